def attn_fwd(
    Q,
    K,
    V,
    Out,
    Lse,
    sm_scale,
    stride_qz,
    stride_qh,
    stride_qm,
    stride_qk,
    stride_kz,
    stride_kh,
    stride_kn,
    stride_kk,
    stride_vz,
    stride_vh,
    stride_vn,
    stride_vk,
    stride_oz,
    stride_oh,
    stride_om,
    stride_ok,
    seqlen_q,
    seqlen_k,
    BLOCK_M: tl.constexpr,
    BLOCK_N: tl.constexpr,
    HEAD_DIM: tl.constexpr,
    CAUSAL: tl.constexpr,
):
    start_m = tl.program_id(0)
    off_hz = tl.program_id(1)
    q_off = off_hz * stride_qh
    k_off = off_hz * stride_kh
    v_off = off_hz * stride_vh
    offs_m = start_m * BLOCK_M + tl.arange(0, BLOCK_M)
    offs_d = tl.arange(0, HEAD_DIM)
    offs_n = tl.arange(0, BLOCK_N)
    q_ptrs = Q + q_off + offs_m[:, None] * stride_qm + offs_d[None, :] * stride_qk
    k_ptrs = K + k_off + offs_d[:, None] * stride_kk + offs_n[None, :] * stride_kn
    v_ptrs = V + v_off + offs_n[:, None] * stride_vn + offs_d[None, :] * stride_vk
    m_i = tl.full([BLOCK_M], float("-inf"), dtype=tl.float32)
    l_i = tl.zeros([BLOCK_M], dtype=tl.float32) + 1.0
    acc = tl.zeros([BLOCK_M, HEAD_DIM], dtype=tl.float32)
    q = tl.load(q_ptrs)
    acc, l_i, m_i = _attn_fwd_inner(
        acc,
        l_i,
        m_i,
        q,
        k_ptrs,
        v_ptrs,
        sm_scale,
        stride_kn,
        stride_vn,
        start_m,
        seqlen_k,
        BLOCK_M,
        BLOCK_N,
        HEAD_DIM,
        CAUSAL,
    )
    acc = acc / l_i[:, None]
    lse = m_i + tl.math.log2(l_i) / 1.4426950408889634
    o_ptrs = (
        Out
        + off_hz * stride_oh
        + offs_m[:, None] * stride_om
        + offs_d[None, :] * stride_ok
    )
    tl.store(o_ptrs, acc.to(Out.dtype.element_ty))
    tl.store(Lse + off_hz * seqlen_q + offs_m, lse)

# config = {"BLOCK_M": 128, "BLOCK_N": 128, "HEAD_DIM": 512, "arch": "sm_90", "causal": false, "dtype": "bf16", "num_stages": 2, "num_warps": 4}
# arch = sm_90


// ===== COMPILED SASS (sm_90a) =====

	.target	sm_90a

	.elftype	@"ET_EXEC"


//--------------------- .note.nv.tkinfo           --------------------------
	.section	.note.nv.tkinfo,"",@"SHT_NOTE"
	.sectionflags	@"SHF_NOTE_NV_TKINFO"
	.tkinfo
        /*0018*/ 	.word	0x00000002
        /*0030*/ 	.string	""
        /*0030*/ 	.string	"ptxas"
        /*0030*/ 	.string	"Cuda compilation tools, release 13.0, V13.0.88"
        /*0030*/ 	.string	"Build cuda_13.0.r13.0/compiler.36424714_0"
        /*0030*/ 	.string	"-v  -suppress-debug-info  -lineinfo  -arch sm_90a "



//--------------------- .note.nv.cuinfo           --------------------------
	.section	.note.nv.cuinfo,"",@"SHT_NOTE"
	.sectionflags	@"SHF_NOTE_NV_CUINFO"
        /*0018*/ 	.short	0x0002
        /*001a*/ 	.short	0x005a
        /*001c*/ 	.short	0x0082
	.zero		2


//--------------------- .nv.info                  --------------------------
	.section	.nv.info,"",@"SHT_CUDA_INFO"
	.align	4


	//----- nvinfo : EIATTR_REGCOUNT
	.align		4
        /*0000*/ 	.byte	0x04, 0x2f
        /*0002*/ 	.short	(.L_2 - .L_1)
	.align		4
.L_1:
        /*0004*/ 	.word	index@(attn_fwd)
        /*0008*/ 	.word	0x000000ff


	//----- nvinfo : EIATTR_FRAME_SIZE
	.align		4
.L_2:
        /*000c*/ 	.byte	0x04, 0x11
        /*000e*/ 	.short	(.L_4 - .L_3)
	.align		4
.L_3:
        /*0010*/ 	.word	index@(attn_fwd)
        /*0014*/ 	.word	0x000024f8


	//----- nvinfo : EIATTR_MIN_STACK_SIZE
	.align		4
.L_4:
        /*0018*/ 	.byte	0x04, 0x12
        /*001a*/ 	.short	(.L_6 - .L_5)
	.align		4
.L_5:
        /*001c*/ 	.word	index@(attn_fwd)
        /*0020*/ 	.word	0x000024f8
.L_6:


//--------------------- .nv.compat                --------------------------
	.section	.nv.compat,"",@"SHT_CUDA_COMPAT_INFO"
	.align	4
        /*0000*/ 	.byte	0x02, 0x09, 0x01, 0x00, 0x02, 0x02, 0x04, 0x00, 0x02, 0x05, 0x05, 0x00, 0x03, 0x07, 0x01, 0x01
        /*0010*/ 	.byte	0x02, 0x03, 0x00, 0x00, 0x02, 0x06, 0x01, 0x00, 0x04, 0x0b, 0x08, 0x00, 0x00, 0x00, 0x00, 0x00
        /*0020*/ 	.byte	0x00, 0x00, 0x00, 0x00


//--------------------- .nv.info.attn_fwd         --------------------------
	.section	.nv.info.attn_fwd,"",@"SHT_CUDA_INFO"
	.sectionflags	@""
	.align	4


	//----- nvinfo : EIATTR_CUDA_API_VERSION
	.align		4
        /*0000*/ 	.byte	0x04, 0x37
        /*0002*/ 	.short	(.L_8 - .L_7)
.L_7:
        /*0004*/ 	.word	0x00000082


	//----- nvinfo : EIATTR_KPARAM_INFO
	.align		4
.L_8:
        /*0008*/ 	.byte	0x04, 0x17
        /*000a*/ 	.short	(.L_10 - .L_9)
.L_9:
        /*000c*/ 	.word	0x00000000
        /*0010*/ 	.short	0x0019
        /*0012*/ 	.short	0x0080
        /*0014*/ 	.byte	0x00, 0xf4, 0x21, 0x00


	//----- nvinfo : EIATTR_KPARAM_INFO
	.align		4
.L_10:
        /*0018*/ 	.byte	0x04, 0x17
        /*001a*/ 	.short	(.L_12 - .L_11)
.L_11:
        /*001c*/ 	.word	0x00000000
        /*0020*/ 	.short	0x0018
        /*0022*/ 	.short	0x0078
        /*0024*/ 	.byte	0x00, 0xf4, 0x21, 0x00


	//----- nvinfo : EIATTR_KPARAM_INFO
	.align		4
.L_12:
        /*0028*/ 	.byte	0x04, 0x17
        /*002a*/ 	.short	(.L_14 - .L_13)
.L_13:
        /*002c*/ 	.word	0x00000000
        /*0030*/ 	.short	0x0017
        /*0032*/ 	.short	0x0070
        /*0034*/ 	.byte	0x00, 0xf0, 0x11, 0x00


	//----- nvinfo : EIATTR_KPARAM_INFO
	.align		4
.L_14:
        /*0038*/ 	.byte	0x04, 0x17
        /*003a*/ 	.short	(.L_16 - .L_15)
.L_15:
        /*003c*/ 	.word	0x00000000
        /*0040*/ 	.short	0x0016
        /*0042*/ 	.short	0x006c
        /*0044*/ 	.byte	0x00, 0xf0, 0x11, 0x00


	//----- nvinfo : EIATTR_KPARAM_INFO
	.align		4
.L_16:
        /*0048*/ 	.byte	0x04, 0x17
        /*004a*/ 	.short	(.L_18 - .L_17)
.L_17:
        /*004c*/ 	.word	0x00000000
        /*0050*/ 	.short	0x0015
        /*0052*/ 	.short	0x0068
        /*0054*/ 	.byte	0x00, 0xf0, 0x11, 0x00


	//----- nvinfo : EIATTR_KPARAM_INFO
	.align		4
.L_18:
        /*0058*/ 	.byte	0x04, 0x17
        /*005a*/ 	.short	(.L_20 - .L_19)
.L_19:
        /*005c*/ 	.word	0x00000000
        /*0060*/ 	.short	0x0014
        /*0062*/ 	.short	0x0064
        /*0064*/ 	.byte	0x00, 0xf0, 0x11, 0x00


	//----- nvinfo : EIATTR_KPARAM_INFO
	.align		4
.L_20:
        /*0068*/ 	.byte	0x04, 0x17
        /*006a*/ 	.short	(.L_22 - .L_21)
.L_21:
        /*006c*/ 	.word	0x00000000
        /*0070*/ 	.short	0x0013
        /*0072*/ 	.short	0x0060
        /*0074*/ 	.byte	0x00, 0xf0, 0x11, 0x00


	//----- nvinfo : EIATTR_KPARAM_INFO
	.align		4
.L_22:
        /*0078*/ 	.byte	0x04, 0x17
        /*007a*/ 	.short	(.L_24 - .L_23)
.L_23:
        /*007c*/ 	.word	0x00000000
        /*0080*/ 	.short	0x0012
        /*0082*/ 	.short	0x005c
        /*0084*/ 	.byte	0x00, 0xf0, 0x11, 0x00


	//----- nvinfo : EIATTR_KPARAM_INFO
	.align		4
.L_24:
        /*0088*/ 	.byte	0x04, 0x17
        /*008a*/ 	.short	(.L_26 - .L_25)
.L_25:
        /*008c*/ 	.word	0x00000000
        /*0090*/ 	.short	0x0011
        /*0092*/ 	.short	0x0058
        /*0094*/ 	.byte	0x00, 0xf0, 0x11, 0x00


	//----- nvinfo : EIATTR_KPARAM_INFO
	.align		4
.L_26:
        /*0098*/ 	.byte	0x04, 0x17
        /*009a*/ 	.short	(.L_28 - .L_27)
.L_27:
        /*009c*/ 	.word	0x00000000
        /*00a0*/ 	.short	0x0010
        /*00a2*/ 	.short	0x0054
        /*00a4*/ 	.byte	0x00, 0xf0, 0x11, 0x00


	//----- nvinfo : EIATTR_KPARAM_INFO
	.align		4
.L_28:
        /*00a8*/ 	.byte	0x04, 0x17
        /*00aa*/ 	.short	(.L_30 - .L_29)
.L_29:
        /*00ac*/ 	.word	0x00000000
        /*00b0*/ 	.short	0x000f
        /*00b2*/ 	.short	0x0050
        /*00b4*/ 	.byte	0x00, 0xf0, 0x11, 0x00


	//----- nvinfo : EIATTR_KPARAM_INFO
	.align		4
.L_30:
        /*00b8*/ 	.byte	0x04, 0x17
        /*00ba*/ 	.short	(.L_32 - .L_31)
.L_31:
        /*00bc*/ 	.word	0x00000000
        /*00c0*/ 	.short	0x000e
        /*00c2*/ 	.short	0x004c
        /*00c4*/ 	.byte	0x00, 0xf0, 0x11, 0x00


	//----- nvinfo : EIATTR_KPARAM_INFO
	.align		4
.L_32:
        /*00c8*/ 	.byte	0x04, 0x17
        /*00ca*/ 	.short	(.L_34 - .L_33)
.L_33:
        /*00cc*/ 	.word	0x00000000
        /*00d0*/ 	.short	0x000d
        /*00d2*/ 	.short	0x0048
        /*00d4*/ 	.byte	0x00, 0xf0, 0x11, 0x00


	//----- nvinfo : EIATTR_KPARAM_INFO
	.align		4
.L_34:
        /*00d8*/ 	.byte	0x04, 0x17
        /*00da*/ 	.short	(.L_36 - .L_35)
.L_35:
        /*00dc*/ 	.word	0x00000000
        /*00e0*/ 	.short	0x000c
        /*00e2*/ 	.short	0x0044
        /*00e4*/ 	.byte	0x00, 0xf0, 0x11, 0x00


	//----- nvinfo : EIATTR_KPARAM_INFO
	.align		4
.L_36:
        /*00e8*/ 	.byte	0x04, 0x17
        /*00ea*/ 	.short	(.L_38 - .L_37)
.L_37:
        /*00ec*/ 	.word	0x00000000
        /*00f0*/ 	.short	0x000b
        /*00f2*/ 	.short	0x0040
        /*00f4*/ 	.byte	0x00, 0xf0, 0x11, 0x00


	//----- nvinfo : EIATTR_KPARAM_INFO
	.align		4
.L_38:
        /*00f8*/ 	.byte	0x04, 0x17
        /*00fa*/ 	.short	(.L_40 - .L_39)
.L_39:
        /*00fc*/ 	.word	0x00000000
        /*0100*/ 	.short	0x000a
        /*0102*/ 	.short	0x003c
        /*0104*/ 	.byte	0x00, 0xf0, 0x11, 0x00


	//----- nvinfo : EIATTR_KPARAM_INFO
	.align		4
.L_40:
        /*0108*/ 	.byte	0x04, 0x17
        /*010a*/ 	.short	(.L_42 - .L_41)
.L_41:
        /*010c*/ 	.word	0x00000000
        /*0110*/ 	.short	0x0009
        /*0112*/ 	.short	0x0038
        /*0114*/ 	.byte	0x00, 0xf0, 0x11, 0x00


	//----- nvinfo : EIATTR_KPARAM_INFO
	.align		4
.L_42:
        /*0118*/ 	.byte	0x04, 0x17
        /*011a*/ 	.short	(.L_44 - .L_43)
.L_43:
        /*011c*/ 	.word	0x00000000
        /*0120*/ 	.short	0x0008
        /*0122*/ 	.short	0x0034
        /*0124*/ 	.byte	0x00, 0xf0, 0x11, 0x00


	//----- nvinfo : EIATTR_KPARAM_INFO
	.align		4
.L_44:
        /*0128*/ 	.byte	0x04, 0x17
        /*012a*/ 	.short	(.L_46 - .L_45)
.L_45:
        /*012c*/ 	.word	0x00000000
        /*0130*/ 	.short	0x0007
        /*0132*/ 	.short	0x0030
        /*0134*/ 	.byte	0x00, 0xf0, 0x11, 0x00


	//----- nvinfo : EIATTR_KPARAM_INFO
	.align		4
.L_46:
        /*0138*/ 	.byte	0x04, 0x17
        /*013a*/ 	.short	(.L_48 - .L_47)
.L_47:
        /*013c*/ 	.word	0x00000000
        /*0140*/ 	.short	0x0006
        /*0142*/ 	.short	0x002c
        /*0144*/ 	.byte	0x00, 0xf0, 0x11, 0x00


	//----- nvinfo : EIATTR_KPARAM_INFO
	.align		4
.L_48:
        /*0148*/ 	.byte	0x04, 0x17
        /*014a*/ 	.short	(.L_50 - .L_49)
.L_49:
        /*014c*/ 	.word	0x00000000
        /*0150*/ 	.short	0x0005
        /*0152*/ 	.short	0x0028
        /*0154*/ 	.byte	0x00, 0xf0, 0x11, 0x00


	//----- nvinfo : EIATTR_KPARAM_INFO
	.align		4
.L_50:
        /*0158*/ 	.byte	0x04, 0x17
        /*015a*/ 	.short	(.L_52 - .L_51)
.L_51:
        /*015c*/ 	.word	0x00000000
        /*0160*/ 	.short	0x0004
        /*0162*/ 	.short	0x0020
        /*0164*/ 	.byte	0x00, 0xf4, 0x21, 0x00


	//----- nvinfo : EIATTR_KPARAM_INFO
	.align		4
.L_52:
        /*0168*/ 	.byte	0x04, 0x17
        /*016a*/ 	.short	(.L_54 - .L_53)
.L_53:
        /*016c*/ 	.word	0x00000000
        /*0170*/ 	.short	0x0003
        /*0172*/ 	.short	0x0018
        /*0174*/ 	.byte	0x00, 0xf4, 0x21, 0x00


	//----- nvinfo : EIATTR_KPARAM_INFO
	.align		4
.L_54:
        /*0178*/ 	.byte	0x04, 0x17
        /*017a*/ 	.short	(.L_56 - .L_55)
.L_55:
        /*017c*/ 	.word	0x00000000
        /*0180*/ 	.short	0x0002
        /*0182*/ 	.short	0x0010
        /*0184*/ 	.byte	0x00, 0xf4, 0x21, 0x00


	//----- nvinfo : EIATTR_KPARAM_INFO
	.align		4
.L_56:
        /*0188*/ 	.byte	0x04, 0x17
        /*018a*/ 	.short	(.L_58 - .L_57)
.L_57:
        /*018c*/ 	.word	0x00000000
        /*0190*/ 	.short	0x0001
        /*0192*/ 	.short	0x0008
        /*0194*/ 	.byte	0x00, 0xf4, 0x21, 0x00


	//----- nvinfo : EIATTR_KPARAM_INFO
	.align		4
.L_58:
        /*0198*/ 	.byte	0x04, 0x17
        /*019a*/ 	.short	(.L_60 - .L_59)
.L_59:
        /*019c*/ 	.word	0x00000000
        /*01a0*/ 	.short	0x0000
        /*01a2*/ 	.short	0x0000
        /*01a4*/ 	.byte	0x00, 0xf4, 0x21, 0x00


	//----- nvinfo : EIATTR_SPARSE_MMA_MASK
	.align		4
.L_60:
        /*01a8*/ 	.byte	0x03, 0x50
        /*01aa*/ 	.short	0x0000


	//----- nvinfo : EIATTR_MAXREG_COUNT
	.align		4
        /*01ac*/ 	.byte	0x03, 0x1b
        /*01ae*/ 	.short	0x00ff


	//----- nvinfo : EIATTR_NUM_BARRIERS
	.align		4
        /*01b0*/ 	.byte	0x02, 0x4c
        /*01b2*/ 	.byte	0x01
	.zero		1


	//----- nvinfo : EIATTR_ANNOTATIONS
	.align		4
        /*01b4*/ 	.byte	0x04, 0x55
        /*01b6*/ 	.short	(.L_62 - .L_61)


	//   ....[0]....
.L_61:
        /*01b8*/ 	.word	0x00000001
        /*01bc*/ 	.byte	0xb0, 0x0f, 0x00, 0x00, 0x01, 0x00, 0x00, 0x00, 0x00, 0x12, 0x00, 0x00, 0x01, 0x00, 0x00, 0x00
        /* <DEDUP_REMOVED lines=3606> */
        /*e32c*/ 	.byte	0xf0, 0x17, 0x06, 0x00


	//----- nvinfo : EIATTR_MERCURY_ISA_VERSION
	.align		4
.L_62:
        /*e330*/ 	.byte	0x03, 0x5f
        /*e332*/ 	.short	0x0101


	//----- nvinfo : EIATTR_COOP_GROUP_MASK_REGIDS
	.align		4
        /*e334*/ 	.byte	0x04, 0x29
        /*e336*/ 	.short	(.L_64 - .L_63)


	//   ....[0]....
.L_63:
        /*e338*/ 	.word	0xffffffff


	//   ....[1]....
        /*e33c*/ 	.word	0xffffffff


	//   ....[2]....
        /*e340*/ 	.word	0xffffffff


	//   ....[3]....
        /*e344*/ 	.word	0xffffffff


	//   ....[4]....
        /*e348*/ 	.word	0xffffffff


	//   ....[5]....
        /*e34c*/ 	.word	0xffffffff


	//   ....[6]....
        /*e350*/ 	.word	0xffffffff


	//   ....[7]....
        /*e354*/ 	.word	0xffffffff


	//   ....[8]....
        /*e358*/ 	.word	0xffffffff


	//   ....[9]....
        /*e35c*/ 	.word	0xffffffff


	//   ....[10]....
        /*e360*/ 	.word	0xffffffff


	//   ....[11]....
        /*e364*/ 	.word	0xffffffff


	//   ....[12]....
        /*e368*/ 	.word	0xffffffff


	//   ....[13]....
        /*e36c*/ 	.word	0xffffffff


	//   ....[14]....
        /*e370*/ 	.word	0xffffffff


	//   ....[15]....
        /*e374*/ 	.word	0xffffffff


	//----- nvinfo : EIATTR_COOP_GROUP_INSTR_OFFSETS
	.align		4
.L_64:
        /*e378*/ 	.byte	0x04, 0x28
        /*e37a*/ 	.short	(.L_66 - .L_65)


	//   ....[0]....
.L_65:
        /*e37c*/ 	.word	0x00033c90


	//   ....[1]....
        /*e380*/ 	.word	0x00033ca0


	//   ....[2]....
        /*e384*/ 	.word	0x00033cb0


	//   ....[3]....
        /*e388*/ 	.word	0x00033cc0


	//   ....[4]....
        /*e38c*/ 	.word	0x00033ce0


	//   ....[5]....
        /*e390*/ 	.word	0x00033d10


	//   ....[6]....
        /*e394*/ 	.word	0x00033d30


	//   ....[7]....
        /*e398*/ 	.word	0x00033d40


	//   ....[8]....
        /*e39c*/ 	.word	0x00038490


	//   ....[9]....
        /*e3a0*/ 	.word	0x000384a0


	//   ....[10]....
        /*e3a4*/ 	.word	0x000384b0


	//   ....[11]....
        /*e3a8*/ 	.word	0x000384c0


	//   ....[12]....
        /*e3ac*/ 	.word	0x00038580


	//   ....[13]....
        /*e3b0*/ 	.word	0x00038590


	//   ....[14]....
        /*e3b4*/ 	.word	0x000385a0


	//   ....[15]....
        /*e3b8*/ 	.word	0x000385b0


	//----- nvinfo : EIATTR_EXIT_INSTR_OFFSETS
	.align		4
.L_66:
        /*e3bc*/ 	.byte	0x04, 0x1c
        /*e3be*/ 	.short	(.L_68 - .L_67)


	//   ....[0]....
.L_67:
        /*e3c0*/ 	.word	0x00065290


	//----- nvinfo : EIATTR_REQNTID
	.align		4
.L_68:
        /*e3c4*/ 	.byte	0x04, 0x10
        /*e3c6*/ 	.short	(.L_70 - .L_69)
.L_69:
        /*e3c8*/ 	.word	0x00000080
        /*e3cc*/ 	.word	0x00000001
        /*e3d0*/ 	.word	0x00000001


	//----- nvinfo : EIATTR_CBANK_PARAM_SIZE
	.align		4
.L_70:
        /*e3d4*/ 	.byte	0x03, 0x19
        /*e3d6*/ 	.short	0x0088


	//----- nvinfo : EIATTR_PARAM_CBANK
	.align		4
        /*e3d8*/ 	.byte	0x04, 0x0a
        /*e3da*/ 	.short	(.L_72 - .L_71)
	.align		4
.L_71:
        /*e3dc*/ 	.word	index@(.nv.constant0.attn_fwd)
        /*e3e0*/ 	.short	0x0210
        /*e3e2*/ 	.short	0x0088


	//----- nvinfo : EIATTR_SW_WAR
	.align		4
.L_72:
        /*e3e4*/ 	.byte	0x04, 0x36
        /*e3e6*/ 	.short	(.L_74 - .L_73)
.L_73:
        /*e3e8*/ 	.word	0x00000008
.L_74:


//--------------------- .nv.callgraph             --------------------------
	.section	.nv.callgraph,"",@"SHT_CUDA_CALLGRAPH"
	.align	4
	.sectionentsize	8
	.align		4
        /*0000*/ 	.word	0x00000000
	.align		4
        /*0004*/ 	.word	0xffffffff
	.align		4
        /*0008*/ 	.word	0x00000000
	.align		4
        /*000c*/ 	.word	0xfffffffe
	.align		4
        /*0010*/ 	.word	0x00000000
	.align		4
        /*0014*/ 	.word	0xfffffffd
	.align		4
        /*0018*/ 	.word	0x00000000
	.align		4
        /*001c*/ 	.word	0xfffffffc


//--------------------- .nv.constant4             --------------------------
	.section	.nv.constant4,"a",@progbits
	.align	8
	.align		8
.nv.constant4:
        /*0000*/ 	.dword	_$_str


//--------------------- .text.attn_fwd            --------------------------
	.section	.text.attn_fwd,"ax",@progbits
	.align	128
        .global         attn_fwd
        .type           attn_fwd,@function
        .size           attn_fwd,(.L_x_3 - attn_fwd)
        .other          attn_fwd,@"STO_CUDA_ENTRY STV_DEFAULT"
attn_fwd:
.text.attn_fwd:
[----:B------:R-:W0:Y:S01]  /*0000*/  LDC R1, c[0x0][0x28] ;  /* 0x00000a00ff017b82 */ /* 0x000e220000000800 */
[----:B------:R-:W1:Y:S07]  /*0010*/  S2R R5, SR_TID.X ;  /* 0x0000000000057919 */ /* 0x000e6e0000002100 */
[----:B------:R-:W2:Y:S01]  /*0020*/  LDC.64 R2, c[0x0][0x240] ;  /* 0x00009000ff027b82 */ /* 0x000ea20000000a00 */
[----:B------:R-:W-:Y:S01]  /*0030*/  MOV R18, 0x400 ;  /* 0x0000040000127802 */ /* 0x000fe20000000f00 */
[----:B------:R-:W-:Y:S01]  /*0040*/  ULDC.64 UR60, c[0x0][0x208] ;  /* 0x00008200003c7ab9 */ /* 0x000fe20000000a00 */
[----:B------:R-:W3:Y:S01]  /*0050*/  S2R R0, SR_CTAID.X ;  /* 0x0000000000007919 */ /* 0x000ee20000002500 */
[----:B0-----:R-:W-:Y:S01]  /*0060*/  IADD3 R1, R1, -0x24f8, RZ ;  /* 0xffffdb0801017810 */ /* 0x001fe20007ffe0ff */
[----:B------:R-:W2:Y:S03]  /*0070*/  S2R R6, SR_CTAID.Y ;  /* 0x0000000000067919 */ /* 0x000ea60000002600 */
[----:B------:R-:W0:Y:S01]  /*0080*/  LDC.64 R8, c[0x0][0x210] ;  /* 0x00008400ff087b82 */ /* 0x000e220000000a00 */
[----:B------:R-:W4:Y:S07]  /*0090*/  S2R R7, SR_CgaCtaId ;  /* 0x0000000000077919 */ /* 0x000f2e0000008800 */
[----:B------:R-:W5:Y:S08]  /*00a0*/  LDC R91, c[0x0][0x248] ;  /* 0x00009200ff5b7b82 */ /* 0x000f700000000800 */
[----:B------:R-:W5:Y:S01]  /*00b0*/  LDC R93, c[0x0][0x248] ;  /* 0x00009200ff5d7b82 */ /* 0x000f620000000800 */
[----:B-1----:R-:W-:-:S07]  /*00c0*/  LOP3.LUT R4, R5, 0x7f, RZ, 0xc0, !PT ;  /* 0x0000007f05047812 */ /* 0x002fce00078ec0ff */
[----:B------:R-:W1:Y:S01]  /*00d0*/  LDC R95, c[0x0][0x248] ;  /* 0x00009200ff5f7b82 */ /* 0x000e620000000800 */
[----:B---3--:R-:W-:Y:S01]  /*00e0*/  LEA R4, R0, R4, 0x7 ;  /* 0x0000000400047211 */ /* 0x008fe200078e38ff */
[----:B--2---:R-:W-:-:S06]  /*00f0*/  IMAD R2, R6, R2, RZ ;  /* 0x0000000206027224 */ /* 0x004fcc00078e02ff */
[----:B------:R-:W2:Y:S01]  /*0100*/  LDC R0, c[0x0][0x248] ;  /* 0x00009200ff007b82 */ /* 0x000ea20000000800 */
[----:B------:R-:W-:Y:S01]  /*0110*/  IMAD R3, R4, R3, RZ ;  /* 0x0000000304037224 */ /* 0x000fe200078e02ff */
[----:B------:R-:W-:Y:S02]  /*0120*/  SHF.L.U32 R4, R5, 0x1, RZ ;  /* 0x0000000105047819 */ /* 0x000fe400000006ff */
[C---:B------:R-:W-:Y:S01]  /*0130*/  SHF.L.U32 R123, R2.reuse, 0x1, RZ ;  /* 0x00000001027b7819 */ /* 0x040fe200000006ff */
[----:B------:R-:W-:Y:S01]  /*0140*/  IMAD.HI R2, R2, 0x2, RZ ;  /* 0x0000000202027827 */ /* 0x000fe200078e02ff */
[----:B------:R-:W-:Y:S02]  /*0150*/  SHF.L.U32 R122, R3, 0x1, RZ ;  /* 0x00000001037a7819 */ /* 0x000fe400000006ff */
[----:B------:R-:W-:Y:S01]  /*0160*/  LOP3.LUT R5, R5, 0x40, RZ, 0xc0, !PT ;  /* 0x0000004005057812 */ /* 0x000fe200078ec0ff */
[----:B------:R-:W-:Y:S01]  /*0170*/  IMAD.HI R3, R3, 0x2, RZ ;  /* 0x0000000203037827 */ /* 0x000fe200078e02ff */
[----:B0-----:R-:W-:Y:S01]  /*0180*/  IADD3 R122, P0, P1, R122, R8, R123 ;  /* 0x000000087a7a7210 */ /* 0x001fe2000791e07b */
[----:B------:R-:W0:Y:S01]  /*0190*/  LDC R107, c[0x0][0x248] ;  /* 0x00009200ff6b7b82 */ /* 0x000e220000000800 */
[----:B------:R-:W-:-:S02]  /*01a0*/  LOP3.LUT R4, R4, 0x7e, RZ, 0xc0, !PT ;  /* 0x0000007e04047812 */ /* 0x000fc400078ec0ff */
[----:B------:R-:W-:Y:S02]  /*01b0*/  IADD3.X R123, R3, R9, R2, P0, P1 ;  /* 0x00000009037b7210 */ /* 0x000fe400007e2402 */
[----:B------:R-:W-:Y:S02]  /*01c0*/  LEA R12, R5, R4, 0x9 ;  /* 0x00000004050c7211 */ /* 0x000fe400078e48ff */
[----:B----4-:R-:W-:Y:S01]  /*01d0*/  LEA R18, R7, R18, 0x18 ;  /* 0x0000001207127211 */ /* 0x010fe200078ec0ff */
[----:B------:R-:W3:Y:S01]  /*01e0*/  LDG.E.U16 R101, desc[UR60][R122.64] ;  /* 0x0000003c7a657981 */ /* 0x000ee2000c1e1500 */
[----:B------:R-:W4:Y:S01]  /*01f0*/  LDC R198, c[0x0][0x248] ;  /* 0x00009200ffc67b82 */ /* 0x000f220000000800 */
[C---:B--2---:R-:W-:Y:S02]  /*0200*/  IMAD R17, R0.reuse, 0x90, RZ ;  /* 0x0000009000117824 */ /* 0x044fe400078e02ff */
[C---:B------:R-:W-:Y:S02]  /*0210*/  IMAD R3, R0.reuse, 0x50, RZ ;  /* 0x0000005000037824 */ /* 0x040fe400078e02ff */
[C---:B------:R-:W-:Y:S01]  /*0220*/  IMAD R43, R0.reuse, 0x48, RZ ;  /* 0x00000048002b7824 */ /* 0x040fe200078e02ff */
[-C--:B------:R-:W-:Y:S01]  /*0230*/  IADD3 R4, P1, R17, R122.reuse, RZ ;  /* 0x0000007a11047210 */ /* 0x080fe20007f3e0ff */
[C---:B------:R-:W-:Y:S01]  /*0240*/  IMAD R29, R0.reuse, 0xa0, RZ ;  /* 0x000000a0001d7824 */ /* 0x040fe200078e02ff */
[-C--:B------:R-:W-:Y:S01]  /*0250*/  IADD3 R64, P0, R3, R122.reuse, RZ ;  /* 0x0000007a03407210 */ /* 0x080fe20007f1e0ff */
[C---:B------:R-:W-:Y:S01]  /*0260*/  IMAD R31, R0.reuse, 0x28, RZ ;  /* 0x00000028001f7824 */ /* 0x040fe200078e02ff */
[-C--:B------:R-:W-:Y:S01]  /*0270*/  LEA.HI.X.SX32 R5, R43, R123.reuse, 0x1, P1 ;  /* 0x0000007b2b057211 */ /* 0x080fe200008f0eff */
[C---:B------:R-:W-:Y:S01]  /*0280*/  IMAD R45, R0.reuse, 0xb0, RZ ;  /* 0x000000b0002d7824 */ /* 0x040fe200078e02ff */
[-C--:B------:R-:W-:Y:S01]  /*0290*/  IADD3 R6, P2, R29, R122.reuse, RZ ;  /* 0x0000007a1d067210 */ /* 0x080fe20007f5e0ff */
[C---:B------:R-:W-:Y:S01]  /*02a0*/  IMAD R9, R0.reuse, 0x30, RZ ;  /* 0x0000003000097824 */ /* 0x040fe200078e02ff */
[-C--:B------:R-:W-:Y:S01]  /*02b0*/  LEA.HI.X.SX32 R65, R31, R123.reuse, 0x1, P0 ;  /* 0x0000007b1f417211 */ /* 0x080fe200000f0eff */
[C---:B------:R-:W-:Y:S01]  /*02c0*/  IMAD R23, R0.reuse, 0x58, RZ ;  /* 0x0000005800177824 */ /* 0x040fe200078e02ff */
[-C--:B------:R-:W-:Y:S01]  /*02d0*/  IADD3 R26, P1, R45, R122.reuse, RZ ;  /* 0x0000007a2d1a7210 */ /* 0x080fe20007f3e0ff */
[C---:B------:R-:W-:Y:S01]  /*02e0*/  IMAD R11, R0.reuse, 0x60, RZ ;  /* 0x00000060000b7824 */ /* 0x040fe200078e02ff */
[-C--:B------:R-:W-:Y:S01]  /*02f0*/  IADD3 R2, P0, R9, R122.reuse, RZ ;  /* 0x0000007a09027210 */ /* 0x080fe20007f1e0ff */
[C---:B------:R-:W-:Y:S01]  /*0300*/  IMAD R49, R0.reuse, 0x18, RZ ;  /* 0x0000001800317824 */ /* 0x040fe200078e02ff */
[-C--:B------:R-:W-:Y:S01]  /*0310*/  LEA.HI.X.SX32 R7, R3, R123.reuse, 0x1, P2 ;  /* 0x0000007b03077211 */ /* 0x080fe200010f0eff */
        /* <DEDUP_REMOVED lines=8> */
[----:B------:R2:W3:Y:S01]  /*03a0*/  LDG.E.U16 R59, desc[UR60][R6.64] ;  /* 0x0000003c063b7981 */ /* 0x0004e2000c1e1500 */
[-C--:B------:R-:W-:Y:S01]  /*03b0*/  LEA.HI.X.SX32 R71, R9, R123.reuse, 0x1, P1 ;  /* 0x0000007b09477211 */ /* 0x080fe200008f0eff */
[C---:B------:R-:W-:Y:S01]  /*03c0*/  IMAD R51, R0.reuse, 0x38, RZ ;  /* 0x0000003800337824 */ /* 0x040fe200078e02ff */
[----:B------:R-:W-:Y:S01]  /*03d0*/  LEA.HI.X.SX32 R9, R73, R123, 0x1, P0 ;  /* 0x0000007b49097211 */ /* 0x000fe200000f0eff */
[----:B------:R5:W3:Y:S01]  /*03e0*/  LDG.E.U16 R26, desc[UR60][R26.64] ;  /* 0x0000003c1a1a7981 */ /* 0x000ae2000c1e1500 */
[-C--:B------:R-:W-:Y:S01]  /*03f0*/  IADD3 R10, P2, R19, R122.reuse, RZ ;  /* 0x0000007a130a7210 */ /* 0x080fe20007f5e0ff */
[C---:B------:R-:W-:Y:S01]  /*0400*/  IMAD R60, R0.reuse, 0xf0, RZ ;  /* 0x000000f0003c7824 */ /* 0x040fe200078e02ff */
[----:B------:R-:W4:Y:S01]  /*0410*/  LDC R199, c[0x0][0x248] ;  /* 0x00009200ffc77b82 */ /* 0x000f220000000800 */
[----:B------:R1:W3:Y:S01]  /*0420*/  LDG.E.U16 R69, desc[UR60][R2.64] ;  /* 0x0000003c02457981 */ /* 0x0002e2000c1e1500 */
[----:B--2---:R-:W-:Y:S01]  /*0430*/  IADD3 R6, P0, R13, R122, RZ ;  /* 0x0000007a0d067210 */ /* 0x004fe20007f1e0ff */
[----:B------:R-:W-:-:S02]  /*0440*/  IMAD R68, R0, 0xe0, RZ ;  /* 0x000000e000447824 */ /* 0x000fc400078e02ff */
[C---:B------:R-:W-:Y:S02]  /*0450*/  IMAD R61, R0.reuse, 0x52, RZ ;  /* 0x00000052003d7824 */ /* 0x040fe400078e02ff */
[C---:B------:R-:W-:Y:S01]  /*0460*/  IMAD R63, R0.reuse, 0x62, RZ ;  /* 0x00000062003f7824 */ /* 0x040fe200078e02ff */
[----:B------:R-:W2:Y:S01]  /*0470*/  LDC R223, c[0x0][0x248] ;  /* 0x00009200ffdf7b82 */ /* 0x000ea20000000800 */
[C---:B-----5:R-:W-:Y:S01]  /*0480*/  IMAD R27, R0.reuse, 0x12, RZ ;  /* 0x00000012001b7824 */ /* 0x060fe200078e02ff */
[-C--:B------:R-:W-:Y:S01]  /*0490*/  LEA.HI.X.SX32 R7, R51, R123.reuse, 0x1, P0 ;  /* 0x0000007b33077211 */ /* 0x080fe200000f0eff */
[C---:B------:R-:W-:Y:S01]  /*04a0*/  IMAD R47, R0.reuse, 0x78, RZ ;  /* 0x00000078002f7824 */ /* 0x040fe200078e02ff */
[-C--:B------:R-:W-:Y:S01]  /*04b0*/  LEA.HI.X.SX32 R11, R11, R123.reuse, 0x1, P2 ;  /* 0x0000007b0b0b7211 */ /* 0x080fe200010f0eff */
[C---:B------:R-:W-:Y:S01]  /*04c0*/  IMAD R39, R0.reuse, 0x22, RZ ;  /* 0x0000002200277824 */ /* 0x040fe200078e02ff */
[----:B-1----:R-:W-:Y:S01]  /*04d0*/  LEA R3, R0, R0, 0x3 ;  /* 0x0000000000037211 */ /* 0x002fe200078e18ff */
[----:B------:R1:W5:Y:S01]  /*04e0*/  LDG.E.U16 R46, desc[UR60][R6.64] ;  /* 0x0000003c062e7981 */ /* 0x000362000c1e1500 */
[-C--:B------:R-:W-:Y:S01]  /*04f0*/  IADD3 R2, P0, R27, R122.reuse, RZ ;  /* 0x0000007a1b027210 */ /* 0x080fe20007f1e0ff */
[----:B------:R-:W3:Y:S01]  /*0500*/  LDC R221, c[0x0][0x248] ;  /* 0x00009200ffdd7b82 */ /* 0x000ee20000000800 */
[-C--:B------:R-:W-:Y:S01]  /*0510*/  IADD3 R20, P2, R60, R122.reuse, RZ ;  /* 0x0000007a3c147210 */ /* 0x080fe20007f5e0ff */
[----:B------:R0:W5:Y:S01]  /*0520*/  LDG.E.U16 R22, desc[UR60][R10.64] ;  /* 0x0000003c0a167981 */ /* 0x000162000c1e1500 */
[-C--:B------:R-:W-:Y:S01]  /*0530*/  LEA.HI.X.SX32 R3, R3, R123.reuse, 0x1, P0 ;  /* 0x0000007b03037211 */ /* 0x080fe200000f0eff */
[----:B------:R-:W-:Y:S01]  /*0540*/  IMAD R53, R0, 0x32, RZ ;  /* 0x0000003200357824 */ /* 0x000fe200078e02ff */
[-C--:B------:R-:W-:Y:S01]  /*0550*/  IADD3 R14, P1, R68, R122.reuse, RZ ;  /* 0x0000007a440e7210 */ /* 0x080fe20007f3e0ff */
[C---:B------:R-:W-:Y:S01]  /*0560*/  IMAD R185, R0.reuse, 0x92, RZ ;  /* 0x0000009200b97824 */ /* 0x040fe200078e02ff */
[-C--:B------:R-:W-:Y:S01]  /*0570*/  LEA.HI.X.SX32 R21, R47, R123.reuse, 0x1, P2 ;  /* 0x0000007b2f157211 */ /* 0x080fe200010f0eff */
[----:B------:R0:W5:Y:S01]  /*0580*/  LDG.E.U16 R89, desc[UR60][R2.64] ;  /* 0x0000003c02597981 */ /* 0x000162000c1e1500 */
[----:B-1----:R-:W-:Y:S01]  /*0590*/  IADD3 R6, P0, R39, R122, RZ ;  /* 0x0000007a27067210 */ /* 0x002fe20007f1e0ff */
[----:B------:R-:W1:Y:S01]  /*05a0*/  LDC R62, c[0x0][0x248] ;  /* 0x00009200ff3e7b82 */ /* 0x000e620000000800 */
[C---:B0-----:R-:W-:Y:S01]  /*05b0*/  LEA R11, R0.reuse, R0, 0x4 ;  /* 0x00000000000b7211 */ /* 0x041fe200078e20ff */
[----:B------:R0:W5:Y:S01]  /*05c0*/  LDG.E.U16 R133, desc[UR60][R20.64] ;  /* 0x0000003c14857981 */ /* 0x000162000c1e1500 */
[-C--:B------:R-:W-:Y:S01]  /*05d0*/  LEA.HI.X.SX32 R15, R13, R123.reuse, 0x1, P1 ;  /* 0x0000007b0d0f7211 */ /* 0x080fe200008f0eff */
[C---:B------:R-:W-:Y:S01]  /*05e0*/  IMAD R13, R0.reuse, 0x19, RZ ;  /* 0x00000019000d7824 */ /* 0x040fe200078e02ff */
[----:B------:R-:W-:Y:S01]  /*05f0*/  LEA.HI.X.SX32 R7, R11, R123, 0x1, P0 ;  /* 0x0000007b0b077211 */ /* 0x000fe200000f0eff */
[C---:B------:R-:W-:Y:S01]  /*0600*/  IMAD R33, R0.reuse, 0x39, RZ ;  /* 0x0000003900217824 */ /* 0x040fe200078e02ff */
[-C--:B------:R-:W-:Y:S01]  /*0610*/  IADD3 R10, P1, R53, R122.reuse, RZ ;  /* 0x0000007a350a7210 */ /* 0x080fe20007f3e0ff */
[----:B------:R-:W-:Y:S01]  /*0620*/  IMAD R3, R0, 0x29, RZ ;  /* 0x0000002900037824 */ /* 0x000fe200078e02ff */
[----:B------:R-:W5:Y:S01]  /*0630*/  LDG.E.U16 R66, desc[UR60][R14.64] ;  /* 0x0000003c0e427981 */ /* 0x000f62000c1e1500 */
[----:B------:R-:W1:Y:S01]  /*0640*/  LDC R222, c[0x0][0x248] ;  /* 0x00009200ffde7b82 */ /* 0x000e620000000800 */
[----:B0-----:R-:W-:-:S02]  /*0650*/  IADD3 R20, P0, R61, R122, RZ ;  /* 0x0000007a3d147210 */ /* 0x001fc40007f1e0ff */
[----:B------:R0:W5:Y:S01]  /*0660*/  LDG.E.U16 R88, desc[UR60][R6.64] ;  /* 0x0000003c06587981 */ /* 0x000162000c1e1500 */
[-C--:B------:R-:W-:Y:S01]  /*0670*/  LEA.HI.X.SX32 R11, R13, R123.reuse, 0x1, P1 ;  /* 0x0000007b0d0b7211 */ /* 0x080fe200008f0eff */
[C---:B------:R-:W-:Y:S01]  /*0680*/  IMAD R13, R0.reuse, 0x31, RZ ;  /* 0x00000031000d7824 */ /* 0x040fe200078e02ff */
[----:B------:R-:W-:Y:S01]  /*0690*/  LEA.HI.X.SX32 R21, R3, R123, 0x1, P0 ;  /* 0x0000007b03157211 */ /* 0x000fe200000f0eff */
[----:B------:R-:W-:Y:S01]  /*06a0*/  IMAD R3, R0, 0x72, RZ ;  /* 0x0000007200037824 */ /* 0x000fe200078e02ff */
[----:B------:R-:W1:Y:S01]  /*06b0*/  LDC R72, c[0x0][0x248] ;  /* 0x00009200ff487b82 */ /* 0x000e620000000800 */
[----:B------:R4:W5:Y:S01]  /*06c0*/  LDG.E.U16 R87, desc[UR60][R10.64] ;  /* 0x0000003c0a577981 */ /* 0x000962000c1e1500 */
[----:B0-----:R-:W-:-:S03]  /*06d0*/  IADD3 R6, P0, R63, R122, RZ ;  /* 0x0000007a3f067210 */ /* 0x001fc60007f1e0ff */
[----:B------:R0:W5:Y:S03]  /*06e0*/  LDG.E.U16 R85, desc[UR60][R20.64] ;  /* 0x0000003c14557981 */ /* 0x000166000c1e1500 */
[----:B------:R-:W1:Y:S01]  /*06f0*/  LDC R220, c[0x0][0x248] ;  /* 0x00009200ffdc7b82 */ /* 0x000e620000000800 */
[-C--:B------:R-:W-:Y:S01]  /*0700*/  LEA.HI.X.SX32 R7, R13, R123.reuse, 0x1, P0 ;  /* 0x0000007b0d077211 */ /* 0x080fe200000f0eff */
[C---:B------:R-:W-:Y:S01]  /*0710*/  IMAD R13, R0.reuse, 0x49, RZ ;  /* 0x00000049000d7824 */ /* 0x040fe200078e02ff */
[-C--:B----4-:R-:W-:Y:S01]  /*0720*/  IADD3 R10, P1, R3, R122.reuse, RZ ;  /* 0x0000007a030a7210 */ /* 0x090fe20007f3e0ff */
[C---:B------:R-:W-:Y:S02]  /*0730*/  IMAD R187, R0.reuse, 0xa2, RZ ;  /* 0x000000a200bb7824 */ /* 0x040fe400078e02ff */
[C---:B------:R-:W-:Y:S02]  /*0740*/  IMAD R189, R0.reuse, 0xb2, RZ ;  /* 0x000000b200bd7824 */ /* 0x040fe400078e02ff */
[C---:B------:R-:W-:Y:S01]  /*0750*/  IMAD R193, R0.reuse, 0xd2, RZ ;  /* 0x000000d200c17824 */ /* 0x040fe200078e02ff */
[----:B0-----:R-:W-:Y:S01]  /*0760*/  IADD3 R20, P0, R185, R122, RZ ;  /* 0x0000007ab9147210 */ /* 0x001fe20007f1e0ff */
[----:B------:R0:W4:Y:S01]  /*0770*/  LDG.E.U16 R84, desc[UR60][R6.64] ;  /* 0x0000003c06547981 */ /* 0x000122000c1e1500 */
[-C--:B------:R-:W-:Y:S01]  /*0780*/  LEA.HI.X.SX32 R11, R33, R123.reuse, 0x1, P1 ;  /* 0x0000007b210b7211 */ /* 0x080fe200008f0eff */
[----:B------:R-:W1:Y:S01]  /*0790*/  LDC R218, c[0x0][0x248] ;  /* 0x00009200ffda7b82 */ /* 0x000e620000000800 */
[----:B------:R-:W-:Y:S01]  /*07a0*/  LEA.HI.X.SX32 R21, R13, R123, 0x1, P0 ;  /* 0x0000007b0d157211 */ /* 0x000fe200000f0eff */
[----:B------:R-:W-:-:S02]  /*07b0*/  IMAD R13, R0, 0x51, RZ ;  /* 0x00000051000d7824 */ /* 0x000fc400078e02ff */
[C---:B------:R-:W-:Y:S01]  /*07c0*/  IMAD R195, R0.reuse, 0xe2, RZ ;  /* 0x000000e200c37824 */ /* 0x040fe200078e02ff */
[----:B------:R2:W4:Y:S01]  /*07d0*/  LDG.E.U16 R83, desc[UR60][R10.64] ;  /* 0x0000003c0a537981 */ /* 0x000522000c1e1500 */
[C---:B------:R-:W-:Y:S01]  /*07e0*/  IMAD R33, R0.reuse, 0x59, RZ ;  /* 0x0000005900217824 */ /* 0x040fe200078e02ff */
[----:B0-----:R-:W-:Y:S02]  /*07f0*/  IADD3 R6, P0, R187, R122, RZ ;  /* 0x0000007abb067210 */ /* 0x001fe40007f1e0ff */
[----:B------:R0:W4:Y:S01]  /*0800*/  LDG.E.U16 R81, desc[UR60][R20.64] ;  /* 0x0000003c14517981 */ /* 0x000122000c1e1500 */
[----:B------:R-:W5:Y:S01]  /*0810*/  LDC R74, c[0x0][0x248] ;  /* 0x00009200ff4a7b82 */ /* 0x000f620000000800 */
[-C--:B------:R-:W-:Y:S01]  /*0820*/  LEA.HI.X.SX32 R7, R13, R123.reuse, 0x1, P0 ;  /* 0x0000007b0d077211 */ /* 0x080fe200000f0eff */
[C---:B------:R-:W-:Y:S01]  /*0830*/  IMAD R57, R0.reuse, 0x42, RZ ;  /* 0x0000004200397824 */ /* 0x040fe200078e02ff */
[C---:B------:R-:W-:Y:S01]  /*0840*/  LEA R25, R0.reuse, R0, 0x5 ;  /* 0x0000000000197211 */ /* 0x040fe200078e28ff */
[C---:B------:R-:W-:Y:S01]  /*0850*/  IMAD R191, R0.reuse, 0xc2, RZ ;  /* 0x000000c200bf7824 */ /* 0x040fe200078e02ff */
[-C--:B--2---:R-:W-:Y:S01]  /*0860*/  IADD3 R10, P1, R189, R122.reuse, RZ ;  /* 0x0000007abd0a7210 */ /* 0x084fe20007f3e0ff */
[C---:B------:R-:W-:Y:S01]  /*0870*/  IMAD R13, R0.reuse, 0x69, RZ ;  /* 0x00000069000d7824 */ /* 0x040fe200078e02ff */
[----:B------:R2:W4:Y:S01]  /*0880*/  LDG.E.U16 R80, desc[UR60][R6.64] ;  /* 0x0000003c06507981 */ /* 0x000522000c1e1500 */
[-C--:B0-----:R-:W-:Y:S01]  /*0890*/  IADD3 R20, P0, R193, R122.reuse, RZ ;  /* 0x0000007ac1147210 */ /* 0x081fe20007f1e0ff */
[----:B------:R-:W0:Y:S01]  /*08a0*/  LDC R219, c[0x0][0x248] ;  /* 0x00009200ffdb7b82 */ /* 0x000e220000000800 */
[-C--:B------:R-:W-:Y:S01]  /*08b0*/  LEA.HI.X.SX32 R11, R33, R123.reuse, 0x1, P1 ;  /* 0x0000007b210b7211 */ /* 0x080fe200008f0eff */
[C---:B------:R-:W-:Y:S01]  /*08c0*/  IMAD R197, R0.reuse, 0xf2, RZ ;  /* 0x000000f200c57824 */ /* 0x040fe200078e02ff */
[-C--:B------:R-:W-:Y:S01]  /*08d0*/  LEA.HI.X.SX32 R21, R13, R123.reuse, 0x1, P0 ;  /* 0x0000007b0d157211 */ /* 0x080fe200000f0eff */
[C---:B------:R-:W-:Y:S01]  /*08e0*/  IMAD R13, R0.reuse, 0x71, RZ ;  /* 0x00000071000d7824 */ /* 0x040fe200078e02ff */
[----:B------:R-:W-:Y:S01]  /*08f0*/  IADD3 R32, P0, R195, R122, RZ ;  /* 0x0000007ac3207210 */ /* 0x000fe20007f1e0ff */
[----:B------:R2:W4:Y:S02]  /*0900*/  LDG.E.U16 R79, desc[UR60][R10.64] ;  /* 0x0000003c0a4f7981 */ /* 0x000524000c1e1500 */
[CC--:B--2---:R-:W-:Y:S01]  /*0910*/  LEA R7, R0.reuse, R0.reuse, 0x2 ;  /* 0x0000000000077211 */ /* 0x0c4fe200078e10ff */
[----:B------:R-:W2:Y:S01]  /*0920*/  LDC R90, c[0x0][0x248] ;  /* 0x00009200ff5a7b82 */ /* 0x000ea20000000800 */
[-C--:B------:R-:W-:Y:S01]  /*0930*/  LEA.HI.X.SX32 R33, R13, R123.reuse, 0x1, P0 ;  /* 0x0000007b0d217211 */ /* 0x080fe200000f0eff */
[----:B------:R-:W4:Y:S01]  /*0940*/  LDG.E.U16 R77, desc[UR60][R20.64] ;  /* 0x0000003c144d7981 */ /* 0x000f22000c1e1500 */
[CC--:B------:R-:W-:Y:S01]  /*0950*/  LEA R35, R0.reuse, R0.reuse, 0x6 ;  /* 0x0000000000237211 */ /* 0x0c0fe200078e30ff */
[C---:B------:R-:W-:Y:S01]  /*0960*/  IMAD R150, R0.reuse, 0x102, RZ ;  /* 0x0000010200967824 */ /* 0x040fe200078e02ff */
[C---:B------:R-:W-:Y:S01]  /*0970*/  LEA R37, R0.reuse, R0, 0x7 ;  /* 0x0000000000257211 */ /* 0x040fe200078e38ff */
[C---:B------:R-:W-:Y:S01]  /*0980*/  IMAD R41, R0.reuse, 0x24, RZ ;  /* 0x0000002400297824 */ /* 0x040fe200078e02ff */
[-C--:B------:R-:W-:Y:S01]  /*0990*/  IADD3 R14, P2, R57, R122.reuse, RZ ;  /* 0x0000007a390e7210 */ /* 0x080fe20007f5e0ff */
[C---:B------:R-:W-:Y:S01]  /*09a0*/  IMAD R11, R0.reuse, 0xa, RZ ;  /* 0x0000000a000b7824 */ /* 0x040fe200078e02ff */
[----:B------:R-:W4:Y:S01]  /*09b0*/  LDG.E.U16 R70, desc[UR60][R70.64] ;  /* 0x0000003c46467981 */ /* 0x000f22000c1e1500 */
[----:B------:R-:W2:Y:S03]  /*09c0*/  LDC R217, c[0x0][0x248] ;  /* 0x00009200ffd97b82 */ /* 0x000ea60000000800 */
[----:B------:R-:W-:Y:S01]  /*09d0*/  IADD3 R6, P0, R11, R122, RZ ;  /* 0x0000007a0b067210 */ /* 0x000fe20007f1e0ff */
[C---:B------:R-:W-:Y:S01]  /*09e0*/  IMAD R13, R0.reuse, 0xd, RZ ;  /* 0x0000000d000d7824 */ /* 0x040fe200078e02ff */
[----:B------:R-:W4:Y:S02]  /*09f0*/  LDG.E.U16 R76, desc[UR60][R32.64] ;  /* 0x0000003c204c7981 */ /* 0x000f24000c1e1500 */
[-C--:B------:R-:W-:Y:S01]  /*0a00*/  LEA.HI.X.SX32 R7, R7, R123.reuse, 0x1, P0 ;  /* 0x0000007b07077211 */ /* 0x080fe200000f0eff */
[C---:B------:R-:W-:Y:S01]  /*0a10*/  IMAD R55, R0.reuse, 0x34, RZ ;  /* 0x0000003400377824 */ /* 0x040fe200078e02ff */
[----:B------:R-:W4:Y:S01]  /*0a20*/  LDG.E.U16 R64, desc[UR60][R64.64] ;  /* 0x0000003c40407981 */ /* 0x000f22000c1e1500 */
[----:B------:R-:W2:Y:S03]  /*0a30*/  LDC R92, c[0x0][0x248] ;  /* 0x00009200ff5c7b82 */ /* 0x000ea60000000800 */
[----:B------:R-:W2:Y:S01]  /*0a40*/  LDG.E.U16 R2, desc[UR60][R6.64] ;  /* 0x0000003c06027981 */ /* 0x000ea2000c1e1500 */
[----:B------:R-:W-:Y:S01]  /*0a50*/  LEA.HI.X.SX32 R15, R25, R123, 0x1, P2 ;  /* 0x0000007b190f7211 */ /* 0x000fe200010f0eff */
[----:B------:R-:W-:-:S02]  /*0a60*/  IMAD R25, R0, 0x82, RZ ;  /* 0x0000008200197824 */ /* 0x000fc400078e02ff */
[----:B------:R-:W4:Y:S01]  /*0a70*/  LDG.E.U16 R9, desc[UR60][R8.64] ;  /* 0x0000003c08097981 */ /* 0x000f22000c1e1500 */
[----:B------:R-:W5:Y:S03]  /*0a80*/  LDC R96, c[0x0][0x248] ;  /* 0x00009200ff607b82 */ /* 0x000f660000000800 */
[----:B------:R1:W4:Y:S04]  /*0a90*/  LDG.E.U16 R86, desc[UR60][R14.64] ;  /* 0x0000003c0e567981 */ /* 0x000328000c1e1500 */
[----:B------:R-:W4:Y:S01]  /*0aa0*/  LDG.E.U16 R5, desc[UR60][R4.64] ;  /* 0x0000003c04057981 */ /* 0x000f22000c1e1500 */
[----:B------:R-:W5:Y:S01]  /*0ab0*/  LDC R216, c[0x0][0x248] ;  /* 0x00009200ffd87b82 */ /* 0x000f620000000800 */
[----:B-1----:R-:W-:-:S07]  /*0ac0*/  IADD3 R14, P2, R25, R122, RZ ;  /* 0x0000007a190e7210 */ /* 0x002fce0007f5e0ff */
[----:B------:R-:W1:Y:S01]  /*0ad0*/  LDC R225, c[0x0][0x248] ;  /* 0x00009200ffe17b82 */ /* 0x000e620000000800 */
[----:B------:R-:W-:Y:S01]  /*0ae0*/  LEA.HI.X.SX32 R15, R35, R123, 0x1, P2 ;  /* 0x0000007b230f7211 */ /* 0x000fe200010f0eff */
[----:B------:R-:W-:-:S04]  /*0af0*/  IMAD R35, R0, 0x61, RZ ;  /* 0x0000006100237824 */ /* 0x000fc800078e02ff */
[----:B------:R0:W4:Y:S02]  /*0b00*/  LDG.E.U16 R82, desc[UR60][R14.64] ;  /* 0x0000003c0e527981 */ /* 0x000124000c1e1500 */
[----:B------:R-:W1:Y:S01]  /*0b10*/  LDC R98, c[0x0][0x248] ;  /* 0x00009200ff627b82 */ /* 0x000e620000000800 */
[----:B0-----:R-:W-:-:S07]  /*0b20*/  IADD3 R14, P2, R191, R122, RZ ;  /* 0x0000007abf0e7210 */ /* 0x001fce0007f5e0ff */
[----:B------:R-:W0:Y:S01]  /*0b30*/  LDC R215, c[0x0][0x248] ;  /* 0x00009200ffd77b82 */ /* 0x000e220000000800 */
[----:B------:R-:W-:Y:S01]  /*0b40*/  LEA.HI.X.SX32 R15, R35, R123, 0x1, P2 ;  /* 0x0000007b230f7211 */ /* 0x000fe200010f0eff */
[C---:B------:R-:W-:Y:S02]  /*0b50*/  IMAD R35, R0.reuse, 0x79, RZ ;  /* 0x0000007900237824 */ /* 0x040fe400078e02ff */
[----:B------:R-:W-:Y:S02]  /*0b60*/  IMAD R21, R0, 0x14, RZ ;  /* 0x0000001400157824 */ /* 0x000fe400078e02ff */
[----:B------:R1:W4:Y:S01]  /*0b70*/  LDG.E.U16 R78, desc[UR60][R14.64] ;  /* 0x0000003c0e4e7981 */ /* 0x000322000c1e1500 */
[-C--:B------:R-:W-:Y:S01]  /*0b80*/  IADD3 R34, P2, R150, R122.reuse, RZ ;  /* 0x0000007a96227210 */ /* 0x080fe20007f5e0ff */
[----:B------:R-:W0:Y:S01]  /*0b90*/  LDC R100, c[0x0][0x248] ;  /* 0x00009200ff647b82 */ /* 0x000e220000000800 */
[-C--:B------:R-:W-:Y:S02]  /*0ba0*/  IADD3 R30, P0, R31, R122.reuse, RZ ;  /* 0x0000007a1f1e7210 */ /* 0x080fe40007f1e0ff */
[----:B-1----:R-:W-:-:S05]  /*0bb0*/  IADD3 R14, P1, R197, R122, RZ ;  /* 0x0000007ac50e7210 */ /* 0x002fca0007f3e0ff */
[----:B------:R-:W1:Y:S01]  /*0bc0*/  LDC R224, c[0x0][0x248] ;  /* 0x00009200ffe07b82 */ /* 0x000e620000000800 */
[-C--:B------:R-:W-:Y:S02]  /*0bd0*/  LEA.HI.X.SX32 R15, R35, R123.reuse, 0x1, P1 ;  /* 0x0000007b230f7211 */ /* 0x080fe400008f0eff */
[-C--:B------:R-:W-:Y:S02]  /*0be0*/  IADD3 R10, P1, R21, R122.reuse, RZ ;  /* 0x0000007a150a7210 */ /* 0x080fe40007f3e0ff */
[-C--:B------:R-:W-:Y:S01]  /*0bf0*/  LEA.HI.X.SX32 R35, R37, R123.reuse, 0x1, P2 ;  /* 0x0000007b25237211 */ /* 0x080fe200010f0eff */
[C---:B------:R-:W-:Y:S01]  /*0c00*/  IMAD R37, R0.reuse, 0x1a, RZ ;  /* 0x0000001a00257824 */ /* 0x040fe200078e02ff */
[-C--:B------:R-:W-:Y:S01]  /*0c10*/  LEA.HI.X.SX32 R31, R21, R123.reuse, 0x1, P0 ;  /* 0x0000007b151f7211 */ /* 0x080fe200000f0eff */
[----:B------:R0:W4:Y:S01]  /*0c20*/  LDG.E.U16 R75, desc[UR60][R14.64] ;  /* 0x0000003c0e4b7981 */ /* 0x000122000c1e1500 */
[-C--:B------:R-:W-:Y:S01]  /*0c30*/  LEA.HI.X.SX32 R11, R11, R123.reuse, 0x1, P1 ;  /* 0x0000007b0b0b7211 */ /* 0x080fe200008f0eff */
[----:B------:R-:W1:Y:S01]  /*0c40*/  LDC R102, c[0x0][0x248] ;  /* 0x00009200ff667b82 */ /* 0x000e620000000800 */
[-C--:B------:R-:W-:Y:S01]  /*0c50*/  IADD3 R20, P1, R41, R122.reuse, RZ ;  /* 0x0000007a29147210 */ /* 0x080fe20007f3e0ff */
[----:B------:R-:W3:Y:S01]  /*0c60*/  LDG.E.U16 R16, desc[UR60][R30.64] ;  /* 0x0000003c1e107981 */ /* 0x000ee2000c1e1500 */
[-C--:B------:R-:W-:Y:S01]  /*0c70*/  IADD3 R32, P2, R43, R122.reuse, RZ ;  /* 0x0000007a2b207210 */ /* 0x080fe20007f5e0ff */
[C---:B------:R-:W-:Y:S01]  /*0c80*/  IMAD R71, R0.reuse, 0x88, RZ ;  /* 0x0000008800477824 */ /* 0x040fe200078e02ff */
[-C--:B------:R-:W-:Y:S01]  /*0c90*/  LEA.HI.X.SX32 R21, R27, R123.reuse, 0x1, P1 ;  /* 0x0000007b1b157211 */ /* 0x080fe200008f0eff */
[----:B------:R0:W4:Y:S02]  /*0ca0*/  LDG.E.U16 R65, desc[UR60][R34.64] ;  /* 0x0000003c22417981 */ /* 0x000124000c1e1500 */
[-C--:B0-----:R-:W-:Y:S01]  /*0cb0*/  IADD3 R14, P0, R37, R122.reuse, RZ ;  /* 0x0000007a250e7210 */ /* 0x081fe20007f1e0ff */
[C---:B------:R-:W-:Y:S01]  /*0cc0*/  IMAD R27, R0.reuse, 0x44, RZ ;  /* 0x00000044001b7824 */ /* 0x040fe200078e02ff */
[-C--:B------:R-:W-:Y:S01]  /*0cd0*/  LEA.HI.X.SX32 R33, R41, R123.reuse, 0x1, P2 ;  /* 0x0000007b29217211 */ /* 0x080fe200010f0eff */
[----:B------:R0:W4:Y:S01]  /*0ce0*/  LDG.E.U16 R43, desc[UR60][R20.64] ;  /* 0x0000003c142b7981 */ /* 0x000122000c1e1500 */
[----:B------:R-:W-:Y:S01]  /*0cf0*/  LEA.HI.X.SX32 R15, R13, R123, 0x1, P0 ;  /* 0x0000007b0d0f7211 */ /* 0x000fe200000f0eff */
[C---:B------:R-:W-:Y:S01]  /*0d00*/  IMAD R7, R0.reuse, 0x15, RZ ;  /* 0x0000001500077824 */ /* 0x040fe200078e02ff */
[----:B------:R-:W1:Y:S01]  /*0d10*/  LDC R104, c[0x0][0x248] ;  /* 0x00009200ff687b82 */ /* 0x000e620000000800 */
[----:B------:R-:W5:Y:S01]  /*0d20*/  LDG.E.U16 R28, desc[UR60][R32.64] ;  /* 0x0000003c201c7981 */ /* 0x000f62000c1e1500 */
[----:B------:R-:W-:Y:S01]  /*0d30*/  IADD3 R34, P0, R73, R122, RZ ;  /* 0x0000007a49227210 */ /* 0x000fe20007f1e0ff */
[----:B------:R-:W-:-:S02]  /*0d40*/  IMAD R13, R0, 0x2a, RZ ;  /* 0x0000002a000d7824 */ /* 0x000fc400078e02ff */
[----:B------:R-:W4:Y:S01]  /*0d50*/  LDG.E.U16 R24, desc[UR60][R14.64] ;  /* 0x0000003c0e187981 */ /* 0x000f22000c1e1500 */
[-C--:B0-----:R-:W-:Y:S01]  /*0d60*/  IADD3 R20, P2, R71, R122.reuse, RZ ;  /* 0x0000007a47147210 */ /* 0x081fe20007f5e0ff */
[C---:B------:R-:W-:Y:S01]  /*0d70*/  IMAD R58, R0.reuse, 0xe8, RZ ;  /* 0x000000e8003a7824 */ /* 0x040fe200078e02ff */
[-C--:B------:R-:W-:Y:S01]  /*0d80*/  LEA.HI.X.SX32 R35, R55, R123.reuse, 0x1, P0 ;  /* 0x0000007b37237211 */ /* 0x080fe200000f0eff */
[----:B------:R0:W4:Y:S01]  /*0d90*/  LDG.E.U16 R44, desc[UR60][R10.64] ;  /* 0x0000003c0a2c7981 */ /* 0x000122000c1e1500 */
[-C--:B------:R-:W-:Y:S01]  /*0da0*/  LEA.HI.X.SX32 R21, R27, R123.reuse, 0x1, P2 ;  /* 0x0000007b1b157211 */ /* 0x080fe200010f0eff */
[C---:B------:R-:W-:Y:S01]  /*0db0*/  IMAD R230, R0.reuse, 0xa4, RZ ;  /* 0x000000a400e67824 */ /* 0x040fe200078e02ff */
[----:B------:R-:W-:Y:S01]  /*0dc0*/  IADD3 R6, P0, R13, R122, RZ ;  /* 0x0000007a0d067210 */ /* 0x000fe20007f1e0ff */
[----:B------:R0:W4:Y:S01]  /*0dd0*/  LDG.E.U16 R8, desc[UR60][R34.64] ;  /* 0x0000003c22087981 */ /* 0x000122000c1e1500 */
[----:B------:R-:W-:Y:S01]  /*0de0*/  IMAD R233, R0, 0xb4, RZ ;  /* 0x000000b400e97824 */ /* 0x000fe200078e02ff */
[----:B------:R-:W1:Y:S02]  /*0df0*/  LDC R73, c[0x0][0x248] ;  /* 0x00009200ff497b82 */ /* 0x000e640000000800 */
[----:B------:R-:W4:Y:S01]  /*0e00*/  LDG.E.U16 R4, desc[UR60][R20.64] ;  /* 0x0000003c14047981 */ /* 0x000f22000c1e1500 */
[----:B------:R-:W-:-:S05]  /*0e10*/  LEA.HI.X.SX32 R7, R7, R123, 0x1, P0 ;  /* 0x0000007b07077211 */ /* 0x000fca00000f0eff */
[----:B------:R-:W1:Y:S08]  /*0e20*/  LDC R106, c[0x0][0x248] ;  /* 0x00009200ff6a7b82 */ /* 0x000e700000000800 */
        /* <DEDUP_REMOVED lines=23> */
[----:B------:R-:W1:Y:S01]  /*0fa0*/  LDC R181, c[0x0][0x248] ;  /* 0x00009200ffb57b82 */ /* 0x000e620000000800 */
[----:B--2---:R2:W-:Y:S07]  /*0fb0*/  STL [R1+0x10c], R2 ;  /* 0x00010c0201007387 */ /* 0x0045ee0000100800 */
[----:B------:R-:W1:Y:S01]  /*0fc0*/  LDC R176, c[0x0][0x248] ;  /* 0x00009200ffb07b82 */ /* 0x000e620000000800 */
[----:B--2---:R-:W2:Y:S01]  /*0fd0*/  LDG.E.U16 R2, desc[UR60][R6.64] ;  /* 0x0000003c06027981 */ /* 0x004ea2000c1e1500 */
[----:B0-----:R-:W-:-:S04]  /*0fe0*/  IADD3 R10, P1, R55, R122, RZ ;  /* 0x0000007a370a7210 */ /* 0x001fc80007f3e0ff */
[-C--:B------:R-:W-:Y:S01]  /*0ff0*/  LEA.HI.X.SX32 R11, R37, R123.reuse, 0x1, P1 ;  /* 0x0000007b250b7211 */ /* 0x080fe200008f0eff */
[C---:B------:R-:W-:Y:S01]  /*1000*/  IMAD R37, R0.reuse, 0x54, RZ ;  /* 0x0000005400257824 */ /* 0x040fe200078e02ff */
[-C--:B------:R-:W-:Y:S01]  /*1010*/  IADD3 R30, P1, R27, R122.reuse, RZ ;  /* 0x0000007a1b1e7210 */ /* 0x080fe20007f3e0ff */
[----:B------:R-:W0:Y:S02]  /*1020*/  LDC R180, c[0x0][0x248] ;  /* 0x00009200ffb47b82 */ /* 0x000e240000000800 */
[----:B------:R1:W2:Y:S01]  /*1030*/  LDG.E.U16 R42, desc[UR60][R10.64] ;  /* 0x0000003c0a2a7981 */ /* 0x0002a2000c1e1500 */
[----:B------:R-:W-:Y:S01]  /*1040*/  LEA.HI.X.SX32 R31, R39, R123, 0x1, P1 ;  /* 0x0000007b271f7211 */ /* 0x000fe200008f0eff */
[C---:B------:R-:W-:Y:S02]  /*1050*/  IMAD R35, R0.reuse, 0x3a, RZ ;  /* 0x0000003a00237824 */ /* 0x040fe400078e02ff */
[C---:B------:R-:W-:Y:S02]  /*1060*/  IMAD R39, R0.reuse, 0x64, RZ ;  /* 0x0000006400277824 */ /* 0x040fe400078e02ff */
[----:B------:R-:W-:Y:S01]  /*1070*/  IMAD R27, R0, 0x1d, RZ ;  /* 0x0000001d001b7824 */ /* 0x000fe200078e02ff */
[----:B------:R1:W2:Y:S01]  /*1080*/  LDG.E.U16 R41, desc[UR60][R30.64] ;  /* 0x0000003c1e297981 */ /* 0x0002a2000c1e1500 */
[----:B------:R-:W0:Y:S01]  /*1090*/  LDC R177, c[0x0][0x248] ;  /* 0x00009200ffb17b82 */ /* 0x000e220000000800 */
[----:B-1----:R-:W-:-:S04]  /*10a0*/  IADD3 R10, P1, R37, R122, RZ ;  /* 0x0000007a250a7210 */ /* 0x002fc80007f3e0ff */
[----:B------:R-:W-:Y:S01]  /*10b0*/  LEA.HI.X.SX32 R11, R13, R123, 0x1, P1 ;  /* 0x0000007b0d0b7211 */ /* 0x000fe200008f0eff */
[C---:B------:R-:W-:Y:S01]  /*10c0*/  IMAD R13, R0.reuse, 0xa8, RZ ;  /* 0x000000a8000d7824 */ /* 0x040fe200078e02ff */
[-C--:B------:R-:W-:Y:S01]  /*10d0*/  IADD3 R14, P1, R39, R122.reuse, RZ ;  /* 0x0000007a270e7210 */ /* 0x080fe20007f3e0ff */
[----:B------:R-:W-:Y:S01]  /*10e0*/  IMAD R31, R0, 0x74, RZ ;  /* 0x00000074001f7824 */ /* 0x000fe200078e02ff */
[----:B------:R-:W1:Y:S01]  /*10f0*/  LDC R156, c[0x0][0x248] ;  /* 0x00009200ff9c7b82 */ /* 0x000e620000000800 */
[----:B------:R3:W2:Y:S01]  /*1100*/  LDG.E.U16 R40, desc[UR60][R10.64] ;  /* 0x0000003c0a287981 */ /* 0x0006a2000c1e1500 */
[----:B------:R-:W-:-:S04]  /*1110*/  IADD3 R32, P0, R13, R122, RZ ;  /* 0x0000007a0d207210 */ /* 0x000fc80007f1e0ff */
[-C--:B------:R-:W-:Y:S02]  /*1120*/  LEA.HI.X.SX32 R33, R37, R123.reuse, 0x1, P0 ;  /* 0x0000007b25217211 */ /* 0x080fe400000f0eff */
[-C--:B------:R-:W-:Y:S01]  /*1130*/  IADD3 R6, P0, R35, R122.reuse, RZ ;  /* 0x0000007a23067210 */ /* 0x080fe20007f1e0ff */
[----:B------:R-:W-:Y:S01]  /*1140*/  IMAD R55, R0, 0x108, RZ ;  /* 0x0000010800377824 */ /* 0x000fe200078e02ff */
[-C--:B------:R-:W-:Y:S01]  /*1150*/  LEA.HI.X.SX32 R15, R53, R123.reuse, 0x1, P1 ;  /* 0x0000007b350f7211 */ /* 0x080fe200008f0eff */
[----:B------:R4:W2:Y:S01]  /*1160*/  LDG.E.U16 R34, desc[UR60][R32.64] ;  /* 0x0000003c20227981 */ /* 0x0008a2000c1e1500 */
[----:B------:R-:W-:Y:S01]  /*1170*/  LEA.HI.X.SX32 R7, R27, R123, 0x1, P0 ;  /* 0x0000007b1b077211 */ /* 0x000fe200000f0eff */
[----:B------:R-:W1:Y:S01]  /*1180*/  LDC R151, c[0x0][0x248] ;  /* 0x00009200ff977b82 */ /* 0x000e620000000800 */
[-C--:B------:R-:W-:Y:S01]  /*1190*/  IADD3 R30, P0, R58, R122.reuse, RZ ;  /* 0x0000007a3a1e7210 */ /* 0x080fe20007f1e0ff */
[----:B------:R-:W-:Y:S01]  /*11a0*/  IMAD R53, R0, 0x4a, RZ ;  /* 0x0000004a00357824 */ /* 0x000fe200078e02ff */
[----:B---3--:R-:W-:-:S02]  /*11b0*/  IADD3 R10, P1, R31, R122, RZ ;  /* 0x0000007a1f0a7210 */ /* 0x008fc40007f3e0ff */
[----:B------:R-:W-:Y:S01]  /*11c0*/  LEA.HI.X.SX32 R31, R31, R123, 0x1, P0 ;  /* 0x0000007b1f1f7211 */ /* 0x000fe200000f0eff */
[C---:B------:R-:W-:Y:S02]  /*11d0*/  IMAD R37, R0.reuse, 0x84, RZ ;  /* 0x0000008400257824 */ /* 0x040fe400078e02ff */
[----:B------:R-:W3:Y:S08]  /*11e0*/  LDC R162, c[0x0][0x248] ;  /* 0x00009200ffa27b82 */ /* 0x000ef00000000800 */
[----:B------:R-:W3:Y:S01]  /*11f0*/  LDC R168, c[0x0][0x248] ;  /* 0x00009200ffa87b82 */ /* 0x000ee20000000800 */
[----:B------:R0:W-:Y:S07]  /*1200*/  STL [R1+0xf0], R16 ;  /* 0x0000f01001007387 */ /* 0x0001ee0000100800 */
[----:B------:R-:W3:Y:S01]  /*1210*/  LDC R171, c[0x0][0x248] ;  /* 0x00009200ffab7b82 */ /* 0x000ee20000000800 */
[----:B0-----:R-:W-:-:S07]  /*1220*/  IMAD R16, R0, 0xc8, RZ ;  /* 0x000000c800107824 */ /* 0x001fce00078e02ff */
[----:B------:R-:W0:Y:S01]  /*1230*/  LDC R164, c[0x0][0x248] ;  /* 0x00009200ffa47b82 */ /* 0x000e220000000800 */
[-C--:B------:R-:W-:Y:S01]  /*1240*/  IADD3 R20, P2, R16, R122.reuse, RZ ;  /* 0x0000007a10147210 */ /* 0x080fe20007f5e0ff */
[----:B-----5:R5:W-:Y:S03]  /*1250*/  STL [R1+0xd0], R28 ;  /* 0x0000d01c01007387 */ /* 0x020be60000100800 */
[-C--:B------:R-:W-:Y:S01]  /*1260*/  LEA.HI.X.SX32 R21, R39, R123.reuse, 0x1, P2 ;  /* 0x0000007b27157211 */ /* 0x080fe200010f0eff */
[----:B----4-:R4:W-:Y:S01]  /*1270*/  STL [R1+0xfc], R24 ;  /* 0x0000fc1801007387 */ /* 0x0109e20000100800 */
[-C--:B------:R-:W-:Y:S01]  /*1280*/  LEA.HI.X.SX32 R11, R35, R123.reuse, 0x1, P1 ;  /* 0x0000007b230b7211 */ /* 0x080fe200008f0eff */
[----:B------:R-:W-:Y:S01]  /*1290*/  IMAD R35, R0, 0x25, RZ ;  /* 0x0000002500237824 */ /* 0x000fe200078e02ff */
[----:B------:R-:W-:Y:S01]  /*12a0*/  IADD3 R32, P2, R55, R122, RZ ;  /* 0x0000007a37207210 */ /* 0x000fe20007f5e0ff */
[----:B------:R-:W3:Y:S01]  /*12b0*/  LDG.E.U16 R39, desc[UR60][R14.64] ;  /* 0x0000003c0e277981 */ /* 0x000ee2000c1e1500 */
[----:B------:R-:W0:Y:S03]  /*12c0*/  LDC R155, c[0x0][0x248] ;  /* 0x00009200ff9b7b82 */ /* 0x000e260000000800 */
[----:B-----5:R-:W5:Y:S04]  /*12d0*/  LDG.E.U16 R28, desc[UR60][R20.64] ;  /* 0x0000003c141c7981 */ /* 0x020f68000c1e1500 */
[----:B----4-:R4:W3:Y:S01]  /*12e0*/  LDG.E.U16 R24, desc[UR60][R6.64] ;  /* 0x0000003c06187981 */ /* 0x0108e2000c1e1500 */
[----:B------:R-:W0:Y:S03]  /*12f0*/  LDC R167, c[0x0][0x248] ;  /* 0x00009200ffa77b82 */ /* 0x000e260000000800 */
[----:B------:R1:W-:Y:S01]  /*1300*/  STL [R1+0xb0], R8 ;  /* 0x0000b00801007387 */ /* 0x0003e20000100800 */
[----:B------:R-:W-:-:S03]  /*1310*/  LEA.HI.X.SX32 R33, R37, R123, 0x1, P2 ;  /* 0x0000007b25217211 */ /* 0x000fc600010f0eff */
[----:B------:R1:W-:Y:S01]  /*1320*/  STL [R1+0x94], R4 ;  /* 0x0000940401007387 */ /* 0x0003e20000100800 */
[----:B------:R-:W0:Y:S01]  /*1330*/  LDC R213, c[0x0][0x248] ;  /* 0x00009200ffd57b82 */ /* 0x000e220000000800 */
[-C--:B----4-:R-:W-:Y:S01]  /*1340*/  IADD3 R6, P0, R53, R122.reuse, RZ ;  /* 0x0000007a35067210 */ /* 0x090fe20007f1e0ff */
[----:B------:R-:W-:Y:S01]  /*1350*/  IMAD R27, R0, 0x94, RZ ;  /* 0x00000094001b7824 */ /* 0x000fe200078e02ff */
[----:B------:R-:W4:Y:S02]  /*1360*/  LDG.E.U16 R38, desc[UR60][R10.64] ;  /* 0x0000003c0a267981 */ /* 0x000f24000c1e1500 */
[----:B------:R-:W-:Y:S02]  /*1370*/  LEA.HI.X.SX32 R7, R35, R123, 0x1, P0 ;  /* 0x0000007b23077211 */ /* 0x000fe400000f0eff */
[----:B-1----:R-:W4:Y:S01]  /*1380*/  LDG.E.U16 R8, desc[UR60][R32.64] ;  /* 0x0000003c20087981 */ /* 0x002f22000c1e1500 */
[----:B------:R-:W1:Y:S03]  /*1390*/  LDC R214, c[0x0][0x248] ;  /* 0x00009200ffd67b82 */ /* 0x000e660000000800 */
[----:B------:R0:W4:Y:S01]  /*13a0*/  LDG.E.U16 R4, desc[UR60][R30.64] ;  /* 0x0000003c1e047981 */ /* 0x000122000c1e1500 */
[----:B------:R-:W-:-:S04]  /*13b0*/  IADD3 R14, P1, R37, R122, RZ ;  /* 0x0000007a250e7210 */ /* 0x000fc80007f3e0ff */
[----:B------:R-:W-:Y:S01]  /*13c0*/  LEA.HI.X.SX32 R15, R57, R123, 0x1, P1 ;  /* 0x0000007b390f7211 */ /* 0x000fe200008f0eff */
[----:B------:R-:W1:Y:S01]  /*13d0*/  LDC R211, c[0x0][0x248] ;  /* 0x00009200ffd37b82 */ /* 0x000e620000000800 */
[----:B------:R-:W-:-:S03]  /*13e0*/  IADD3 R20, P1, R27, R122, RZ ;  /* 0x0000007a1b147210 */ /* 0x000fc60007f3e0ff */
[----:B------:R0:W4:Y:S01]  /*13f0*/  LDG.E.U16 R37, desc[UR60][R14.64] ;  /* 0x0000003c0e257981 */ /* 0x000122000c1e1500 */
[----:B------:R-:W-:Y:S01]  /*1400*/  LEA.HI.X.SX32 R21, R53, R123, 0x1, P1 ;  /* 0x0000007b35157211 */ /* 0x000fe200008f0eff */
[C---:B0-----:R-:W-:Y:S02]  /*1410*/  IMAD R31, R0.reuse, 0x5a, RZ ;  /* 0x0000005a001f7824 */ /* 0x041fe400078e02ff */
[C---:B------:R-:W-:Y:S01]  /*1420*/  IMAD R57, R0.reuse, 0x6a, RZ ;  /* 0x0000006a00397824 */ /* 0x040fe200078e02ff */
[----:B------:R-:W0:Y:S01]  /*1430*/  LDC R172, c[0x0][0x248] ;  /* 0x00009200ffac7b82 */ /* 0x000e220000000800 */
[----:B------:R-:W-:Y:S01]  /*1440*/  IMAD R11, R0, 0x2d, RZ ;  /* 0x0000002d000b7824 */ /* 0x000fe200078e02ff */
[----:B------:R-:W4:Y:S01]  /*1450*/  LDG.E.U16 R36, desc[UR60][R20.64] ;  /* 0x0000003c14247981 */ /* 0x000f22000c1e1500 */
[----:B------:R-:W-:-:S05]  /*1460*/  IADD3 R14, P1, R230, R122, RZ ;  /* 0x0000007ae60e7210 */ /* 0x000fca0007f3e0ff */
[----:B------:R-:W0:Y:S01]  /*1470*/  LDC R212, c[0x0][0x248] ;  /* 0x00009200ffd47b82 */ /* 0x000e220000000800 */
[----:B------:R-:W-:Y:S02]  /*1480*/  LEA.HI.X.SX32 R15, R61, R123, 0x1, P1 ;  /* 0x0000007b3d0f7211 */ /* 0x000fe400008f0eff */
[----:B------:R-:W-:-:S03]  /*1490*/  IADD3 R10, P0, R31, R122, RZ ;  /* 0x0000007a1f0a7210 */ /* 0x000fc60007f1e0ff */
[----:B------:R1:W4:Y:S01]  /*14a0*/  LDG.E.U16 R35, desc[UR60][R14.64] ;  /* 0x0000003c0e237981 */ /* 0x000322000c1e1500 */
[----:B------:R-:W-:Y:S01]  /*14b0*/  LEA.HI.X.SX32 R11, R11, R123, 0x1, P0 ;  /* 0x0000007b0b0b7211 */ /* 0x000fe200000f0eff */
[C---:B------:R-:W-:Y:S01]  /*14c0*/  IMAD R236, R0.reuse, 0xc4, RZ ;  /* 0x000000c400ec7824 */ /* 0x040fe200078e02ff */
[----:B------:R-:W0:Y:S03]  /*14d0*/  LDC R61, c[0x0][0x248] ;  /* 0x00009200ff3d7b82 */ /* 0x000e260000000800 */
[----:B------:R-:W4:Y:S01]  /*14e0*/  LDG.E.U16 R48, desc[UR60][R10.64] ;  /* 0x0000003c0a307981 */ /* 0x000f22000c1e1500 */
[----:B-1----:R-:W-:-:S04]  /*14f0*/  IMAD R15, R0, 0x35, RZ ;  /* 0x00000035000f7824 */ /* 0x002fc800078e02ff */
        /* <DEDUP_REMOVED lines=21> */
[----:B--2---:R2:W4:Y:S07]  /*1650*/  LDG.E.U16 R2, desc[UR60][R6.64] ;  /* 0x0000003c06027981 */ /* 0x00452e000c1e1500 */
[----:B------:R-:W1:Y:S01]  /*1660*/  LDC R246, c[0x0][0x248] ;  /* 0x00009200fff67b82 */ /* 0x000e620000000800 */
[----:B--2---:R-:W-:-:S07]  /*1670*/  IADD3 R6, P2, R233, R122, RZ ;  /* 0x0000007ae9067210 */ /* 0x004fce0007f5e0ff */
[----:B------:R-:W2:Y:S01]  /*1680*/  LDC R248, c[0x0][0x248] ;  /* 0x00009200fff87b82 */ /* 0x000ea20000000800 */
[----:B------:R-:W-:Y:S02]  /*1690*/  LEA.HI.X.SX32 R7, R31, R123, 0x1, P2 ;  /* 0x0000007b1f077211 */ /* 0x000fe400010f0eff */
[----:B------:R-:W-:-:S05]  /*16a0*/  IADD3 R20, P2, R57, R122, RZ ;  /* 0x0000007a39147210 */ /* 0x000fca0007f5e0ff */
[----:B------:R-:W2:Y:S01]  /*16b0*/  LDC R245, c[0x0][0x248] ;  /* 0x00009200fff57b82 */ /* 0x000ea20000000800 */
[----:B------:R-:W-:-:S05]  /*16c0*/  LEA.HI.X.SX32 R21, R15, R123, 0x1, P2 ;  /* 0x0000007b0f157211 */ /* 0x000fca00010f0eff */
[----:B------:R-:W2:Y:S01]  /*16d0*/  LDG.E.U16 R32, desc[UR60][R20.64] ;  /* 0x0000003c14207981 */ /* 0x000ea2000c1e1500 */
[----:B------:R-:W-:Y:S01]  /*16e0*/  IADD3 R30, P1, R236, R122, RZ ;  /* 0x0000007aec1e7210 */ /* 0x000fe20007f3e0ff */
[----:B------:R-:W1:Y:S02]  /*16f0*/  LDC R243, c[0x0][0x248] ;  /* 0x00009200fff37b82 */ /* 0x000e640000000800 */
[----:B------:R0:W-:Y:S01]  /*1700*/  STL [R1+0x7c], R34 ;  /* 0x00007c2201007387 */ /* 0x0001e20000100800 */
[----:B------:R-:W-:-:S05]  /*1710*/  LEA.HI.X.SX32 R31, R63, R123, 0x1, P1 ;  /* 0x0000007b3f1f7211 */ /* 0x000fca00008f0eff */
[----:B------:R-:W1:Y:S01]  /*1720*/  LDC R63, c[0x0][0x248] ;  /* 0x00009200ff3f7b82 */ /* 0x000e620000000800 */
[C---:B------:R-:W-:Y:S01]  /*1730*/  SHF.L.U32 R53, R0.reuse, 0x3, RZ ;  /* 0x0000000300357819 */ /* 0x040fe200000006ff */
[----:B------:R-:W2:Y:S01]  /*1740*/  LDG.E.U16 R33, desc[UR60][R30.64] ;  /* 0x0000003c1e217981 */ /* 0x000ea2000c1e1500 */
[C---:B------:R-:W-:Y:S02]  /*1750*/  SHF.L.U32 R11, R0.reuse, 0x4, RZ ;  /* 0x00000004000b7819 */ /* 0x040fe400000006ff */
[----:B------:R-:W-:Y:S01]  /*1760*/  LEA R10, P1, R91, R122, 0x5 ;  /* 0x0000007a5b0a7211 */ /* 0x000fe200078228ff */
[----:B0-----:R0:W2:Y:S02]  /*1770*/  LDG.E.U16 R34, desc[UR60][R6.64] ;  /* 0x0000003c06227981 */ /* 0x0010a4000c1e1500 */
[----:B------:R-:W2:Y:S01]  /*1780*/  LDC R249, c[0x0][0x248] ;  /* 0x00009200fff97b82 */ /* 0x000ea20000000800 */
[----:B------:R-:W-:Y:S02]  /*1790*/  LEA.HI.X.SX32 R11, R11, R123, 0x1, P1 ;  /* 0x0000007b0b0b7211 */ /* 0x000fe400008f0eff */
[----:B------:R-:W-:-:S02]  /*17a0*/  SHF.L.U32 R15, R0, 0x5, RZ ;  /* 0x00000005000f7819 */ /* 0x000fc400000006ff */
[-C--:B------:R-:W-:Y:S01]  /*17b0*/  LEA R14, P2, R61, R122.reuse, 0x6 ;  /* 0x0000007a3d0e7211 */ /* 0x080fe200078430ff */
[----:B------:R3:W2:Y:S01]  /*17c0*/  LDG.E.U16 R97, desc[UR60][R10.64] ;  /* 0x0000003c0a617981 */ /* 0x0006a2000c1e1500 */
[----:B0-----:R-:W-:Y:S01]  /*17d0*/  LEA R6, P0, R73, R122, 0x4 ;  /* 0x0000007a49067211 */ /* 0x001fe200078020ff */
[----:B------:R-:W0:Y:S03]  /*17e0*/  LDC R250, c[0x0][0x248] ;  /* 0x00009200fffa7b82 */ /* 0x000e260000000800 */
[----:B------:R-:W-:Y:S01]  /*17f0*/  LEA.HI.X.SX32 R7, R53, R123, 0x1, P0 ;  /* 0x0000007b35077211 */ /* 0x000fe200000f0eff */
[----:B-----5:R5:W-:Y:S04]  /*1800*/  STL [R1+0x64], R28 ;  /* 0x0000641c01007387 */ /* 0x020be80000100800 */
[----:B---3--:R3:W-:Y:S01]  /*1810*/  STL [R1+0xdc], R24 ;  /* 0x0000dc1801007387 */ /* 0x0087e20000100800 */
[----:B------:R-:W-:-:S03]  /*1820*/  SHF.L.U32 R31, R0, 0x6, RZ ;  /* 0x00000006001f7819 */ /* 0x000fc600000006ff */
[----:B------:R1:W2:Y:S01]  /*1830*/  LDG.E.U16 R105, desc[UR60][R6.64] ;  /* 0x0000003c06697981 */ /* 0x0002a2000c1e1500 */
[----:B-----5:R-:W5:Y:S01]  /*1840*/  LDC R28, c[0x0][0x248] ;  /* 0x00009200ff1c7b82 */ /* 0x020f620000000800 */
[----:B------:R-:W-:Y:S02]  /*1850*/  LEA R10, P1, R93, R122, 0x8 ;  /* 0x0000007a5d0a7211 */ /* 0x000fe400078240ff */
[----:B------:R-:W-:Y:S02]  /*1860*/  LEA.HI.X.SX32 R15, R15, R123, 0x1, P2 ;  /* 0x0000007b0f0f7211 */ /* 0x000fe400010f0eff */
[----:B------:R-:W-:-:S03]  /*1870*/  SHF.L.U32 R21, R0, 0x7, RZ ;  /* 0x0000000700157819 */ /* 0x000fc600000006ff */
[----:B---3--:R-:W3:Y:S01]  /*1880*/  LDC R24, c[0x0][0x248] ;  /* 0x00009200ff187b82 */ /* 0x008ee20000000800 */
[----:B----4-:R4:W-:Y:S01]  /*1890*/  STL [R1+0x4c], R4 ;  /* 0x00004c0401007387 */ /* 0x0109e20000100800 */
[----:B-1----:R-:W-:-:S06]  /*18a0*/  LEA R6, P0, R63, R122, 0x7 ;  /* 0x0000007a3f067211 */ /* 0x002fcc00078038ff */
[----:B------:R-:W1:Y:S01]  /*18b0*/  LDC R93, c[0x0][0x248] ;  /* 0x00009200ff5d7b82 */ /* 0x000e620000000800 */
[----:B------:R0:W-:Y:S01]  /*18c0*/  STL [R1+0x3c], R8 ;  /* 0x00003c0801007387 */ /* 0x0001e20000100800 */
[----:B------:R-:W-:Y:S02]  /*18d0*/  SHF.L.U32 R53, R0, 0x8, RZ ;  /* 0x0000000800357819 */ /* 0x000fe400000006ff */
[----:B------:R-:W-:Y:S01]  /*18e0*/  LEA R20, P2, R95, R122, 0x9 ;  /* 0x0000007a5f147211 */ /* 0x000fe200078448ff */
[----:B------:R5:W2:Y:S03]  /*18f0*/  LDG.E.U16 R103, desc[UR60][R14.64] ;  /* 0x0000003c0e677981 */ /* 0x000aa6000c1e1500 */
[----:B----4-:R-:W4:Y:S08]  /*1900*/  LDC R4, c[0x0][0x248] ;  /* 0x00009200ff047b82 */ /* 0x010f300000000800 */
[----:B0-----:R-:W5:Y:S01]  /*1910*/  LDC R8, c[0x0][0x248] ;  /* 0x00009200ff087b82 */ /* 0x001f620000000800 */
[----:B------:R-:W-:-:S05]  /*1920*/  LEA.HI.X.SX32 R7, R31, R123, 0x1, P0 ;  /* 0x0000007b1f077211 */ /* 0x000fca00000f0eff */
[----:B------:R0:W2:Y:S01]  /*1930*/  LDG.E.U16 R95, desc[UR60][R6.64] ;  /* 0x0000003c065f7981 */ /* 0x0000a2000c1e1500 */
[----:B----4-:R-:W-:Y:S02]  /*1940*/  IMAD R11, R4, 0x210, RZ ;  /* 0x00000210040b7824 */ /* 0x010fe400078e02ff */
[----:B------:R-:W4:Y:S03]  /*1950*/  LDC R4, c[0x0][0x248] ;  /* 0x00009200ff047b82 */ /* 0x000f260000000800 */
[-C--:B------:R-:W-:Y:S02]  /*1960*/  IADD3 R30, P0, R11, R122.reuse, RZ ;  /* 0x0000007a0b1e7210 */ /* 0x080fe40007f1e0ff */
[-C--:B------:R-:W-:Y:S02]  /*1970*/  LEA.HI.X.SX32 R11, R21, R123.reuse, 0x1, P1 ;  /* 0x0000007b150b7211 */ /* 0x080fe400008f0eff */
[-C--:B------:R-:W-:Y:S01]  /*1980*/  LEA.HI.X.SX32 R21, R53, R123.reuse, 0x1, P2 ;  /* 0x0000007b35157211 */ /* 0x080fe200010f0eff */
[----:B-----5:R-:W-:Y:S01]  /*1990*/  IMAD R15, R8, 0x220, RZ ;  /* 0x00000220080f7824 */ /* 0x020fe200078e02ff */
[----:B------:R-:W-:Y:S01]  /*19a0*/  LEA.HI.X.SX32 R31, R55, R123, 0x1, P0 ;  /* 0x0000007b371f7211 */ /* 0x000fe200000f0eff */
[----:B0-----:R-:W-:Y:S01]  /*19b0*/  IMAD R7, R28, 0x240, RZ ;  /* 0x000002401c077824 */ /* 0x001fe200078e02ff */
[----:B------:R-:W5:Y:S01]  /*19c0*/  LDG.E.U16 R99, desc[UR60][R10.64] ;  /* 0x0000003c0a637981 */ /* 0x000f62000c1e1500 */
[----:B---3--:R-:W-:Y:S01]  /*19d0*/  IMAD R55, R24, 0x230, RZ ;  /* 0x0000023018377824 */ /* 0x008fe200078e02ff */
[----:B------:R-:W-:Y:S01]  /*19e0*/  IADD3 R52, P1, R15, R122, RZ ;  /* 0x0000007a0f347210 */ /* 0x000fe20007f3e0ff */
[----:B-1----:R-:W-:Y:S01]  /*19f0*/  IMAD R93, R93, 0x120, RZ ;  /* 0x000001205d5d7824 */ /* 0x002fe200078e02ff */
[----:B------:R-:W3:Y:S01]  /*1a00*/  LDG.E.U16 R63, desc[UR60][R30.64] ;  /* 0x0000003c1e3f7981 */ /* 0x000ee2000c1e1500 */
[----:B------:R-:W-:-:S02]  /*1a10*/  IMAD R107, R107, 0x118, RZ ;  /* 0x000001186b6b7824 */ /* 0x000fc400078e02ff */
[C---:B------:R-:W-:Y:S01]  /*1a20*/  IMAD R237, R0.reuse, 0xd4, RZ ;  /* 0x000000d400ed7824 */ /* 0x040fe200078e02ff */
[----:B------:R0:W5:Y:S01]  /*1a30*/  LDG.E.U16 R91, desc[UR60][R20.64] ;  /* 0x0000003c145b7981 */ /* 0x000162000c1e1500 */
[C---:B------:R-:W-:Y:S02]  /*1a40*/  IMAD R238, R0.reuse, 0xe4, RZ ;  /* 0x000000e400ee7824 */ /* 0x040fe400078e02ff */
[C---:B------:R-:W-:Y:S01]  /*1a50*/  IMAD R111, R0.reuse, 0x7a, RZ ;  /* 0x0000007a006f7824 */ /* 0x040fe200078e02ff */
[----:B0-----:R-:W-:Y:S01]  /*1a60*/  IADD3 R20, P2, R55, R122, RZ ;  /* 0x0000007a37147210 */ /* 0x001fe20007f5e0ff */
[----:B------:R-:W-:-:S03]  /*1a70*/  IMAD R239, R0, 0xf4, RZ ;  /* 0x000000f400ef7824 */ /* 0x000fc600078e02ff */
[----:B------:R-:W-:Y:S01]  /*1a80*/  LEA.HI.X.SX32 R21, R107, R123, 0x1, P2 ;  /* 0x0000007b6b157211 */ /* 0x000fe200010f0eff */
[----:B------:R-:W-:-:S04]  /*1a90*/  IMAD R109, R0, 0x3d, RZ ;  /* 0x0000003d006d7824 */ /* 0x000fc800078e02ff */
[----:B------:R0:W3:Y:S01]  /*1aa0*/  LDG.E.U16 R61, desc[UR60][R20.64] ;  /* 0x0000003c143d7981 */ /* 0x0000e2000c1e1500 */
[C---:B------:R-:W-:Y:S02]  /*1ab0*/  IMAD R183, R0.reuse, 0x10a, RZ ;  /* 0x0000010a00b77824 */ /* 0x040fe400078e02ff */
[C---:B------:R-:W-:Y:S02]  /*1ac0*/  IMAD R186, R0.reuse, 0x8a, RZ ;  /* 0x0000008a00ba7824 */ /* 0x040fe400078e02ff */
[C---:B------:R-:W-:Y:S02]  /*1ad0*/  IMAD R184, R0.reuse, 0x9a, RZ ;  /* 0x0000009a00b87824 */ /* 0x040fe400078e02ff */
[C---:B------:R-:W-:Y:S02]  /*1ae0*/  IMAD R188, R0.reuse, 0xaa, RZ ;  /* 0x000000aa00bc7824 */ /* 0x040fe400078e02ff */
[C---:B------:R-:W-:Y:S02]  /*1af0*/  IMAD R190, R0.reuse, 0xba, RZ ;  /* 0x000000ba00be7824 */ /* 0x040fe400078e02ff */
[----:B------:R-:W-:-:S02]  /*1b00*/  IMAD R192, R0, 0xca, RZ ;  /* 0x000000ca00c07824 */ /* 0x000fc400078e02ff */
[C---:B------:R-:W-:Y:S02]  /*1b10*/  IMAD R194, R0.reuse, 0xda, RZ ;  /* 0x000000da00c27824 */ /* 0x040fe400078e02ff */
[----:B------:R-:W-:Y:S01]  /*1b20*/  IMAD R196, R0, 0xea, RZ ;  /* 0x000000ea00c47824 */ /* 0x000fe200078e02ff */
[----:B------:R1:W-:Y:S02]  /*1b30*/  STL [R1+0xcc], R2 ;  /* 0x0000cc0201007387 */ /* 0x0003e40000100800 */
[----:B-1----:R-:W1:Y:S02]  /*1b40*/  LDC R2, c[0x0][0x248] ;  /* 0x00009200ff027b82 */ /* 0x002e640000000800 */
[----:B-1----:R-:W-:-:S06]  /*1b50*/  IMAD R53, R2, 0x110, RZ ;  /* 0x0000011002357824 */ /* 0x002fcc00078e02ff */
[----:B------:R-:W1:Y:S01]  /*1b60*/  LDC R2, c[0x0][0x248] ;  /* 0x00009200ff027b82 */ /* 0x000e620000000800 */
[----:B------:R-:W-:-:S04]  /*1b70*/  IADD3 R14, P0, R53, R122, RZ ;  /* 0x0000007a350e7210 */ /* 0x000fc80007f1e0ff */
[-C--:B------:R-:W-:Y:S02]  /*1b80*/  LEA.HI.X.SX32 R15, R71, R123.reuse, 0x1, P0 ;  /* 0x0000007b470f7211 */ /* 0x080fe400000f0eff */
[-C--:B------:R-:W-:Y:S02]  /*1b90*/  IADD3 R30, P0, R7, R122.reuse, RZ ;  /* 0x0000007a071e7210 */ /* 0x080fe40007f1e0ff */
[-C--:B------:R-:W-:Y:S01]  /*1ba0*/  LEA.HI.X.SX32 R53, R53, R123.reuse, 0x1, P1 ;  /* 0x0000007b35357211 */ /* 0x080fe200008f0eff */
[----:B------:R0:W5:Y:S01]  /*1bb0*/  LDG.E.U16 R71, desc[UR60][R14.64] ;  /* 0x0000003c0e477981 */ /* 0x000162000c1e1500 */
[----:B------:R-:W-:Y:S02]  /*1bc0*/  LEA.HI.X.SX32 R31, R93, R123, 0x1, P0 ;  /* 0x0000007b5d1f7211 */ /* 0x000fe400000f0eff */
[-C--:B------:R-:W-:Y:S01]  /*1bd0*/  IADD3 R6, P0, R237, R122.reuse, RZ ;  /* 0x0000007aed067210 */ /* 0x080fe20007f1e0ff */
[----:B------:R-:W-:Y:S01]  /*1be0*/  STL [R1+0xbc], R48 ;  /* 0x0000bc3001007387 */ /* 0x000fe20000100800 */
[----:B------:R-:W-:-:S02]  /*1bf0*/  IADD3 R10, P1, R238, R122, RZ ;  /* 0x0000007aee0a7210 */ /* 0x000fc40007f3e0ff */
[-C--:B------:R-:W-:Y:S01]  /*1c00*/  LEA.HI.X.SX32 R7, R57, R123.reuse, 0x1, P0 ;  /* 0x0000007b39077211 */ /* 0x080fe200000f0eff */
[----:B----4-:R-:W-:Y:S02]  /*1c10*/  IMAD R57, R4, 0x128, RZ ;  /* 0x0000012804397824 */ /* 0x010fe400078e02ff */
[----:B-1----:R-:W-:Y:S01]  /*1c20*/  IMAD R11, R2, 0x250, RZ ;  /* 0x00000250020b7824 */ /* 0x002fe200078e02ff */
[-C--:B------:R-:W-:Y:S01]  /*1c30*/  IADD3 R2, P0, R111, R122.reuse, RZ ;  /* 0x0000007a6f027210 */ /* 0x080fe20007f1e0ff */
[----:B------:R-:W4:Y:S03]  /*1c40*/  LDG.E.U16 R55, desc[UR60][R30.64] ;  /* 0x0000003c1e377981 */ /* 0x000f26000c1e1500 */
[----:B0-----:R-:W-:Y:S01]  /*1c50*/  IADD3 R20, P2, R11, R122, RZ ;  /* 0x0000007a0b147210 */ /* 0x001fe20007f5e0ff */
[----:B------:R-:W5:Y:S01]  /*1c60*/  LDG.E.U16 R73, desc[UR60][R52.64] ;  /* 0x0000003c34497981 */ /* 0x000f62000c1e1500 */
[----:B------:R-:W-:-:S02]  /*1c70*/  LEA.HI.X.SX32 R11, R3, R123, 0x1, P1 ;  /* 0x0000007b030b7211 */ /* 0x000fc400008f0eff */
[-C--:B------:R-:W-:Y:S02]  /*1c80*/  IADD3 R14, P1, R239, R122.reuse, RZ ;  /* 0x0000007aef0e7210 */ /* 0x080fe40007f3e0ff */
[-C--:B------:R-:W-:Y:S01]  /*1c90*/  LEA.HI.X.SX32 R3, R109, R123.reuse, 0x1, P0 ;  /* 0x0000007b6d037211 */ /* 0x080fe200000f0eff */
[----:B--2---:R0:W-:Y:S01]  /*1ca0*/  STL [R1+0xac], R32 ;  /* 0x0000ac2001007387 */ /* 0x0041e20000100800 */
[-C--:B------:R-:W-:Y:S02]  /*1cb0*/  LEA.HI.X.SX32 R21, R57, R123.reuse, 0x1, P2 ;  /* 0x0000007b39157211 */ /* 0x080fe400010f0eff */
[----:B------:R-:W-:Y:S01]  /*1cc0*/  LEA.HI.X.SX32 R15, R111, R123, 0x1, P1 ;  /* 0x0000007b6f0f7211 */ /* 0x000fe200008f0eff */
[----:B------:R1:W2:Y:S01]  /*1cd0*/  LDG.E.U16 R31, desc[UR60][R10.64] ;  /* 0x0000003c0a1f7981 */ /* 0x0002a2000c1e1500 */
[C---:B------:R-:W-:Y:S02]  /*1ce0*/  IMAD R111, R0.reuse, 0x85, RZ ;  /* 0x00000085006f7824 */ /* 0x040fe400078e02ff */
[----:B------:R-:W-:Y:S01]  /*1cf0*/  IMAD R109, R0, 0x4d, RZ ;  /* 0x0000004d006d7824 */ /* 0x000fe200078e02ff */
[----:B------:R-:W3:Y:S04]  /*1d00*/  LDG.E.U16 R4, desc[UR60][R2.64] ;  /* 0x0000003c02047981 */ /* 0x000ee8000c1e1500 */
[----:B0-----:R0:W2:Y:S01]  /*1d10*/  LDG.E.U16 R32, desc[UR60][R6.64] ;  /* 0x0000003c06207981 */ /* 0x0010a2000c1e1500 */
[----:B-1----:R-:W-:-:S03]  /*1d20*/  IADD3 R10, P2, R183, R122, RZ ;  /* 0x0000007ab70a7210 */ /* 0x002fc60007f5e0ff */
[----:B------:R1:W4:Y:S01]  /*1d30*/  LDG.E.U16 R53, desc[UR60][R20.64] ;  /* 0x0000003c14357981 */ /* 0x000322000c1e1500 */
[----:B------:R-:W-:-:S03]  /*1d40*/  LEA.HI.X.SX32 R11, R111, R123, 0x1, P2 ;  /* 0x0000007b6f0b7211 */ /* 0x000fc600010f0eff */
[----:B------:R1:W2:Y:S01]  /*1d50*/  LDG.E.U16 R30, desc[UR60][R14.64] ;  /* 0x0000003c0e1e7981 */ /* 0x0002a2000c1e1500 */
[----:B0-----:R-:W-:Y:S01]  /*1d60*/  IMAD R7, R0, 0x45, RZ ;  /* 0x0000004500077824 */ /* 0x001fe200078e02ff */
[-C--:B------:R-:W-:Y:S02]  /*1d70*/  IADD3 R6, P0, R186, R122.reuse, RZ ;  /* 0x0000007aba067210 */ /* 0x080fe40007f1e0ff */
[----:B------:R0:W5:Y:S01]  /*1d80*/  LDG.E.U16 R56, desc[UR60][R10.64] ;  /* 0x0000003c0a387981 */ /* 0x000162000c1e1500 */
[-C--:B-1----:R-:W-:Y:S02]  /*1d90*/  IADD3 R20, P1, R184, R122.reuse, RZ ;  /* 0x0000007ab8147210 */ /* 0x082fe40007f3e0ff */
[-C--:B------:R-:W-:Y:S02]  /*1da0*/  LEA.HI.X.SX32 R7, R7, R123.reuse, 0x1, P0 ;  /* 0x0000007b07077211 */ /* 0x080fe400000f0eff */
[-C--:B------:R-:W-:Y:S01]  /*1db0*/  LEA.HI.X.SX32 R21, R109, R123.reuse, 0x1, P1 ;  /* 0x0000007b6d157211 */ /* 0x080fe200008f0eff */
[----:B------:R-:W-:Y:S01]  /*1dc0*/  IMAD R3, R0, 0x55, RZ ;  /* 0x0000005500037824 */ /* 0x000fe200078e02ff */
[----:B------:R-:W-:Y:S01]  /*1dd0*/  IADD3 R2, P2, R188, R122, RZ ;  /* 0x0000007abc027210 */ /* 0x000fe20007f5e0ff */
[----:B------:R1:W4:Y:S04]  /*1de0*/  LDG.E.U16 R54, desc[UR60][R6.64] ;  /* 0x0000003c06367981 */ /* 0x000328000c1e1500 */
[----:B------:R1:W2:Y:S01]  /*1df0*/  LDG.E.U16 R52, desc[UR60][R20.64] ;  /* 0x0000003c14347981 */ /* 0x0002a2000c1e1500 */
[----:B------:R-:W-:-:S05]  /*1e00*/  LEA.HI.X.SX32 R3, R3, R123, 0x1, P2 ;  /* 0x0000007b03037211 */ /* 0x000fca00010f0eff */
[----:B------:R1:W2:Y:S01]  /*1e10*/  LDG.E.U16 R8, desc[UR60][R2.64] ;  /* 0x0000003c02087981 */ /* 0x0002a2000c1e1500 */
[----:B------:R-:W-:Y:S01]  /*1e20*/  IMAD R15, R0, 0x5d, RZ ;  /* 0x0000005d000f7824 */ /* 0x000fe200078e02ff */
[-C--:B------:R-:W-:Y:S01]  /*1e30*/  IADD3 R14, P0, R190, R122.reuse, RZ ;  /* 0x0000007abe0e7210 */ /* 0x080fe20007f1e0ff */
[----:B------:R-:W-:Y:S01]  /*1e40*/  IMAD R109, R0, 0x65, RZ ;  /* 0x00000065006d7824 */ /* 0x000fe200078e02ff */
[-C--:B0-----:R-:W-:Y:S02]  /*1e50*/  IADD3 R10, P1, R192, R122.reuse, RZ ;  /* 0x0000007ac00a7210 */ /* 0x081fe40007f3e0ff */
[-C--:B------:R-:W-:Y:S02]  /*1e60*/  LEA.HI.X.SX32 R15, R15, R123.reuse, 0x1, P0 ;  /* 0x0000007b0f0f7211 */ /* 0x080fe400000f0eff */
[----:B------:R-:W-:Y:S01]  /*1e70*/  LEA.HI.X.SX32 R11, R109, R123, 0x1, P1 ;  /* 0x0000007b6d0b7211 */ /* 0x000fe200008f0eff */
[----:B-1----:R-:W-:Y:S01]  /*1e80*/  IMAD R7, R0, 0x6d, RZ ;  /* 0x0000006d00077824 */ /* 0x002fe200078e02ff */
[-C--:B------:R-:W-:Y:S01]  /*1e90*/  IADD3 R20, P0, R194, R122.reuse, RZ ;  /* 0x0000007ac2147210 */ /* 0x080fe20007f1e0ff */
[----:B------:R-:W2:Y:S01]  /*1ea0*/  LDG.E.U16 R50, desc[UR60][R14.64] ;  /* 0x0000003c0e327981 */ /* 0x000ea2000c1e1500 */
[----:B------:R-:W-:Y:S01]  /*1eb0*/  IMAD R3, R0, 0x75, RZ ;  /* 0x0000007500037824 */ /* 0x000fe200078e02ff */
[----:B------:R-:W-:-:S02]  /*1ec0*/  IADD3 R6, P1, R196, R122, RZ ;  /* 0x0000007ac4067210 */ /* 0x000fc40007f3e0ff */
[----:B------:R0:W2:Y:S01]  /*1ed0*/  LDG.E.U16 R48, desc[UR60][R10.64] ;  /* 0x0000003c0a307981 */ /* 0x0000a2000c1e1500 */
[-C--:B------:R-:W-:Y:S02]  /*1ee0*/  LEA.HI.X.SX32 R21, R7, R123.reuse, 0x1, P0 ;  /* 0x0000007b07157211 */ /* 0x080fe400000f0eff */
[----:B------:R-:W-:-:S03]  /*1ef0*/  LEA.HI.X.SX32 R7, R3, R123, 0x1, P1 ;  /* 0x0000007b03077211 */ /* 0x000fc600008f0eff */
[----:B------:R-:W2:Y:S04]  /*1f00*/  LDG.E.U16 R28, desc[UR60][R20.64] ;  /* 0x0000003c141c7981 */ /* 0x000ea8000c1e1500 */
[----:B------:R1:W2:Y:S01]  /*1f10*/  LDG.E.U16 R24, desc[UR60][R6.64] ;  /* 0x0000003c06187981 */ /* 0x0002a2000c1e1500 */
[C---:B------:R-:W-:Y:S02]  /*1f20*/  IMAD R227, R0.reuse, 0xfa, RZ ;  /* 0x000000fa00e37824 */ /* 0x040fe400078e02ff */
[C---:B------:R-:W-:Y:S02]  /*1f30*/  IMAD R3, R0.reuse, 0x7d, RZ ;  /* 0x0000007d00037824 */ /* 0x040fe400078e02ff */
[C---:B------:R-:W-:Y:S01]  /*1f40*/  IMAD R109, R0.reuse, 0x6, RZ ;  /* 0x00000006006d7824 */ /* 0x040fe200078e02ff */
[----:B------:R-:W-:Y:S01]  /*1f50*/  IADD3 R2, P0, R227, R122, RZ ;  /* 0x0000007ae3027210 */ /* 0x000fe20007f1e0ff */
[C---:B------:R-:W-:Y:S01]  /*1f60*/  IMAD R111, R0.reuse, 0xc, RZ ;  /* 0x0000000c006f7824 */ /* 0x040fe200078e02ff */
[----:B0-----:R-:W-:-:S02]  /*1f70*/  LEA R11, R0, R0, 0x1 ;  /* 0x00000000000b7211 */ /* 0x001fc400078e08ff */
[----:B------:R-:W-:Y:S02]  /*1f80*/  LEA.HI.X.SX32 R3, R3, R123, 0x1, P0 ;  /* 0x0000007b03037211 */ /* 0x000fe400000f0eff */
[----:B------:R-:W-:-:S04]  /*1f90*/  IADD3 R10, P0, R109, R122, RZ ;  /* 0x0000007a6d0a7210 */ /* 0x000fc80007f1e0ff */
[-C--:B------:R-:W-:Y:S02]  /*1fa0*/  LEA.HI.X.SX32 R11, R11, R123.reuse, 0x1, P0 ;  /* 0x0000007b0b0b7211 */ /* 0x080fe400000f0eff */
[----:B-1----:R-:W-:Y:S01]  /*1fb0*/  IADD3 R6, P0, R49, R122, RZ ;  /* 0x0000007a31067210 */ /* 0x002fe20007f1e0ff */
[C---:B------:R-:W-:Y:S02]  /*1fc0*/  IMAD R113, R0.reuse, 0x1c, RZ ;  /* 0x0000001c00717824 */ /* 0x040fe400078e02ff */
[----:B------:R0:W2:Y:S01]  /*1fd0*/  LDG.E.U16 R163, desc[UR60][R10.64] ;  /* 0x0000003c0aa37981 */ /* 0x0000a2000c1e1500 */
[----:B------:R-:W-:Y:S02]  /*1fe0*/  LEA.HI.X.SX32 R7, R111, R123, 0x1, P0 ;  /* 0x0000007b6f077211 */ /* 0x000fe400000f0eff */
[C---:B------:R-:W-:Y:S01]  /*1ff0*/  LEA R49, R0.reuse, -R0, 0x3 ;  /* 0x8000000000317211 */ /* 0x040fe200078e18ff */
[----:B---3--:R1:W-:Y:S02]  /*2000*/  STL [R1+0x9c], R4 ;  /* 0x00009c0401007387 */ /* 0x0083e40000100800 */
[----:B-1----:R-:W-:-:S05]  /*2010*/  IMAD R4, R0, 0x104, RZ ;  /* 0x0000010400047824 */ /* 0x002fca00078e02ff */
[-C--:B------:R-:W-:Y:S01]  /*2020*/  IADD3 R14, P1, R4, R122.reuse, RZ ;  /* 0x0000007a040e7210 */ /* 0x080fe20007f3e0ff */
[----:B-----5:R-:W-:Y:S03]  /*2030*/  STL [R1+0x38], R56 ;  /* 0x0000383801007387 */ /* 0x020fe60000100800 */
[-C--:B------:R-:W-:Y:S01]  /*2040*/  LEA.HI.X.SX32 R15, R25, R123.reuse, 0x1, P1 ;  /* 0x0000007b190f7211 */ /* 0x080fe200008f0eff */
[----:B------:R-:W3:Y:S01]  /*2050*/  LDG.E.U16 R4, desc[UR60][R6.64] ;  /* 0x0000003c06047981 */ /* 0x000ee2000c1e1500 */
[----:B------:R-:W-:Y:S01]  /*2060*/  IADD3 R20, P1, R111, R122, RZ ;  /* 0x0000007a6f147210 */ /* 0x000fe20007f3e0ff */
[----:B0-----:R-:W-:Y:S02]  /*2070*/  IMAD R11, R0, 0xb, RZ ;  /* 0x0000000b000b7824 */ /* 0x001fe400078e02ff */
[----:B------:R-:W5:Y:S04]  /*2080*/  LDG.E.U16 R25, desc[UR60][R14.64] ;  /* 0x0000003c0e197981 */ /* 0x000f68000c1e1500 */
[----:B----4-:R-:W-:Y:S04]  /*2090*/  STL [R1+0x90], R54 ;  /* 0x0000903601007387 */ /* 0x010fe80000100800 */
[----:B--2---:R0:W-:Y:S01]  /*20a0*/  STL [R1+0x84], R52 ;  /* 0x0000843401007387 */ /* 0x0041e20000100800 */
[----:B------:R-:W-:-:S03]  /*20b0*/  LEA.HI.X.SX32 R21, R109, R123, 0x1, P1 ;  /* 0x0000007b6d157211 */ /* 0x000fc600008f0eff */
[----:B0-----:R0:W2:Y:S04]  /*20c0*/  LDG.E.U16 R52, desc[UR60][R2.64] ;  /* 0x0000003c02347981 */ /* 0x0010a8000c1e1500 */
[----:B------:R1:W-:Y:S04]  /*20d0*/  STL [R1+0x78], R8 ;  /* 0x0000780801007387 */ /* 0x0003e80000100800 */
[----:B-1----:R-:W4:Y:S01]  /*20e0*/  LDG.E.U16 R8, desc[UR60][R20.64] ;  /* 0x0000003c14087981 */ /* 0x002f22000c1e1500 */
[----:B------:R-:W-:-:S03]  /*20f0*/  IMAD R109, R0, 0xe, RZ ;  /* 0x0000000e006d7824 */ /* 0x000fc600078e02ff */
[----:B------:R1:W-:Y:S02]  /*2100*/  STL [R1+0x6c], R50 ;  /* 0x00006c3201007387 */ /* 0x0003e40000100800 */
[-C--:B0-----:R-:W-:Y:S02]  /*2110*/  IADD3 R2, P0, R109, R122.reuse, RZ ;  /* 0x0000007a6d027210 */ /* 0x081fe40007f1e0ff */
[----:B------:R0:W-:Y:S02]  /*2120*/  STL [R1+0x60], R48 ;  /* 0x0000603001007387 */ /* 0x0001e40000100800 */
[-C--:B------:R-:W-:Y:S02]  /*2130*/  LEA.HI.X.SX32 R3, R49, R123.reuse, 0x1, P0 ;  /* 0x0000007b31037211 */ /* 0x080fe400000f0eff */
[-C--:B-1----:R-:W-:Y:S02]  /*2140*/  IADD3 R50, P1, R113, R122.reuse, RZ ;  /* 0x0000007a71327210 */ /* 0x082fe40007f3e0ff */
[----:B0-----:R-:W-:Y:S01]  /*2150*/  IADD3 R48, P2, R51, R122, RZ ;  /* 0x0000007a33307210 */ /* 0x001fe20007f5e0ff */
[----:B------:R0:W-:Y:S01]  /*2160*/  STL [R1+0x54], R28 ;  /* 0x0000541c01007387 */ /* 0x0001e20000100800 */
[----:B------:R-:W-:-:S02]  /*2170*/  LEA.HI.X.SX32 R51, R109, R123, 0x1, P1 ;  /* 0x0000007b6d337211 */ /* 0x000fc400008f0eff */
[----:B------:R-:W-:Y:S01]  /*2180*/  LEA.HI.X.SX32 R49, R113, R123, 0x1, P2 ;  /* 0x0000007b71317211 */ /* 0x000fe200010f0eff */
[----:B------:R1:W5:Y:S04]  /*2190*/  LDG.E.U16 R56, desc[UR60][R2.64] ;  /* 0x0000003c02387981 */ /* 0x000368000c1e1500 */
[----:B------:R1:W-:Y:S04]  /*21a0*/  STL [R1+0x48], R24 ;  /* 0x0000481801007387 */ /* 0x0003e80000100800 */
[----:B0-----:R-:W5:Y:S04]  /*21b0*/  LDG.E.U16 R28, desc[UR60][R50.64] ;  /* 0x0000003c321c7981 */ /* 0x001f68000c1e1500 */
[----:B-1----:R0:W5:Y:S01]  /*21c0*/  LDG.E.U16 R24, desc[UR60][R48.64] ;  /* 0x0000003c30187981 */ /* 0x002162000c1e1500 */
[----:B------:R-:W-:-:S02]  /*21d0*/  IMAD R111, R0, 0x16, RZ ;  /* 0x00000016006f7824 */ /* 0x000fc400078e02ff */
[----:B------:R-:W-:-:S03]  /*21e0*/  IMAD R7, R0, 0x2c, RZ ;  /* 0x0000002c00077824 */ /* 0x000fc600078e02ff */
[-C--:B------:R-:W-:Y:S02]  /*21f0*/  IADD3 R14, P0, R111, R122.reuse, RZ ;  /* 0x0000007a6f0e7210 */ /* 0x080fe40007f1e0ff */
[-C--:B------:R-:W-:Y:S02]  /*2200*/  IADD3 R6, P2, R23, R122.reuse, RZ ;  /* 0x0000007a17067210 */ /* 0x080fe40007f5e0ff */
[-C--:B------:R-:W-:Y:S02]  /*2210*/  LEA.HI.X.SX32 R15, R11, R123.reuse, 0x1, P0 ;  /* 0x0000007b0b0f7211 */ /* 0x080fe400000f0eff */
[C---:B------:R-:W-:Y:S01]  /*2220*/  IADD3 R10, P0, R7.reuse, R122, RZ ;  /* 0x0000007a070a7210 */ /* 0x040fe20007f1e0ff */
[C---:B------:R-:W-:Y:S01]  /*2230*/  IMAD R109, R0.reuse, 0x1e, RZ ;  /* 0x0000001e006d7824 */ /* 0x040fe200078e02ff */
[-C--:B------:R-:W-:Y:S01]  /*2240*/  LEA.HI.X.SX32 R7, R7, R123.reuse, 0x1, P2 ;  /* 0x0000007b07077211 */ /* 0x080fe200010f0eff */
[----:B------:R-:W-:Y:S01]  /*2250*/  IMAD R113, R0, 0x3c, RZ ;  /* 0x0000003c00717824 */ /* 0x000fe200078e02ff */
[----:B------:R-:W-:-:S02]  /*2260*/  LEA.HI.X.SX32 R11, R111, R123, 0x1, P0 ;  /* 0x0000007b6f0b7211 */ /* 0x000fc400000f0eff */
[C---:B------:R-:W-:Y:S01]  /*2270*/  LEA R3, R0.reuse, -R0, 0x4 ;  /* 0x8000000000037211 */ /* 0x040fe200078e20ff */
[----:B------:R-:W-:Y:S01]  /*2280*/  IMAD R23, R0, 0x26, RZ ;  /* 0x0000002600177824 */ /* 0x000fe200078e02ff */
[-C--:B------:R-:W-:Y:S01]  /*2290*/  IADD3 R20, P0, R109, R122.reuse, RZ ;  /* 0x0000007a6d147210 */ /* 0x080fe20007f1e0ff */
[----:B------:R-:W5:Y:S01]  /*22a0*/  LDG.E.U16 R54, desc[UR60][R10.64] ;  /* 0x0000003c0a367981 */ /* 0x000f62000c1e1500 */
[-C--:B------:R-:W-:Y:S02]  /*22b0*/  IADD3 R2, P1, R113, R122.reuse, RZ ;  /* 0x0000007a71027210 */ /* 0x080fe40007f3e0ff */
[----:B0-----:R-:W-:Y:S01]  /*22c0*/  IADD3 R48, P2, R47, R122, RZ ;  /* 0x0000007a2f307210 */ /* 0x001fe20007f5e0ff */
[----:B------:R0:W5:Y:S01]  /*22d0*/  LDG.E.U16 R161, desc[UR60][R14.64] ;  /* 0x0000003c0ea17981 */ /* 0x000162000c1e1500 */
[-C--:B------:R-:W-:Y:S02]  /*22e0*/  LEA.HI.X.SX32 R21, R3, R123.reuse, 0x1, P0 ;  /* 0x0000007b03157211 */ /* 0x080fe400000f0eff */
[----:B------:R-:W-:-:S02]  /*22f0*/  LEA.HI.X.SX32 R3, R109, R123, 0x1, P1 ;  /* 0x0000007b6d037211 */ /* 0x000fc400008f0eff */
[-C--:B------:R-:W-:Y:S01]  /*2300*/  LEA.HI.X.SX32 R49, R113, R123.reuse, 0x1, P2 ;  /* 0x0000007b71317211 */ /* 0x080fe200010f0eff */
[----:B------:R1:W5:Y:S01]  /*2310*/  LDG.E.U16 R50, desc[UR60][R20.64] ;  /* 0x0000003c14327981 */ /* 0x000362000c1e1500 */
[C---:B------:R-:W-:Y:S02]  /*2320*/  IMAD R47, R0.reuse, 0x4c, RZ ;  /* 0x0000004c002f7824 */ /* 0x040fe400078e02ff */
[C---:B------:R-:W-:Y:S01]  /*2330*/  IMAD R109, R0.reuse, 0x98, RZ ;  /* 0x00000098006d7824 */ /* 0x040fe200078e02ff */
[-C--:B0-----:R-:W-:Y:S01]  /*2340*/  IADD3 R14, P0, R23, R122.reuse, RZ ;  /* 0x0000007a170e7210 */ /* 0x081fe20007f1e0ff */
[C---:B------:R-:W-:Y:S02]  /*2350*/  IMAD R11, R0.reuse, 0x13, RZ ;  /* 0x00000013000b7824 */ /* 0x040fe400078e02ff */
[----:B------:R-:W-:Y:S01]  /*2360*/  IMAD R111, R0, 0x2e, RZ ;  /* 0x0000002e006f7824 */ /* 0x000fe200078e02ff */
[----:B------:R-:W-:Y:S02]  /*2370*/  IADD3 R10, P1, R47, R122, RZ ;  /* 0x0000007a2f0a7210 */ /* 0x000fe40007f3e0ff */
[----:B------:R-:W-:-:S02]  /*2380*/  LEA.HI.X.SX32 R15, R11, R123, 0x1, P0 ;  /* 0x0000007b0b0f7211 */ /* 0x000fc400000f0eff */
[-C--:B-1----:R-:W-:Y:S02]  /*2390*/  IADD3 R20, P0, R111, R122.reuse, RZ ;  /* 0x0000007a6f147210 */ /* 0x082fe40007f1e0ff */
[----:B------:R-:W-:Y:S01]  /*23a0*/  LEA.HI.X.SX32 R11, R23, R123, 0x1, P1 ;  /* 0x0000007b170b7211 */ /* 0x000fe200008f0eff */
[----:B--2---:R0:W-:Y:S01]  /*23b0*/  STL [R1+0x40], R52 ;  /* 0x0000403401007387 */ /* 0x0041e20000100800 */
[C---:B------:R-:W-:Y:S02]  /*23c0*/  IMAD R51, R0.reuse, 0xb8, RZ ;  /* 0x000000b800337824 */ /* 0x040fe400078e02ff */
[C---:B------:R-:W-:Y:S01]  /*23d0*/  IMAD R113, R0.reuse, 0x6c, RZ ;  /* 0x0000006c00717824 */ /* 0x040fe200078e02ff */
[----:B------:R-:W2:Y:S04]  /*23e0*/  LDG.E.U16 R159, desc[UR60][R14.64] ;  /* 0x0000003c0e9f7981 */ /* 0x000ea8000c1e1500 */
[----:B0-----:R0:W2:Y:S04]  /*23f0*/  LDG.E.U16 R52, desc[UR60][R6.64] ;  /* 0x0000003c06347981 */ /* 0x0010a8000c1e1500 */
[----:B----4-:R1:W-:Y:S04]  /*2400*/  STL [R1+0x108], R8 ;  /* 0x0001080801007387 */ /* 0x0103e80000100800 */
[----:B---3--:R3:W-:Y:S04]  /*2410*/  STL [R1+0x100], R4 ;  /* 0x0001000401007387 */ /* 0x0087e80000100800 */
[----:B-1----:R1:W4:Y:S04]  /*2420*/  LDG.E.U16 R8, desc[UR60][R2.64] ;  /* 0x0000003c02087981 */ /* 0x002328000c1e1500 */
[----:B---3--:R3:W4:Y:S01]  /*2430*/  LDG.E.U16 R4, desc[UR60][R48.64] ;  /* 0x0000003c30047981 */ /* 0x008722000c1e1500 */
[----:B0-----:R-:W-:Y:S01]  /*2440*/  IADD3 R6, P2, R109, R122, RZ ;  /* 0x0000007a6d067210 */ /* 0x001fe20007f5e0ff */
[----:B-1----:R-:W-:-:S03]  /*2450*/  IMAD R3, R0, 0x17, RZ ;  /* 0x0000001700037824 */ /* 0x002fc600078e02ff */
[-C--:B------:R-:W-:Y:S01]  /*2460*/  LEA.HI.X.SX32 R7, R47, R123.reuse, 0x1, P2 ;  /* 0x0000007b2f077211 */ /* 0x080fe200010f0eff */
[----:B-----5:R-:W-:Y:S01]  /*2470*/  STL [R1+0x104], R56 ;  /* 0x0001043801007387 */ /* 0x020fe20000100800 */
[----:B------:R-:W-:-:S05]  /*2480*/  LEA.HI.X.SX32 R21, R3, R123, 0x1, P0 ;  /* 0x0000007b03157211 */ /* 0x000fca00000f0eff */
[----:B------:R-:W5:Y:S01]  /*2490*/  LDG.E.U16 R20, desc[UR60][R20.64] ;  /* 0x0000003c14147981 */ /* 0x000f62000c1e1500 */
[C---:B---3--:R-:W-:Y:S01]  /*24a0*/  IMAD R49, R0.reuse, 0x5c, RZ ;  /* 0x0000005c00317824 */ /* 0x048fe200078e02ff */
[----:B------:R-:W-:Y:S01]  /*24b0*/  IADD3 R14, P2, R51, R122, RZ ;  /* 0x0000007a330e7210 */ /* 0x000fe20007f5e0ff */
[C---:B------:R-:W-:Y:S01]  /*24c0*/  IMAD R47, R0.reuse, 0xd8, RZ ;  /* 0x000000d8002f7824 */ /* 0x040fe200078e02ff */
[----:B------:R0:W-:Y:S01]  /*24d0*/  STL [R1+0xf8], R28 ;  /* 0x0000f81c01007387 */ /* 0x0001e20000100800 */
[C---:B------:R-:W-:Y:S02]  /*24e0*/  IMAD R23, R0.reuse, 0x36, RZ ;  /* 0x0000003600177824 */ /* 0x040fe400078e02ff */
[C---:B------:R-:W-:Y:S01]  /*24f0*/  IMAD R115, R0.reuse, 0x8c, RZ ;  /* 0x0000008c00737824 */ /* 0x040fe200078e02ff */
[----:B------:R1:W-:Y:S01]  /*2500*/  STL [R1+0xe0], R24 ;  /* 0x0000e01801007387 */ /* 0x0003e20000100800 */
[C---:B------:R-:W-:Y:S02]  /*2510*/  IMAD R228, R0.reuse, 0x9c, RZ ;  /* 0x0000009c00e47824 */ /* 0x040fe400078e02ff */
[----:B------:R-:W-:-:S02]  /*2520*/  IMAD R229, R0, 0xac, RZ ;  /* 0x000000ac00e57824 */ /* 0x000fc400078e02ff */
[C---:B------:R-:W-:Y:S01]  /*2530*/  IMAD R232, R0.reuse, 0xbc, RZ ;  /* 0x000000bc00e87824 */ /* 0x040fe200078e02ff */
[----:B0-----:R-:W3:Y:S01]  /*2540*/  LDG.E.U16 R28, desc[UR60][R10.64] ;  /* 0x0000003c0a1c7981 */ /* 0x001ee2000c1e1500 */
[C---:B------:R-:W-:Y:S02]  /*2550*/  IMAD R231, R0.reuse, 0xcc, RZ ;  /* 0x000000cc00e77824 */ /* 0x040fe400078e02ff */
[C---:B------:R-:W-:Y:S01]  /*2560*/  IMAD R235, R0.reuse, 0xdc, RZ ;  /* 0x000000dc00eb7824 */ /* 0x040fe200078e02ff */
[----:B-1----:R0:W5:Y:S01]  /*2570*/  LDG.E.U16 R24, desc[UR60][R6.64] ;  /* 0x0000003c06187981 */ /* 0x002162000c1e1500 */
[----:B------:R-:W-:Y:S01]  /*2580*/  IADD3 R2, P0, R49, R122, RZ ;  /* 0x0000007a31027210 */ /* 0x000fe20007f1e0ff */
[----:B------:R-:W-:Y:S01]  /*2590*/  IMAD R242, R0, 0x76, RZ ;  /* 0x0000007600f27824 */ /* 0x000fe200078e02ff */
[----:B------:R-:W-:Y:S01]  /*25a0*/  IADD3 R132, R18, R12, RZ ;  /* 0x0000000c12847210 */ /* 0x000fe20007ffe0ff */
[----:B------:R-:W-:Y:S01]  /*25b0*/  IMAD R198, R198, 0x138, RZ ;  /* 0x00000138c6c67824 */ /* 0x000fe200078e02ff */
[-C--:B------:R-:W-:Y:S01]  /*25c0*/  LEA.HI.X.SX32 R3, R111, R123.reuse, 0x1, P0 ;  /* 0x0000007b6f037211 */ /* 0x080fe200000f0eff */
[----:B------:R-:W-:Y:S01]  /*25d0*/  IMAD R199, R199, 0x148, RZ ;  /* 0x00000148c7c77824 */ /* 0x000fe200078e02ff */
[----:B------:R-:W-:Y:S01]  /*25e0*/  LEA.HI.X.SX32 R15, R49, R123, 0x1, P2 ;  /* 0x0000007b310f7211 */ /* 0x000fe200010f0eff */
[----:B------:R-:W-:Y:S01]  /*25f0*/  IMAD R223, R223, 0x158, RZ ;  /* 0x00000158dfdf7824 */ /* 0x000fe200078e02ff */
[----:B------:R-:W1:Y:S01]  /*2600*/  LDC R56, c[0x0][0x248] ;  /* 0x00009200ff387b82 */ /* 0x000e620000000800 */
[----:B------:R-:W-:Y:S01]  /*2610*/  STL [R1+0xe8], R54 ;  /* 0x0000e83601007387 */ /* 0x000fe20000100800 */
[----:B0-----:R-:W-:-:S04]  /*2620*/  IADD3 R6, P1, R113, R122, RZ ;  /* 0x0000007a71067210 */ /* 0x001fc80007f3e0ff */
[----:B------:R-:W-:-:S05]  /*2630*/  LEA.HI.X.SX32 R7, R23, R123, 0x1, P1 ;  /* 0x0000007b17077211 */ /* 0x000fca00008f0eff */
[----:B------:R-:W5:Y:S01]  /*2640*/  LDG.E.U16 R48, desc[UR60][R6.64] ;  /* 0x0000003c06307981 */ /* 0x000f62000c1e1500 */
[C---:B------:R-:W-:Y:S01]  /*2650*/  IMAD R11, R0.reuse, 0x1b, RZ ;  /* 0x0000001b000b7824 */ /* 0x040fe200078e02ff */
[----:B------:R-:W-:Y:S01]  /*2660*/  IADD3 R10, P0, R23, R122, RZ ;  /* 0x0000007a170a7210 */ /* 0x000fe20007f1e0ff */
[C---:B------:R-:W-:Y:S02]  /*2670*/  IMAD R23, R0.reuse, 0x3e, RZ ;  /* 0x0000003e00177824 */ /* 0x040fe400078e02ff */
[C---:B------:R-:W-:Y:S01]  /*2680*/  IMAD R111, R0.reuse, 0x7c, RZ ;  /* 0x0000007c006f7824 */ /* 0x040fe200078e02ff */
[----:B------:R-:W-:Y:S02]  /*2690*/  LEA.HI.X.SX32 R11, R11, R123, 0x1, P0 ;  /* 0x0000007b0b0b7211 */ /* 0x000fe400000f0eff */
[----:B------:R-:W-:-:S03]  /*26a0*/  LEA R21, R0, -R0, 0x5 ;  /* 0x8000000000157211 */ /* 0x000fc600078e28ff */
[----:B------:R0:W5:Y:S02]  /*26b0*/  LDG.E.U16 R157, desc[UR60][R10.64] ;  /* 0x0000003c0a9d7981 */ /* 0x000164000c1e1500 */
[----:B0-----:R-:W-:-:S04]  /*26c0*/  IADD3 R10, P1, R111, R122, RZ ;  /* 0x0000007a6f0a7210 */ /* 0x001fc80007f3e0ff */
[----:B------:R-:W-:Y:S01]  /*26d0*/  LEA.HI.X.SX32 R11, R23, R123, 0x1, P1 ;  /* 0x0000007b170b7211 */ /* 0x000fe200008f0eff */
[----:B--2---:R0:W-:Y:S04]  /*26e0*/  STL [R1+0xc0], R52 ;  /* 0x0000c03401007387 */ /* 0x0041e80000100800 */
[----:B0-----:R0:W2:Y:S04]  /*26f0*/  LDG.E.U16 R52, desc[UR60][R2.64] ;  /* 0x0000003c02347981 */ /* 0x0010a8000c1e1500 */
[----:B------:R1:W-:Y:S01]  /*2700*/  STL [R1+0xf4], R50 ;  /* 0x0000f43201007387 */ /* 0x0003e20000100800 */
[----:B0-----:R-:W-:-:S03]  /*2710*/  IADD3 R2, P2, R47, R122, RZ ;  /* 0x0000007a2f027210 */ /* 0x001fc60007f5e0ff */
[----:B----4-:R-:W-:Y:S01]  /*2720*/  STL [R1+0xd8], R8 ;  /* 0x0000d80801007387 */ /* 0x010fe20000100800 */
[----:B------:R-:W-:-:S03]  /*2730*/  LEA.HI.X.SX32 R3, R113, R123, 0x1, P2 ;  /* 0x0000007b71037211 */ /* 0x000fc600010f0eff */
[----:B-1----:R0:W4:Y:S04]  /*2740*/  LDG.E.U16 R50, desc[UR60][R14.64] ;  /* 0x0000003c0e327981 */ /* 0x002128000c1e1500 */
[----:B------:R1:W-:Y:S04]  /*2750*/  STL [R1+0xa0], R4 ;  /* 0x0000a00401007387 */ /* 0x0003e80000100800 */
[----:B-1----:R1:W4:Y:S01]  /*2760*/  LDG.E.U16 R4, desc[UR60][R2.64] ;  /* 0x0000003c02047981 */ /* 0x002322000c1e1500 */
[----:B------:R-:W-:Y:S01]  /*2770*/  IMAD R8, R0, 0xf8, RZ ;  /* 0x000000f800087824 */ /* 0x000fe200078e02ff */
[----:B0-----:R-:W-:-:S04]  /*2780*/  IADD3 R14, P0, R23, R122, RZ ;  /* 0x0000007a170e7210 */ /* 0x001fc80007f1e0ff */
[----:B------:R-:W-:Y:S02]  /*2790*/  IADD3 R6, P2, R8, R122, RZ ;  /* 0x0000007a08067210 */ /* 0x000fe40007f5e0ff */
[-C--:B------:R-:W-:Y:S02]  /*27a0*/  LEA.HI.X.SX32 R15, R21, R123.reuse, 0x1, P0 ;  /* 0x0000007b150f7211 */ /* 0x080fe400000f0eff */
[----:B------:R-:W-:Y:S01]  /*27b0*/  LEA.HI.X.SX32 R7, R111, R123, 0x1, P2 ;  /* 0x0000007b6f077211 */ /* 0x000fe200010f0eff */
[----:B---3--:R0:W-:Y:S04]  /*27c0*/  STL [R1+0xc8], R28 ;  /* 0x0000c81c01007387 */ /* 0x0081e80000100800 */
[----:B-----5:R3:W-:Y:S04]  /*27d0*/  STL [R1+0x88], R24 ;  /* 0x0000881801007387 */ /* 0x0207e80000100800 */
[----:B------:R5:W-:Y:S04]  /*27e0*/  STL [R1+0xe4], R20 ;  /* 0x0000e41401007387 */ /* 0x000be80000100800 */
[----:B0-----:R0:W4:Y:S04]  /*27f0*/  LDG.E.U16 R28, desc[UR60][R14.64] ;  /* 0x0000003c0e1c7981 */ /* 0x001128000c1e1500 */
[----:B---3--:R3:W4:Y:S04]  /*2800*/  LDG.E.U16 R24, desc[UR60][R10.64] ;  /* 0x0000003c0a187981 */ /* 0x008728000c1e1500 */
[----:B-----5:R5:W4:Y:S01]  /*2810*/  LDG.E.U16 R20, desc[UR60][R6.64] ;  /* 0x0000003c06147981 */ /* 0x020b22000c1e1500 */
[----:B------:R-:W-:-:S02]  /*2820*/  IMAD R49, R0, 0x46, RZ ;  /* 0x0000004600317824 */ /* 0x000fc400078e02ff */
[C---:B------:R-:W-:Y:S02]  /*2830*/  IMAD R21, R0.reuse, 0x23, RZ ;  /* 0x0000002300157824 */ /* 0x040fe400078e02ff */
[C---:B------:R-:W-:Y:S01]  /*2840*/  IMAD R111, R0.reuse, 0x4e, RZ ;  /* 0x0000004e006f7824 */ /* 0x040fe200078e02ff */
[-C--:B-1----:R-:W-:Y:S02]  /*2850*/  IADD3 R2, P0, R49, R122.reuse, RZ ;  /* 0x0000007a31027210 */ /* 0x082fe40007f1e0ff */
[-C--:B0-----:R-:W-:Y:S02]  /*2860*/  IADD3 R14, P1, R115, R122.reuse, RZ ;  /* 0x0000007a730e7210 */ /* 0x081fe40007f3e0ff */
[-C--:B------:R-:W-:Y:S01]  /*2870*/  LEA.HI.X.SX32 R3, R21, R123.reuse, 0x1, P0 ;  /* 0x0000007b15037211 */ /* 0x080fe200000f0eff */
[----:B------:R-:W-:Y:S01]  /*2880*/  IMAD R21, R0, 0x27, RZ ;  /* 0x0000002700157824 */ /* 0x000fe200078e02ff */
[-C--:B---3--:R-:W-:Y:S02]  /*2890*/  IADD3 R10, P0, R111, R122.reuse, RZ ;  /* 0x0000007a6f0a7210 */ /* 0x088fe40007f1e0ff */
[----:B-----5:R-:W-:Y:S01]  /*28a0*/  IADD3 R6, P2, R228, R122, RZ ;  /* 0x0000007ae4067210 */ /* 0x020fe20007f5e0ff */
[----:B------:R-:W-:Y:S01]  /*28b0*/  IMAD R113, R0, 0x56, RZ ;  /* 0x0000005600717824 */ /* 0x000fe200078e02ff */
[-C--:B------:R-:W-:Y:S01]  /*28c0*/  LEA.HI.X.SX32 R15, R49, R123.reuse, 0x1, P1 ;  /* 0x0000007b310f7211 */ /* 0x080fe200008f0eff */
[----:B------:R0:W3:Y:S01]  /*28d0*/  LDG.E.U16 R153, desc[UR60][R2.64] ;  /* 0x0000003c02997981 */ /* 0x0000e2000c1e1500 */
[----:B------:R-:W-:-:S02]  /*28e0*/  LEA.HI.X.SX32 R11, R21, R123, 0x1, P0 ;  /* 0x0000007b150b7211 */ /* 0x000fc400000f0eff */
[----:B------:R-:W-:Y:S01]  /*28f0*/  LEA.HI.X.SX32 R7, R111, R123, 0x1, P2 ;  /* 0x0000007b6f077211 */ /* 0x000fe200010f0eff */
[C---:B------:R-:W-:Y:S01]  /*2900*/  IMAD R23, R0.reuse, 0x2b, RZ ;  /* 0x0000002b00177824 */ /* 0x040fe200078e02ff */
[----:B0-----:R-:W-:Y:S01]  /*2910*/  IADD3 R2, P1, R113, R122, RZ ;  /* 0x0000007a71027210 */ /* 0x001fe20007f3e0ff */
[----:B------:R-:W-:-:S03]  /*2920*/  IMAD R111, R0, 0x66, RZ ;  /* 0x00000066006f7824 */ /* 0x000fc600078e02ff */
[----:B------:R-:W-:Y:S01]  /*2930*/  LEA.HI.X.SX32 R3, R23, R123, 0x1, P1 ;  /* 0x0000007b17037211 */ /* 0x000fe200008f0eff */
[C---:B------:R-:W-:Y:S02]  /*2940*/  IMAD R49, R0.reuse, 0x5e, RZ ;  /* 0x0000005e00317824 */ /* 0x040fe400078e02ff */
[C---:B------:R-:W-:Y:S02]  /*2950*/  IMAD R23, R0.reuse, 0x33, RZ ;  /* 0x0000003300177824 */ /* 0x040fe400078e02ff */
[----:B------:R-:W5:Y:S01]  /*2960*/  LDG.E.U16 R147, desc[UR60][R2.64] ;  /* 0x0000003c02937981 */ /* 0x000f62000c1e1500 */
[----:B------:R-:W-:-:S03]  /*2970*/  IMAD R21, R0, 0x2f, RZ ;  /* 0x0000002f00157824 */ /* 0x000fc600078e02ff */
[----:B--2---:R0:W-:Y:S04]  /*2980*/  STL [R1+0xb8], R52 ;  /* 0x0000b83401007387 */ /* 0x0041e80000100800 */
[----:B0-----:R0:W2:Y:S04]  /*2990*/  LDG.E.U16 R52, desc[UR60][R14.64] ;  /* 0x0000003c0e347981 */ /* 0x0010a8000c1e1500 */
[----:B----4-:R-:W-:Y:S04]  /*29a0*/  STL [R1+0x70], R50 ;  /* 0x0000703201007387 */ /* 0x010fe80000100800 */
[----:B------:R1:W-:Y:S04]  /*29b0*/  STL [R1+0xa8], R48 ;  /* 0x0000a83001007387 */ /* 0x0003e80000100800 */
[----:B------:R4:W-:Y:S04]  /*29c0*/  STL [R1+0x58], R4 ;  /* 0x0000580401007387 */ /* 0x0009e80000100800 */
[----:B-1----:R1:W3:Y:S04]  /*29d0*/  LDG.E.U16 R48, desc[UR60][R10.64] ;  /* 0x0000003c0a307981 */ /* 0x0022e8000c1e1500 */
[----:B----4-:R4:W5:Y:S01]  /*29e0*/  LDG.E.U16 R4, desc[UR60][R6.64] ;  /* 0x0000003c06047981 */ /* 0x010962000c1e1500 */
[----:B0-----:R-:W-:-:S04]  /*29f0*/  IADD3 R14, P1, R229, R122, RZ ;  /* 0x0000007ae50e7210 */ /* 0x001fc80007f3e0ff */
[-C--:B------:R-:W-:Y:S02]  /*2a00*/  LEA.HI.X.SX32 R15, R113, R123.reuse, 0x1, P1 ;  /* 0x0000007b710f7211 */ /* 0x080fe400008f0eff */
[-C--:B------:R-:W-:Y:S02]  /*2a10*/  IADD3 R2, P1, R111, R122.reuse, RZ ;  /* 0x0000007a6f027210 */ /* 0x080fe40007f3e0ff */
[-C--:B-1----:R-:W-:Y:S01]  /*2a20*/  IADD3 R10, P0, R49, R122.reuse, RZ ;  /* 0x0000007a310a7210 */ /* 0x082fe20007f1e0ff */
[----:B------:R0:W5:Y:S01]  /*2a30*/  LDG.E.U16 R50, desc[UR60][R14.64] ;  /* 0x0000003c0e327981 */ /* 0x000162000c1e1500 */
[----:B----4-:R-:W-:Y:S02]  /*2a40*/  IADD3 R6, P2, R232, R122, RZ ;  /* 0x0000007ae8067210 */ /* 0x010fe40007f5e0ff */
[-C--:B------:R-:W-:Y:S02]  /*2a50*/  LEA.HI.X.SX32 R3, R23, R123.reuse, 0x1, P1 ;  /* 0x0000007b17037211 */ /* 0x080fe400008f0eff */
[----:B------:R-:W-:-:S02]  /*2a60*/  LEA.HI.X.SX32 R11, R21, R123, 0x1, P0 ;  /* 0x0000007b150b7211 */ /* 0x000fc400000f0eff */
[-C--:B------:R-:W-:Y:S02]  /*2a70*/  LEA.HI.X.SX32 R7, R49, R123.reuse, 0x1, P2 ;  /* 0x0000007b31077211 */ /* 0x080fe400010f0eff */
[----:B0-----:R-:W-:Y:S01]  /*2a80*/  IADD3 R14, P1, R231, R122, RZ ;  /* 0x0000007ae70e7210 */ /* 0x001fe20007f3e0ff */
[----:B------:R0:W-:Y:S03]  /*2a90*/  STL [R1+0xd4], R28 ;  /* 0x0000d41c01007387 */ /* 0x0001e60000100800 */
[----:B------:R-:W-:Y:S01]  /*2aa0*/  LEA.HI.X.SX32 R15, R111, R123, 0x1, P1 ;  /* 0x0000007b6f0f7211 */ /* 0x000fe200008f0eff */
[----:B------:R-:W-:Y:S04]  /*2ab0*/  STL [R1+0x98], R24 ;  /* 0x0000981801007387 */ /* 0x000fe80000100800 */
[----:B------:R1:W-:Y:S04]  /*2ac0*/  STL [R1+0x44], R20 ;  /* 0x0000441401007387 */ /* 0x0003e80000100800 */
[----:B0-----:R0:W4:Y:S04]  /*2ad0*/  LDG.E.U16 R28, desc[UR60][R10.64] ;  /* 0x0000003c0a1c7981 */ /* 0x001128000c1e1500 */
[----:B------:R-:W4:Y:S04]  /*2ae0*/  LDG.E.U16 R14, desc[UR60][R14.64] ;  /* 0x0000003c0e0e7981 */ /* 0x000f28000c1e1500 */
[----:B-1----:R1:W4:Y:S01]  /*2af0*/  LDG.E.U16 R20, desc[UR60][R6.64] ;  /* 0x0000003c06147981 */ /* 0x002322000c1e1500 */
[----:B------:R-:W-:-:S02]  /*2b00*/  IMAD R49, R0, 0x6e, RZ ;  /* 0x0000006e00317824 */ /* 0x000fc400078e02ff */
[----:B------:R-:W-:Y:S01]  /*2b10*/  IMAD R21, R0, 0x37, RZ ;  /* 0x0000003700157824 */ /* 0x000fe200078e02ff */
[----:B------:R-:W4:Y:S02]  /*2b20*/  LDG.E.U16 R24, desc[UR60][R2.64] ;  /* 0x0000003c02187981 */ /* 0x000f24000c1e1500 */
[----:B0-----:R-:W-:-:S04]  /*2b30*/  IADD3 R10, P0, R49, R122, RZ ;  /* 0x0000007a310a7210 */ /* 0x001fc80007f1e0ff */
[-C--:B------:R-:W-:Y:S02]  /*2b40*/  LEA.HI.X.SX32 R11, R21, R123.reuse, 0x1, P0 ;  /* 0x0000007b150b7211 */ /* 0x080fe400000f0eff */
[----:B-1----:R-:W-:Y:S01]  /*2b50*/  IADD3 R6, P2, R235, R122, RZ ;  /* 0x0000007aeb067210 */ /* 0x002fe20007f5e0ff */
[----:B------:R-:W0:Y:S03]  /*2b60*/  LDC R21, c[0x0][0x248] ;  /* 0x00009200ff157b82 */ /* 0x000e260000000800 */
[----:B------:R-:W-:Y:S01]  /*2b70*/  LEA.HI.X.SX32 R7, R49, R123, 0x1, P2 ;  /* 0x0000007b31077211 */ /* 0x000fe200010f0eff */
[----:B------:R-:W-:-:S04]  /*2b80*/  IMAD R23, R0, 0x3b, RZ ;  /* 0x0000003b00177824 */ /* 0x000fc800078e02ff */
[----:B------:R-:W1:Y:S01]  /*2b90*/  LDC R49, c[0x0][0x248] ;  /* 0x00009200ff317b82 */ /* 0x000e620000000800 */
[----:B--2---:R-:W-:Y:S04]  /*2ba0*/  STL [R1+0x8c], R52 ;  /* 0x00008c3401007387 */ /* 0x004fe80000100800 */
[----:B---3--:R2:W-:Y:S04]  /*2bb0*/  STL [R1+0xc4], R48 ;  /* 0x0000c43001007387 */ /* 0x0085e80000100800 */
[----:B-----5:R3:W-:Y:S04]  /*2bc0*/  STL [R1+0x80], R4 ;  /* 0x0000800401007387 */ /* 0x0207e80000100800 */
[----:B--2---:R2:W5:Y:S04]  /*2bd0*/  LDG.E.U16 R48, desc[UR60][R6.64] ;  /* 0x0000003c06307981 */ /* 0x004568000c1e1500 */
[----:B---3--:R3:W5:Y:S01]  /*2be0*/  LDG.E.U16 R4, desc[UR60][R10.64] ;  /* 0x0000003c0a047981 */ /* 0x008762000c1e1500 */
[----:B--2---:R-:W-:-:S03]  /*2bf0*/  IADD3 R6, P0, R107, R122, RZ ;  /* 0x0000007a6b067210 */ /* 0x004fc60007f1e0ff */
[----:B------:R2:W-:Y:S01]  /*2c00*/  STL [R1+0x74], R50 ;  /* 0x0000743201007387 */ /* 0x0005e20000100800 */
[----:B------:R-:W-:Y:S01]  /*2c10*/  IADD3 R2, P1, R242, R122, RZ ;  /* 0x0000007af2027210 */ /* 0x000fe20007f3e0ff */
[----:B0-----:R-:W-:Y:S01]  /*2c20*/  IMAD R21, R21, 0x130, RZ ;  /* 0x0000013015157824 */ /* 0x001fe200078e02ff */
[-C--:B------:R-:W-:Y:S01]  /*2c30*/  LEA.HI.X.SX32 R7, R115, R123.reuse, 0x1, P0 ;  /* 0x0000007b73077211 */ /* 0x080fe200000f0eff */
[----:B-1----:R-:W-:Y:S01]  /*2c40*/  IMAD R49, R49, 0x140, RZ ;  /* 0x0000014031317824 */ /* 0x002fe200078e02ff */
[----:B---3--:R-:W0:Y:S03]  /*2c50*/  LDC R10, c[0x0][0x248] ;  /* 0x00009200ff0a7b82 */ /* 0x008e260000000800 */
[----:B------:R0:W3:Y:S05]  /*2c60*/  LDG.E.U16 R52, desc[UR60][R6.64] ;  /* 0x0000003c06347981 */ /* 0x0000ea000c1e1500 */
[----:B------:R-:W1:Y:S01]  /*2c70*/  LDC R11, c[0x0][0x248] ;  /* 0x00009200ff0b7b82 */ /* 0x000e620000000800 */
[----:B----4-:R4:W-:Y:S07]  /*2c80*/  STL [R1+0xb4], R28 ;  /* 0x0000b41c01007387 */ /* 0x0109ee0000100800 */
[----:B--2---:R-:W2:Y:S01]  /*2c90*/  LDC R50, c[0x0][0x248] ;  /* 0x00009200ff327b82 */ /* 0x004ea20000000800 */
[----:B------:R4:W-:Y:S01]  /*2ca0*/  STL [R1+0x68], R20 ;  /* 0x0000681401007387 */ /* 0x0009e20000100800 */
[----:B------:R-:W-:Y:S01]  /*2cb0*/  LEA.HI.X.SX32 R3, R23, R123, 0x1, P1 ;  /* 0x0000007b17037211 */ /* 0x000fe200008f0eff */
[----:B0-----:R-:W-:-:S02]  /*2cc0*/  IMAD R7, R10, 0x260, RZ ;  /* 0x000002600a077824 */ /* 0x001fc400078e02ff */
[----:B------:R0:W-:Y:S03]  /*2cd0*/  STL [R1+0x5c], R14 ;  /* 0x00005c0e01007387 */ /* 0x0001e60000100800 */
[----:B----4-:R-:W4:Y:S01]  /*2ce0*/  LDC R28, c[0x0][0x248] ;  /* 0x00009200ff1c7b82 */ /* 0x010f220000000800 */
[----:B------:R1:W3:Y:S07]  /*2cf0*/  LDG.E.U16 R23, desc[UR60][R2.64] ;  /* 0x0000003c02177981 */ /* 0x0002ee000c1e1500 */
[----:B------:R-:W2:Y:S01]  /*2d00*/  LDC R20, c[0x0][0x248] ;  /* 0x00009200ff147b82 */ /* 0x000ea20000000800 */
[----:B0-----:R-:W-:-:S04]  /*2d10*/  IADD3 R14, P0, R57, R122, RZ ;  /* 0x0000007a390e7210 */ /* 0x001fc80007f1e0ff */
[----:B------:R-:W-:Y:S01]  /*2d20*/  LEA.HI.X.SX32 R15, R27, R123, 0x1, P0 ;  /* 0x0000007b1b0f7211 */ /* 0x000fe200000f0eff */
[----:B------:R-:W-:Y:S01]  /*2d30*/  STS.U16 [R132+0x11400], R53 ;  /* 0x0114003584007388 */ /* 0x000fe20000000400 */
[----:B------:R-:W-:Y:S01]  /*2d40*/  IMAD R221, R221, 0x168, RZ ;  /* 0x00000168dddd7824 */ /* 0x000fe200078e02ff */
[----:B------:R-:W0:Y:S02]  /*2d50*/  LDC R107, c[0x0][0x248] ;  /* 0x00009200ff6b7b82 */ /* 0x000e240000000800 */
[----:B------:R1:W3:Y:S02]  /*2d60*/  LDG.E.U16 R54, desc[UR60][R14.64] ;  /* 0x0000003c0e367981 */ /* 0x0002e4000c1e1500 */
[----:B-1----:R-:W-:Y:S01]  /*2d70*/  IADD3 R2, P1, R93, R122, RZ ;  /* 0x0000007a5d027210 */ /* 0x002fe20007f3e0ff */
[----:B------:R-:W-:-:S03]  /*2d80*/  IMAD R11, R11, 0x270, RZ ;  /* 0x000002700b0b7824 */ /* 0x000fc600078e02ff */
[-C--:B------:R-:W-:Y:S02]  /*2d90*/  LEA.HI.X.SX32 R3, R17, R123.reuse, 0x1, P1 ;  /* 0x0000007b11037211 */ /* 0x080fe400008f0eff */
[-C--:B------:R-:W-:Y:S01]  /*2da0*/  IADD3 R6, P0, R7, R122.reuse, RZ ;  /* 0x0000007a07067210 */ /* 0x080fe20007f1e0ff */
[----:B------:R-:W1:Y:S02]  /*2db0*/  LDC R14, c[0x0][0x248] ;  /* 0x00009200ff0e7b82 */ /* 0x000e640000000800 */
[----:B------:R2:W3:Y:S01]  /*2dc0*/  LDG.E.U16 R17, desc[UR60][R2.64] ;  /* 0x0000003c02117981 */ /* 0x0004e2000c1e1500 */
[CC--:B------:R-:W-:Y:S02]  /*2dd0*/  IADD3 R10, P1, R21.reuse, R122.reuse, RZ ;  /* 0x0000007a150a7210 */ /* 0x0c0fe40007f3e0ff */
[----:B------:R-:W-:Y:S01]  /*2de0*/  LEA.HI.X.SX32 R7, R21, R123, 0x1, P0 ;  /* 0x0000007b15077211 */ /* 0x000fe200000f0eff */
[----:B--2---:R-:W-:Y:S01]  /*2df0*/  IMAD R21, R20, 0x280, RZ ;  /* 0x0000028014157824 */ /* 0x004fe200078e02ff */
[-C--:B------:R-:W-:Y:S01]  /*2e00*/  IADD3 R20, P0, R49, R122.reuse, RZ ;  /* 0x0000007a31147210 */ /* 0x080fe20007f1e0ff */
[----:B------:R2:W-:Y:S01]  /*2e10*/  STS.U16 [R132+0x11000], R55 ;  /* 0x0110003784007388 */ /* 0x0005e20000000400 */
[----:B------:R-:W-:-:S03]  /*2e20*/  IADD3 R2, P2, R11, R122, RZ ;  /* 0x0000007a0b027210 */ /* 0x000fc60007f5e0ff */
[----:B------:R4:W3:Y:S01]  /*2e30*/  LDG.E.U16 R27, desc[UR60][R6.64] ;  /* 0x0000003c061b7981 */ /* 0x0008e2000c1e1500 */
[-C--:B------:R-:W-:Y:S02]  /*2e40*/  LEA.HI.X.SX32 R11, R109, R123.reuse, 0x1, P1 ;  /* 0x0000007b6d0b7211 */ /* 0x080fe400008f0eff */
[-C--:B------:R-:W-:Y:S01]  /*2e50*/  LEA.HI.X.SX32 R3, R198, R123.reuse, 0x1, P2 ;  /* 0x0000007bc6037211 */ /* 0x080fe200010f0eff */
[----:B--2---:R-:W2:Y:S02]  /*2e60*/  LDC R55, c[0x0][0x248] ;  /* 0x00009200ff377b82 */ /* 0x004ea40000000800 */
[----:B------:R0:W3:Y:S01]  /*2e70*/  LDG.E.U16 R15, desc[UR60][R10.64] ;  /* 0x0000003c0a0f7981 */ /* 0x0000e2000c1e1500 */
[----:B----4-:R-:W-:Y:S02]  /*2e80*/  IADD3 R6, P1, R21, R122, RZ ;  /* 0x0000007a15067210 */ /* 0x010fe40007f3e0ff */
[-C--:B------:R-:W-:Y:S01]  /*2e90*/  LEA.HI.X.SX32 R21, R29, R123.reuse, 0x1, P0 ;  /* 0x0000007b1d157211 */ /* 0x080fe200000f0eff */
[----:B------:R-:W4:Y:S02]  /*2ea0*/  LDG.E.U16 R11, desc[UR60][R2.64] ;  /* 0x0000003c020b7981 */ /* 0x000f24000c1e1500 */
[----:B0-----:R-:W0:Y:S01]  /*2eb0*/  LDC R10, c[0x0][0x248] ;  /* 0x00009200ff0a7b82 */ /* 0x001e220000000800 */
[----:B------:R-:W-:Y:S01]  /*2ec0*/  IMAD R57, R28, 0x290, RZ ;  /* 0x000002901c397824 */ /* 0x000fe200078e02ff */
[----:B------:R-:W-:-:S04]  /*2ed0*/  LEA.HI.X.SX32 R7, R49, R123, 0x1, P1 ;  /* 0x0000007b31077211 */ /* 0x000fc800008f0eff */
[----:B------:R-:W-:Y:S02]  /*2ee0*/  IADD3 R28, P2, R57, R122, RZ ;  /* 0x0000007a391c7210 */ /* 0x000fe40007f5e0ff */
[----:B------:R-:W1:Y:S01]  /*2ef0*/  LDC R57, c[0x0][0x248] ;  /* 0x00009200ff397b82 */ /* 0x000e620000000800 */
[----:B------:R2:W-:Y:S01]  /*2f00*/  STS.U16 [R132+0x10c00], R61 ;  /* 0x010c003d84007388 */ /* 0x0005e20000000400 */
[----:B------:R-:W-:Y:S01]  /*2f10*/  LEA.HI.X.SX32 R29, R199, R123, 0x1, P2 ;  /* 0x0000007bc71d7211 */ /* 0x000fe200010f0eff */
[----:B--2---:R-:W-:Y:S02]  /*2f20*/  IMAD R55, R55, 0x160, RZ ;  /* 0x0000016037377824 */ /* 0x004fe400078e02ff */
[----:B------:R2:W-:Y:S04]  /*2f30*/  STS.U16 [R132+0x4400], R71 ;  /* 0x0044004784007388 */ /* 0x0005e80000000400 */
[----:B------:R-:W4:Y:S04]  /*2f40*/  LDG.E.U16 R28, desc[UR60][R28.64] ;  /* 0x0000003c1c1c7981 */ /* 0x000f28000c1e1500 */
[----:B------:R0:W4:Y:S01]  /*2f50*/  LDG.E.U16 R61, desc[UR60][R20.64] ;  /* 0x0000003c143d7981 */ /* 0x000122000c1e1500 */
[----:B--2---:R-:W2:Y:S01]  /*2f60*/  LDC R71, c[0x0][0x248] ;  /* 0x00009200ff477b82 */ /* 0x004ea20000000800 */
[----:B0-----:R-:W-:-:S02]  /*2f70*/  IMAD R21, R50, 0x2b0, RZ ;  /* 0x000002b032157824 */ /* 0x001fc400078e02ff */
[----:B------:R-:W-:Y:S04]  /*2f80*/  STS.U16 [R132+0x10800], R73 ;  /* 0x0108004984007388 */ /* 0x000fe80000000400 */
[----:B------:R0:W-:Y:S01]  /*2f90*/  STS.U16 [R132+0x10400], R63 ;  /* 0x0104003f84007388 */ /* 0x0001e20000000400 */
[----:B-1----:R-:W-:Y:S01]  /*2fa0*/  IMAD R57, R57, 0x2f0, RZ ;  /* 0x000002f039397824 */ /* 0x002fe200078e02ff */
[----:B0-----:R-:W0:Y:S01]  /*2fb0*/  LDC R63, c[0x0][0x248] ;  /* 0x00009200ff3f7b82 */ /* 0x001e220000000800 */
[----:B--2---:R-:W-:Y:S01]  /*2fc0*/  IMAD R71, R71, 0x320, RZ ;  /* 0x0000032047477824 */ /* 0x004fe200078e02ff */
[----:B------:R1:W-:Y:S01]  /*2fd0*/  STS.U16 [R132+0x10000], R91 ;  /* 0x0100005b84007388 */ /* 0x0003e20000000400 */
[----:B------:R-:W-:Y:S02]  /*2fe0*/  IMAD R222, R222, 0x178, RZ ;  /* 0x00000178dede7824 */ /* 0x000fe400078e02ff */
[----:B------:R-:W-:-:S02]  /*2ff0*/  IMAD R93, R72, 0x330, RZ ;  /* 0x00000330485d7824 */ /* 0x000fc400078e02ff */
[----:B------:R-:W-:Y:S01]  /*3000*/  IMAD R220, R220, 0x188, RZ ;  /* 0x00000188dcdc7824 */ /* 0x000fe200078e02ff */
[----:B-1----:R-:W1:Y:S01]  /*3010*/  LDC R91, c[0x0][0x248] ;  /* 0x00009200ff5b7b82 */ /* 0x002e620000000800 */
[----:B------:R-:W-:Y:S02]  /*3020*/  IMAD R218, R218, 0x198, RZ ;  /* 0x00000198dada7824 */ /* 0x000fe400078e02ff */
[----:B0-----:R-:W-:Y:S02]  /*3030*/  IMAD R63, R63, 0x310, RZ ;  /* 0x000003103f3f7824 */ /* 0x001fe400078e02ff */
[----:B------:R-:W-:Y:S02]  /*3040*/  IMAD R219, R219, 0x1a8, RZ ;  /* 0x000001a8dbdb7824 */ /* 0x000fe400078e02ff */
[----:B-1----:R-:W-:Y:S01]  /*3050*/  IMAD R91, R91, 0x370, RZ ;  /* 0x000003705b5b7824 */ /* 0x002fe200078e02ff */
[----:B-----5:R0:W-:Y:S02]  /*3060*/  STL [R1+0xa4], R4 ;  /* 0x0000a40401007387 */ /* 0x0201e40000100800 */
[----:B0-----:R-:W0:Y:S02]  /*3070*/  LDC R4, c[0x0][0x248] ;  /* 0x00009200ff047b82 */ /* 0x001e240000000800 */
[----:B------:R1:W-:Y:S06]  /*3080*/  STL [R1+0x50], R48 ;  /* 0x0000503001007387 */ /* 0x0003ec0000100800 */
[----:B-1----:R-:W1:Y:S01]  /*3090*/  LDC R48, c[0x0][0x248] ;  /* 0x00009200ff307b82 */ /* 0x002e620000000800 */
[----:B---3--:R2:W-:Y:S07]  /*30a0*/  STL [R1+0x34], R52 ;  /* 0x0000343401007387 */ /* 0x0085ee0000100800 */
[----:B--2---:R-:W2:Y:S01]  /*30b0*/  LDC R52, c[0x0][0x248] ;  /* 0x00009200ff347b82 */ /* 0x004ea20000000800 */
[----:B0-----:R-:W-:-:S05]  /*30c0*/  IMAD R53, R4, 0x150, RZ ;  /* 0x0000015004357824 */ /* 0x001fca00078e02ff */
[----:B------:R-:W-:-:S04]  /*30d0*/  IADD3 R2, P0, R53, R122, RZ ;  /* 0x0000007a35027210 */ /* 0x000fc80007f1e0ff */
[----:B------:R-:W-:Y:S01]  /*30e0*/  LEA.HI.X.SX32 R3, R13, R123, 0x1, P0 ;  /* 0x0000007b0d037211 */ /* 0x000fe200000f0eff */
[----:B-1----:R-:W-:Y:S01]  /*30f0*/  IMAD R49, R48, 0x2a0, RZ ;  /* 0x000002a030317824 */ /* 0x002fe200078e02ff */
[----:B------:R-:W3:Y:S04]  /*3100*/  LDG.E.U16 R13, desc[UR60][R6.64] ;  /* 0x0000003c060d7981 */ /* 0x000ee8000c1e1500 */
[----:B------:R0:W5:Y:S04]  /*3110*/  LDG.E.U16 R4, desc[UR60][R2.64] ;  /* 0x0000003c02047981 */ /* 0x000168000c1e1500 */
[----:B------:R1:W-:Y:S01]  /*3120*/  STL [R1+0x30], R54 ;  /* 0x0000303601007387 */ /* 0x0003e20000100800 */
[----:B0-----:R-:W-:-:S02]  /*3130*/  IMAD R3, R14, 0x2c0, RZ ;  /* 0x000002c00e037824 */ /* 0x001fc400078e02ff */
[----:B------:R-:W0:Y:S08]  /*3140*/  LDC R14, c[0x0][0x248] ;  /* 0x00009200ff0e7b82 */ /* 0x000e300000000800 */
[----:B-1----:R-:W1:Y:S01]  /*3150*/  LDC R54, c[0x0][0x248] ;  /* 0x00009200ff367b82 */ /* 0x002e620000000800 */
[----:B------:R-:W-:-:S04]  /*3160*/  IADD3 R48, P1, R49, R122, RZ ;  /* 0x0000007a31307210 */ /* 0x000fc80007f3e0ff */
[-C--:B------:R-:W-:Y:S02]  /*3170*/  LEA.HI.X.SX32 R49, R53, R123.reuse, 0x1, P1 ;  /* 0x0000007b35317211 */ /* 0x080fe400008f0eff */
[-C--:B------:R-:W-:Y:S02]  /*3180*/  IADD3 R2, P1, R3, R122.reuse, RZ ;  /* 0x0000007a03027210 */ /* 0x080fe40007f3e0ff */
[-C--:B------:R-:W-:Y:S02]  /*3190*/  IADD3 R6, P2, R21, R122.reuse, RZ ;  /* 0x0000007a15067210 */ /* 0x080fe40007f5e0ff */
[C---:B------:R-:W-:Y:S01]  /*31a0*/  IADD3 R20, P0, R55.reuse, R122, RZ ;  /* 0x0000007a37147210 */ /* 0x040fe20007f1e0ff */
[----:B------:R-:W-:Y:S01]  /*31b0*/  IMAD R53, R10, 0x170, RZ ;  /* 0x000001700a357824 */ /* 0x000fe200078e02ff */
[-C--:B------:R-:W-:Y:S01]  /*31c0*/  LEA.HI.X.SX32 R3, R55, R123.reuse, 0x1, P1 ;  /* 0x0000007b37037211 */ /* 0x080fe200008f0eff */
[----:B--2---:R-:W-:Y:S01]  /*31d0*/  IMAD R55, R52, 0x2d0, RZ ;  /* 0x000002d034377824 */ /* 0x004fe200078e02ff */
[-C--:B------:R-:W-:Y:S01]  /*31e0*/  LEA.HI.X.SX32 R7, R223, R123.reuse, 0x1, P2 ;  /* 0x0000007bdf077211 */ /* 0x080fe200010f0eff */
[----:B------:R2:W3:Y:S01]  /*31f0*/  LDG.E.U16 R29, desc[UR60][R48.64] ;  /* 0x0000003c301d7981 */ /* 0x0004e2000c1e1500 */
[----:B------:R-:W-:-:S03]  /*3200*/  LEA.HI.X.SX32 R21, R45, R123, 0x1, P0 ;  /* 0x0000007b2d157211 */ /* 0x000fc600000f0eff */
[----:B------:R0:W3:Y:S01]  /*3210*/  LDG.E.U16 R6, desc[UR60][R6.64] ;  /* 0x0000003c06067981 */ /* 0x0000e2000c1e1500 */
[----:B-1----:R-:W-:Y:S01]  /*3220*/  IMAD R73, R54, 0x2e0, RZ ;  /* 0x000002e036497824 */ /* 0x002fe200078e02ff */
[-C--:B--2---:R-:W-:Y:S02]  /*3230*/  IADD3 R48, P1, R55, R122.reuse, RZ ;  /* 0x0000007a37307210 */ /* 0x084fe40007f3e0ff */
[----:B------:R1:W2:Y:S01]  /*3240*/  LDG.E.U16 R45, desc[UR60][R2.64] ;  /* 0x0000003c022d7981 */ /* 0x0002a2000c1e1500 */
[-C--:B------:R-:W-:Y:S01]  /*3250*/  IADD3 R54, P0, R53, R122.reuse, RZ ;  /* 0x0000007a35367210 */ /* 0x080fe20007f1e0ff */
[----:B0-----:R-:W-:Y:S01]  /*3260*/  IMAD R7, R14, 0x180, RZ ;  /* 0x000001800e077824 */ /* 0x001fe200078e02ff */
[-C--:B------:R-:W-:Y:S01]  /*3270*/  LEA.HI.X.SX32 R49, R221, R123.reuse, 0x1, P1 ;  /* 0x0000007bdd317211 */ /* 0x080fe200008f0eff */
[----:B------:R0:W2:Y:S01]  /*3280*/  LDG.E.U16 R21, desc[UR60][R20.64] ;  /* 0x0000003c14157981 */ /* 0x0000a2000c1e1500 */
[-C--:B------:R-:W-:Y:S02]  /*3290*/  IADD3 R52, P1, R73, R122.reuse, RZ ;  /* 0x0000007a49347210 */ /* 0x080fe40007f3e0ff */
[-C--:B------:R-:W-:Y:S01]  /*32a0*/  LEA.HI.X.SX32 R55, R51, R123.reuse, 0x1, P0 ;  /* 0x0000007b33377211 */ /* 0x080fe200000f0eff */
[----:B------:R-:W4:Y:S01]  /*32b0*/  LDC R73, c[0x0][0x248] ;  /* 0x00009200ff497b82 */ /* 0x000f220000000800 */
[----:B------:R-:W-:Y:S01]  /*32c0*/  IADD3 R50, P0, R7, R122, RZ ;  /* 0x0000007a07327210 */ /* 0x000fe20007f1e0ff */
[----:B------:R-:W2:Y:S01]  /*32d0*/  LDG.E.U16 R48, desc[UR60][R48.64] ;  /* 0x0000003c30307981 */ /* 0x000ea2000c1e1500 */
[----:B------:R-:W-:-:S02]  /*32e0*/  LEA.HI.X.SX32 R53, R53, R123, 0x1, P1 ;  /* 0x0000007b35357211 */ /* 0x000fc400008f0eff */
[-C--:B-1----:R-:W-:Y:S01]  /*32f0*/  IADD3 R2, P2, R57, R122.reuse, RZ ;  /* 0x0000007a39027210 */ /* 0x082fe20007f5e0ff */
[----:B------:R-:W-:Y:S01]  /*3300*/  IMAD R57, R62, 0x300, RZ ;  /* 0x000003003e397824 */ /* 0x000fe200078e02ff */
[-C--:B------:R-:W-:Y:S01]  /*3310*/  LEA.HI.X.SX32 R51, R19, R123.reuse, 0x1, P0 ;  /* 0x0000007b13337211 */ /* 0x080fe200000f0eff */
[----:B0-----:R-:W0:Y:S01]  /*3320*/  LDC R20, c[0x0][0x248] ;  /* 0x00009200ff147b82 */ /* 0x001e220000000800 */
[----:B------:R1:W2:Y:S04]  /*3330*/  LDG.E.U16 R19, desc[UR60][R52.64] ;  /* 0x0000003c34137981 */ /* 0x0002a8000c1e1500 */
[----:B------:R1:W2:Y:S04]  /*3340*/  LDG.E.U16 R49, desc[UR60][R54.64] ;  /* 0x0000003c36317981 */ /* 0x0002a8000c1e1500 */
[----:B------:R1:W2:Y:S01]  /*3350*/  LDG.E.U16 R53, desc[UR60][R50.64] ;  /* 0x0000003c32357981 */ /* 0x0002a2000c1e1500 */
[-C--:B------:R-:W-:Y:S01]  /*3360*/  LEA.HI.X.SX32 R3, R222, R123.reuse, 0x1, P2 ;  /* 0x0000007bde037211 */ /* 0x080fe200010f0eff */
[----:B-1----:R-:W1:Y:S01]  /*3370*/  LDC R52, c[0x0][0x248] ;  /* 0x00009200ff347b82 */ /* 0x002e620000000800 */
[----:B------:R-:W-:Y:S01]  /*3380*/  IMAD R55, R56, 0x190, RZ ;  /* 0x0000019038377824 */ /* 0x000fe200078e02ff */
[-C--:B------:R-:W-:Y:S01]  /*3390*/  IADD3 R50, P1, R57, R122.reuse, RZ ;  /* 0x0000007a39327210 */ /* 0x080fe20007f3e0ff */
[----:B----4-:R-:W-:Y:S01]  /*33a0*/  IMAD R73, R73, 0x340, RZ ;  /* 0x0000034049497824 */ /* 0x010fe200078e02ff */
[----:B------:R-:W-:Y:S01]  /*33b0*/  IADD3 R62, P2, R63, R122, RZ ;  /* 0x0000007a3f3e7210 */ /* 0x000fe20007f5e0ff */
[----:B------:R0:W4:Y:S01]  /*33c0*/  LDG.E.U16 R2, desc[UR60][R2.64] ;  /* 0x0000003c02027981 */ /* 0x000122000c1e1500 */
[----:B------:R-:W-:-:S02]  /*33d0*/  LEA.HI.X.SX32 R51, R7, R123, 0x1, P1 ;  /* 0x0000007b07337211 */ /* 0x000fc400008f0eff */
[-C--:B------:R-:W-:Y:S01]  /*33e0*/  IADD3 R54, P1, R71, R122.reuse, RZ ;  /* 0x0000007a47367210 */ /* 0x080fe20007f3e0ff */
[----:B------:R-:W1:Y:S01]  /*33f0*/  LDC R7, c[0x0][0x248] ;  /* 0x00009200ff077b82 */ /* 0x000e620000000800 */
[C---:B------:R-:W-:Y:S02]  /*3400*/  IADD3 R56, P0, R55.reuse, R122, RZ ;  /* 0x0000007a37387210 */ /* 0x040fe40007f1e0ff */
[-C--:B------:R-:W-:Y:S01]  /*3410*/  LEA.HI.X.SX32 R55, R55, R123.reuse, 0x1, P1 ;  /* 0x0000007b37377211 */ /* 0x080fe200008f0eff */
[----:B------:R-:W4:Y:S01]  /*3420*/  LDG.E.U16 R51, desc[UR60][R50.64] ;  /* 0x0000003c32337981 */ /* 0x000f22000c1e1500 */
[----:B------:R-:W-:-:S03]  /*3430*/  LEA.HI.X.SX32 R57, R16, R123, 0x1, P0 ;  /* 0x0000007b10397211 */ /* 0x000fc600000f0eff */
[----:B------:R-:W1:Y:S01]  /*3440*/  LDC R71, c[0x0][0x248] ;  /* 0x00009200ff477b82 */ /* 0x000e620000000800 */
[----:B------:R0:W4:Y:S01]  /*3450*/  LDG.E.U16 R10, desc[UR60][R54.64] ;  /* 0x0000003c360a7981 */ /* 0x000122000c1e1500 */
[----:B------:R-:W-:Y:S02]  /*3460*/  IADD3 R72, P1, R93, R122, RZ ;  /* 0x0000007a5d487210 */ /* 0x000fe40007f3e0ff */
[----:B------:R-:W-:Y:S01]  /*3470*/  LEA.HI.X.SX32 R63, R220, R123, 0x1, P2 ;  /* 0x0000007bdc3f7211 */ /* 0x000fe200010f0eff */
[----:B------:R0:W4:Y:S02]  /*3480*/  LDG.E.U16 R14, desc[UR60][R56.64] ;  /* 0x0000003c380e7981 */ /* 0x000124000c1e1500 */
[----:B0-----:R-:W-:Y:S02]  /*3490*/  IMAD R3, R20, 0x1a0, RZ ;  /* 0x000001a014037824 */ /* 0x001fe400078e02ff */
[----:B------:R0:W4:Y:S01]  /*34a0*/  LDG.E.U16 R16, desc[UR60][R62.64] ;  /* 0x0000003c3e107981 */ /* 0x000122000c1e1500 */
[----:B------:R-:W-:-:S02]  /*34b0*/  IMAD R55, R74, 0x350, RZ ;  /* 0x000003504a377824 */ /* 0x000fc400078e02ff */
[----:B------:R-:W1:Y:S01]  /*34c0*/  LDC R74, c[0x0][0x248] ;  /* 0x00009200ff4a7b82 */ /* 0x000e620000000800 */
[-C--:B------:R-:W-:Y:S02]  /*34d0*/  IADD3 R56, P2, R73, R122.reuse, RZ ;  /* 0x0000007a49387210 */ /* 0x080fe40007f5e0ff */
[-C--:B------:R-:W-:Y:S02]  /*34e0*/  LEA.HI.X.SX32 R73, R218, R123.reuse, 0x1, P1 ;  /* 0x0000007bda497211 */ /* 0x080fe400008f0eff */
[-C--:B------:R-:W-:Y:S02]  /*34f0*/  IADD3 R54, P1, R55, R122.reuse, RZ ;  /* 0x0000007a37367210 */ /* 0x080fe40007f3e0ff */
[----:B0-----:R-:W-:Y:S01]  /*3500*/  IADD3 R62, P0, R3, R122, RZ ;  /* 0x0000007a033e7210 */ /* 0x001fe20007f1e0ff */
[----:B------:R0:W4:Y:S01]  /*3510*/  LDG.E.U16 R20, desc[UR60][R72.64] ;  /* 0x0000003c48147981 */ /* 0x000122000c1e1500 */
[-C--:B------:R-:W-:Y:S02]  /*3520*/  LEA.HI.X.SX32 R55, R219, R123.reuse, 0x1, P1 ;  /* 0x0000007bdb377211 */ /* 0x080fe400008f0eff */
[----:B------:R-:W-:Y:S01]  /*3530*/  LEA.HI.X.SX32 R57, R3, R123, 0x1, P2 ;  /* 0x0000007b03397211 */ /* 0x000fe200010f0eff */
[----:B-1----:R-:W-:-:S02]  /*3540*/  IMAD R3, R7, 0x1b0, RZ ;  /* 0x000001b007037824 */ /* 0x002fc400078e02ff */
[----:B------:R1:W4:Y:S01]  /*3550*/  LDG.E.U16 R54, desc[UR60][R54.64] ;  /* 0x0000003c36367981 */ /* 0x000322000c1e1500 */
[-C--:B------:R-:W-:Y:S01]  /*3560*/  LEA.HI.X.SX32 R63, R67, R123.reuse, 0x1, P0 ;  /* 0x0000007b433f7211 */ /* 0x080fe200000f0eff */
[----:B------:R-:W-:Y:S01]  /*3570*/  IMAD R7, R90, 0x360, RZ ;  /* 0x000003605a077824 */ /* 0x000fe200078e02ff */
[-C--:B------:R-:W-:Y:S01]  /*3580*/  IADD3 R90, P0, R3, R122.reuse, RZ ;  /* 0x0000007a035a7210 */ /* 0x080fe20007f1e0ff */
[----:B------:R-:W-:Y:S01]  /*3590*/  IMAD R71, R71, 0x1c0, RZ ;  /* 0x000001c047477824 */ /* 0x000fe200078e02ff */
[-C--:B0-----:R-:W-:Y:S01]  /*35a0*/  IADD3 R72, P2, R91, R122.reuse, RZ ;  /* 0x0000007a5b487210 */ /* 0x081fe20007f5e0ff */
[----:B------:R0:W4:Y:S01]  /*35b0*/  LDG.E.U16 R67, desc[UR60][R62.64] ;  /* 0x0000003c3e437981 */ /* 0x000122000c1e1500 */
[----:B-1----:R-:W1:Y:S01]  /*35c0*/  LDC R55, c[0x0][0x248] ;  /* 0x00009200ff377b82 */ /* 0x002e620000000800 */
[----:B------:R-:W-:Y:S02]  /*35d0*/  LEA.HI.X.SX32 R91, R47, R123, 0x1, P0 ;  /* 0x0000007b2f5b7211 */ /* 0x000fe400000f0eff */
[----:B------:R0:W-:Y:S02]  /*35e0*/  STS.U16 [R132+0x2000], R95 ;  /* 0x0020005f84007388 */ /* 0x0001e40000000400 */
[----:B0-----:R-:W-:-:S02]  /*35f0*/  IADD3 R62, P0, R71, R122, RZ ;  /* 0x0000007a473e7210 */ /* 0x001fc40007f1e0ff */
[----:B------:R0:W4:Y:S02]  /*3600*/  LDG.E.U16 R50, desc[UR60][R56.64] ;  /* 0x0000003c38327981 */ /* 0x000124000c1e1500 */
[-C--:B------:R-:W-:Y:S01]  /*3610*/  LEA.HI.X.SX32 R63, R68, R123.reuse, 0x1, P0 ;  /* 0x0000007b443f7211 */ /* 0x080fe200000f0eff */
[----:B------:R-:W-:Y:S01]  /*3620*/  IMAD R217, R217, 0x1b8, RZ ;  /* 0x000001b8d9d97824 */ /* 0x000fe200078e02ff */
[----:B------:R-:W1:Y:S01]  /*3630*/  LDC R68, c[0x0][0x248] ;  /* 0x00009200ff447b82 */ /* 0x000e620000000800 */
[----:B------:R1:W-:Y:S01]  /*3640*/  STS.U16 [R132+0x800], R97 ;  /* 0x0008006184007388 */ /* 0x0003e20000000400 */
[----:B------:R-:W-:Y:S01]  /*3650*/  IMAD R95, R74, 0x380, RZ ;  /* 0x000003804a5f7824 */ /* 0x000fe200078e02ff */
[----:B0-----:R-:W-:Y:S02]  /*3660*/  IADD3 R56, P1, R7, R122, RZ ;  /* 0x0000007a07387210 */ /* 0x001fe40007f3e0ff */
[----:B------:R0:W-:Y:S01]  /*3670*/  STS.U16 [R132+0x4000], R99 ;  /* 0x0040006384007388 */ /* 0x0001e20000000400 */
[----:B------:R-:W-:-:S02]  /*3680*/  LEA.HI.X.SX32 R73, R217, R123, 0x1, P2 ;  /* 0x0000007bd9497211 */ /* 0x000fc400010f0eff */
[----:B------:R-:W5:Y:S01]  /*3690*/  LDC R74, c[0x0][0x248] ;  /* 0x00009200ff4a7b82 */ /* 0x000f620000000800 */
[-C--:B------:R-:W-:Y:S01]  /*36a0*/  LEA.HI.X.SX32 R57, R3, R123.reuse, 0x1, P1 ;  /* 0x0000007b03397211 */ /* 0x080fe200008f0eff */
[----:B------:R-:W-:Y:S01]  /*36b0*/  IMAD R93, R92, 0x390, RZ ;  /* 0x000003905c5d7824 */ /* 0x000fe200078e02ff */
[-C--:B------:R-:W-:Y:S01]  /*36c0*/  IADD3 R94, P1, R95, R122.reuse, RZ ;  /* 0x0000007a5f5e7210 */ /* 0x080fe20007f3e0ff */
[----:B-1----:R-:W-:Y:S01]  /*36d0*/  IMAD R55, R55, 0x3a0, RZ ;  /* 0x000003a037377824 */ /* 0x002fe200078e02ff */
[----:B------:R1:W4:Y:S03]  /*36e0*/  LDG.E.U16 R7, desc[UR60][R72.64] ;  /* 0x0000003c48077981 */ /* 0x000326000c1e1500 */
[----:B------:R-:W5:Y:S01]  /*36f0*/  LDC R97, c[0x0][0x248] ;  /* 0x00009200ff617b82 */ /* 0x000f620000000800 */
[----:B------:R-:W-:Y:S01]  /*3700*/  IMAD R3, R52, 0x1d0, RZ ;  /* 0x000001d034037824 */ /* 0x000fe200078e02ff */
[----:B------:R-:W-:Y:S01]  /*3710*/  LEA.HI.X.SX32 R95, R71, R123, 0x1, P1 ;  /* 0x0000007b475f7211 */ /* 0x000fe200008f0eff */
[----:B------:R0:W4:Y:S01]  /*3720*/  LDG.E.U16 R56, desc[UR60][R56.64] ;  /* 0x0000003c38387981 */ /* 0x000122000c1e1500 */
[----:B-1----:R-:W-:-:S04]  /*3730*/  IADD3 R72, P1, R55, R122, RZ ;  /* 0x0000007a37487210 */ /* 0x002fc80007f3e0ff */
[----:B0-----:R-:W0:Y:S01]  /*3740*/  LDC R99, c[0x0][0x248] ;  /* 0x00009200ff637b82 */ /* 0x001e220000000800 */
[----:B------:R-:W-:Y:S01]  /*3750*/  IMAD R216, R216, 0x1c8, RZ ;  /* 0x000001c8d8d87824 */ /* 0x000fe200078e02ff */
[-C--:B------:R-:W-:Y:S01]  /*3760*/  IADD3 R92, P2, R93, R122.reuse, RZ ;  /* 0x0000007a5d5c7210 */ /* 0x080fe20007f5e0ff */
[----:B------:R1:W4:Y:S01]  /*3770*/  LDG.E.U16 R47, desc[UR60][R90.64] ;  /* 0x0000003c5a2f7981 */ /* 0x000322000c1e1500 */
[----:B------:R-:W-:Y:S01]  /*3780*/  LEA.HI.X.SX32 R73, R3, R123, 0x1, P1 ;  /* 0x0000007b03497211 */ /* 0x000fe200008f0eff */
[----:B------:R-:W-:Y:S02]  /*3790*/  IMAD R225, R225, 0x1d8, RZ ;  /* 0x000001d8e1e17824 */ /* 0x000fe400078e02ff */
[----:B------:R1:W4:Y:S01]  /*37a0*/  LDG.E.U16 R62, desc[UR60][R62.64] ;  /* 0x0000003c3e3e7981 */ /* 0x000322000c1e1500 */
[----:B------:R-:W0:Y:S01]  /*37b0*/  LDC R71, c[0x0][0x248] ;  /* 0x00009200ff477b82 */ /* 0x000e220000000800 */
[----:B------:R-:W-:Y:S02]  /*37c0*/  IMAD R57, R96, 0x3b0, RZ ;  /* 0x000003b060397824 */ /* 0x000fe400078e02ff */
[----:B------:R1:W4:Y:S02]  /*37d0*/  LDG.E.U16 R55, desc[UR60][R72.64] ;  /* 0x0000003c48377981 */ /* 0x000324000c1e1500 */
[----:B-1----:R-:W-:-:S02]  /*37e0*/  IADD3 R90, P0, R3, R122, RZ ;  /* 0x0000007a035a7210 */ /* 0x002fc40007f1e0ff */
[-C--:B------:R-:W-:Y:S01]  /*37f0*/  LEA.HI.X.SX32 R93, R216, R123.reuse, 0x1, P2 ;  /* 0x0000007bd85d7211 */ /* 0x080fe200010f0eff */
[----:B------:R1:W4:Y:S01]  /*3800*/  LDG.E.U16 R52, desc[UR60][R94.64] ;  /* 0x0000003c5e347981 */ /* 0x000322000c1e1500 */
[----:B------:R-:W-:Y:S01]  /*3810*/  IMAD R63, R68, 0x1e0, RZ ;  /* 0x000001e0443f7824 */ /* 0x000fe200078e02ff */
[----:B------:R-:W3:Y:S01]  /*3820*/  LDC R96, c[0x0][0x248] ;  /* 0x00009200ff607b82 */ /* 0x000ee20000000800 */
[-C--:B------:R-:W-:Y:S01]  /*3830*/  IADD3 R72, P1, R57, R122.reuse, RZ ;  /* 0x0000007a39487210 */ /* 0x080fe20007f3e0ff */
[----:B-----5:R-:W-:Y:S01]  /*3840*/  IMAD R97, R97, 0x1f0, RZ ;  /* 0x000001f061617824 */ /* 0x020fe200078e02ff */
[-C--:B------:R-:W-:Y:S01]  /*3850*/  LEA.HI.X.SX32 R91, R58, R123.reuse, 0x1, P0 ;  /* 0x0000007b3a5b7211 */ /* 0x080fe200000f0eff */
[----:B------:R5:W4:Y:S01]  /*3860*/  LDG.E.U16 R3, desc[UR60][R92.64] ;  /* 0x0000003c5c037981 */ /* 0x000b22000c1e1500 */
[----:B------:R-:W-:Y:S01]  /*3870*/  LEA.HI.X.SX32 R73, R225, R123, 0x1, P1 ;  /* 0x0000007be1497211 */ /* 0x000fe200008f0eff */
[----:B-1----:R-:W-:Y:S01]  /*3880*/  IMAD R95, R98, 0x3c0, RZ ;  /* 0x000003c0625f7824 */ /* 0x002fe200078e02ff */
[-C--:B------:R-:W-:Y:S01]  /*3890*/  IADD3 R94, P0, R63, R122.reuse, RZ ;  /* 0x0000007a3f5e7210 */ /* 0x080fe20007f1e0ff */
[----:B------:R1:W4:Y:S01]  /*38a0*/  LDG.E.U16 R58, desc[UR60][R90.64] ;  /* 0x0000003c5a3a7981 */ /* 0x000322000c1e1500 */
[----:B0-----:R-:W-:Y:S01]  /*38b0*/  IMAD R99, R99, 0x3e0, RZ ;  /* 0x000003e063637824 */ /* 0x001fe200078e02ff */
[----:B------:R-:W0:Y:S02]  /*38c0*/  LDC R98, c[0x0][0x248] ;  /* 0x00009200ff627b82 */ /* 0x000e240000000800 */
[----:B------:R1:W4:Y:S01]  /*38d0*/  LDG.E.U16 R57, desc[UR60][R72.64] ;  /* 0x0000003c48397981 */ /* 0x000322000c1e1500 */
[----:B-----5:R-:W-:-:S02]  /*38e0*/  IADD3 R92, P1, R95, R122, RZ ;  /* 0x0000007a5f5c7210 */ /* 0x020fc40007f3e0ff */
[-C--:B------:R-:W-:Y:S01]  /*38f0*/  LEA.HI.X.SX32 R95, R60, R123.reuse, 0x1, P0 ;  /* 0x0000007b3c5f7211 */ /* 0x080fe200000f0eff */
[----:B------:R5:W-:Y:S01]  /*3900*/  STS.U16 [R132], R101 ;  /* 0x0000006584007388 */ /* 0x000be20000000400 */
[----:B-1----:R-:W-:Y:S01]  /*3910*/  IMAD R91, R74, 0x3d0, RZ ;  /* 0x000003d04a5b7824 */ /* 0x002fe200078e02ff */
[-C--:B------:R-:W-:Y:S01]  /*3920*/  LEA.HI.X.SX32 R93, R63, R123.reuse, 0x1, P1 ;  /* 0x0000007b3f5d7211 */ /* 0x080fe200008f0eff */
[----:B------:R-:W1:Y:S01]  /*3930*/  LDC R74, c[0x0][0x248] ;  /* 0x00009200ff4a7b82 */ /* 0x000e620000000800 */
[----:B------:R5:W4:Y:S01]  /*3940*/  LDG.E.U16 R121, desc[UR60][R94.64] ;  /* 0x0000003c5e797981 */ /* 0x000b22000c1e1500 */
[-C--:B------:R-:W-:Y:S01]  /*3950*/  IADD3 R72, P0, R97, R122.reuse, RZ ;  /* 0x0000007a61487210 */ /* 0x080fe20007f1e0ff */
[----:B------:R-:W-:Y:S01]  /*3960*/  IMAD R215, R215, 0x1e8, RZ ;  /* 0x000001e8d7d77824 */ /* 0x000fe200078e02ff */
[----:B------:R-:W-:Y:S01]  /*3970*/  IADD3 R90, P2, R91, R122, RZ ;  /* 0x0000007a5b5a7210 */ /* 0x000fe20007f5e0ff */
[----:B------:R5:W-:Y:S01]  /*3980*/  STS.U16 [R132+0x1000], R103 ;  /* 0x0010006784007388 */ /* 0x000be20000000400 */
[----:B------:R-:W-:-:S02]  /*3990*/  LEA.HI.X.SX32 R73, R8, R123, 0x1, P0 ;  /* 0x0000007b08497211 */ /* 0x000fc400000f0eff */
[----:B-----5:R-:W5:Y:S01]  /*39a0*/  LDC R101, c[0x0][0x248] ;  /* 0x00009200ff657b82 */ /* 0x020f620000000800 */
[----:B------:R3:W4:Y:S01]  /*39b0*/  LDG.E.U16 R63, desc[UR60][R92.64] ;  /* 0x0000003c5c3f7981 */ /* 0x000722000c1e1500 */
[----:B------:R-:W-:-:S03]  /*39c0*/  IMAD R95, R71, 0x202, RZ ;  /* 0x00000202475f7824 */ /* 0x000fc600078e02ff */
[----:B------:R3:W4:Y:S03]  /*39d0*/  LDG.E.U16 R60, desc[UR60][R72.64] ;  /* 0x0000003c483c7981 */ /* 0x000726000c1e1500 */
[----:B------:R-:W0:Y:S01]  /*39e0*/  LDC R103, c[0x0][0x248] ;  /* 0x00009200ff677b82 */ /* 0x000e220000000800 */
[-C--:B---3--:R-:W-:Y:S01]  /*39f0*/  IADD3 R92, P1, R99, R122.reuse, RZ ;  /* 0x0000007a635c7210 */ /* 0x088fe20007f3e0ff */
[----:B------:R3:W-:Y:S01]  /*3a00*/  STS.U16 [R132+0x400], R105 ;  /* 0x0004006984007388 */ /* 0x0007e20000000400 */
[----:B------:R-:W-:Y:S01]  /*3a10*/  IADD3 R72, P0, R95, R122, RZ ;  /* 0x0000007a5f487210 */ /* 0x000fe20007f1e0ff */
[----:B------:R-:W-:-:S04]  /*3a20*/  IMAD R224, R224, 0x1f8, RZ ;  /* 0x000001f8e0e07824 */ /* 0x000fc800078e02ff */
[----:B------:R-:W0:Y:S01]  /*3a30*/  LDC R95, c[0x0][0x248] ;  /* 0x00009200ff5f7b82 */ /* 0x000e220000000800 */
[-C--:B------:R-:W-:Y:S02]  /*3a40*/  LEA.HI.X.SX32 R91, R215, R123.reuse, 0x1, P2 ;  /* 0x0000007bd75b7211 */ /* 0x080fe400010f0eff */
[----:B------:R-:W-:Y:S01]  /*3a50*/  LEA.HI.X.SX32 R93, R97, R123, 0x1, P1 ;  /* 0x0000007b615d7211 */ /* 0x000fe200008f0eff */
[----:B---3--:R-:W-:Y:S02]  /*3a60*/  IMAD R105, R100, 0x3f0, RZ ;  /* 0x000003f064697824 */ /* 0x008fe400078e02ff */
[----:B------:R3:W4:Y:S02]  /*3a70*/  LDG.E.U16 R8, desc[UR60][R90.64] ;  /* 0x0000003c5a087981 */ /* 0x000724000c1e1500 */
[----:B------:R-:W2:Y:S01]  /*3a80*/  LDC R97, c[0x0][0x248] ;  /* 0x00009200ff617b82 */ /* 0x000ea20000000800 */
[----:B------:R-:W-:Y:S01]  /*3a90*/  LEA R71, R0, R0, 0x8 ;  /* 0x0000000000477211 */ /* 0x000fe200078e40ff */
[----:B-----5:R-:W-:Y:S01]  /*3aa0*/  IMAD R101, R101, 0x212, RZ ;  /* 0x0000021265657824 */ /* 0x020fe200078e02ff */
[----:B------:R5:W4:Y:S01]  /*3ab0*/  LDG.E.U16 R68, desc[UR60][R92.64] ;  /* 0x0000003c5c447981 */ /* 0x000b22000c1e1500 */
[----:B---3--:R-:W-:-:S04]  /*3ac0*/  IADD3 R90, P2, R105, R122, RZ ;  /* 0x0000007a695a7210 */ /* 0x008fc80007f5e0ff */
[----:B------:R-:W3:Y:S01]  /*3ad0*/  LDC R100, c[0x0][0x248] ;  /* 0x00009200ff647b82 */ /* 0x000ee20000000800 */
[-C--:B------:R-:W-:Y:S02]  /*3ae0*/  LEA.HI.X.SX32 R91, R224, R123.reuse, 0x1, P2 ;  /* 0x0000007be05b7211 */ /* 0x080fe400010f0eff */
[----:B------:R-:W-:-:S05]  /*3af0*/  LEA.HI.X.SX32 R73, R71, R123, 0x1, P0 ;  /* 0x0000007b47497211 */ /* 0x000fca00000f0eff */
[----:B------:R-:W3:Y:S01]  /*3b00*/  LDC R105, c[0x0][0x248] ;  /* 0x00009200ff697b82 */ /* 0x000ee20000000800 */
[----:B------:R1:W4:Y:S01]  /*3b10*/  LDG.E.U16 R71, desc[UR60][R90.64] ;  /* 0x0000003c5a477981 */ /* 0x000322000c1e1500 */
[----:B-----5:R-:W-:Y:S01]  /*3b20*/  IMAD R93, R0, 0x109, RZ ;  /* 0x00000109005d7824 */ /* 0x020fe200078e02ff */
[----:B------:R-:W-:Y:S01]  /*3b30*/  IADD3 R94, P0, R101, R122, RZ ;  /* 0x0000007a655e7210 */ /* 0x000fe20007f1e0ff */
[----:B------:R-:W-:Y:S01]  /*3b40*/  IMAD R109, R102, 0x222, RZ ;  /* 0x00000222666d7824 */ /* 0x000fe200078e02ff */
[----:B------:R5:W4:Y:S03]  /*3b50*/  LDG.E.U16 R120, desc[UR60][R72.64] ;  /* 0x0000003c48787981 */ /* 0x000b26000c1e1500 */
[----:B------:R-:W3:Y:S01]  /*3b60*/  LDC R99, c[0x0][0x248] ;  /* 0x00009200ff637b82 */ /* 0x000ee20000000800 */
[----:B-1----:R-:W-:-:S07]  /*3b70*/  IMAD R91, R74, 0x111, RZ ;  /* 0x000001114a5b7824 */ /* 0x002fce00078e02ff */
[----:B------:R-:W1:Y:S01]  /*3b80*/  LDC R74, c[0x0][0x248] ;  /* 0x00009200ff4a7b82 */ /* 0x000e620000000800 */
[----:B0-----:R-:W-:Y:S02]  /*3b90*/  IMAD R103, R103, 0x232, RZ ;  /* 0x0000023267677824 */ /* 0x001fe400078e02ff */
[----:B------:R-:W-:Y:S01]  /*3ba0*/  IMAD R101, R95, 0x242, RZ ;  /* 0x000002425f657824 */ /* 0x000fe200078e02ff */
[-C--:B------:R-:W-:Y:S01]  /*3bb0*/  IADD3 R92, P1, R109, R122.reuse, RZ ;  /* 0x0000007a6d5c7210 */ /* 0x080fe20007f3e0ff */
[----:B-----5:R-:W-:Y:S01]  /*3bc0*/  IMAD R73, R96, 0x119, RZ ;  /* 0x0000011960497824 */ /* 0x020fe200078e02ff */
[-C--:B------:R-:W-:Y:S01]  /*3bd0*/  LEA.HI.X.SX32 R95, R93, R123.reuse, 0x1, P0 ;  /* 0x0000007b5d5f7211 */ /* 0x080fe200000f0eff */
[----:B--2---:R-:W-:Y:S01]  /*3be0*/  IMAD R97, R97, 0x121, RZ ;  /* 0x0000012161617824 */ /* 0x004fe200078e02ff */
[-C--:B------:R-:W-:Y:S01]  /*3bf0*/  IADD3 R90, P0, R103, R122.reuse, RZ ;  /* 0x0000007a675a7210 */ /* 0x080fe20007f1e0ff */
[----:B------:R-:W0:Y:S01]  /*3c00*/  LDC R96, c[0x0][0x248] ;  /* 0x00009200ff607b82 */ /* 0x000e220000000800 */
[----:B------:R-:W-:Y:S01]  /*3c10*/  IADD3 R72, P2, R101, R122, RZ ;  /* 0x0000007a65487210 */ /* 0x000fe20007f5e0ff */
[----:B------:R2:W5:Y:S01]  /*3c20*/  LDG.E.U16 R119, desc[UR60][R94.64] ;  /* 0x0000003c5e777981 */ /* 0x000562000c1e1500 */
[----:B------:R-:W-:-:S02]  /*3c30*/  LEA.HI.X.SX32 R93, R91, R123, 0x1, P1 ;  /* 0x0000007b5b5d7211 */ /* 0x000fc400008f0eff */
[-C--:B------:R-:W-:Y:S02]  /*3c40*/  LEA.HI.X.SX32 R91, R73, R123.reuse, 0x1, P0 ;  /* 0x0000007b495b7211 */ /* 0x080fe400000f0eff */
[----:B------:R-:W-:Y:S01]  /*3c50*/  LEA.HI.X.SX32 R73, R97, R123, 0x1, P2 ;  /* 0x0000007b61497211 */ /* 0x000fe200010f0eff */
[----:B------:R-:W-:Y:S01]  /*3c60*/  IMAD R97, R104, 0x252, RZ ;  /* 0x0000025268617824 */ /* 0x000fe200078e02ff */
[----:B------:R-:W0:Y:S01]  /*3c70*/  LDC R109, c[0x0][0x248] ;  /* 0x00009200ff6d7b82 */ /* 0x000e220000000800 */
[----:B------:R2:W5:Y:S01]  /*3c80*/  LDG.E.U16 R117, desc[UR60][R90.64] ;  /* 0x0000003c5a757981 */ /* 0x000562000c1e1500 */
[----:B---3--:R-:W-:Y:S02]  /*3c90*/  IMAD R105, R105, 0x262, RZ ;  /* 0x0000026269697824 */ /* 0x008fe400078e02ff */
[----:B--2---:R-:W-:Y:S01]  /*3ca0*/  IMAD R95, R98, 0x129, RZ ;  /* 0x00000129625f7824 */ /* 0x004fe200078e02ff */
[----:B------:R-:W-:Y:S01]  /*3cb0*/  IADD3 R94, P0, R97, R122, RZ ;  /* 0x0000007a615e7210 */ /* 0x000fe20007f1e0ff */
[----:B------:R-:W-:Y:S01]  /*3cc0*/  IMAD R107, R107, 0x282, RZ ;  /* 0x000002826b6b7824 */ /* 0x000fe200078e02ff */
[----:B------:R2:W3:Y:S01]  /*3cd0*/  LDG.E.U16 R116, desc[UR60][R72.64] ;  /* 0x0000003c48747981 */ /* 0x0004e2000c1e1500 */
[----:B------:R-:W0:Y:S01]  /*3ce0*/  LDC R101, c[0x0][0x248] ;  /* 0x00009200ff657b82 */ /* 0x000e220000000800 */
[----:B------:R-:W-:-:S02]  /*3cf0*/  IMAD R91, R106, 0x272, RZ ;  /* 0x000002726a5b7824 */ /* 0x000fc400078e02ff */
[----:B------:R2:W3:Y:S01]  /*3d00*/  LDG.E.U16 R118, desc[UR60][R92.64] ;  /* 0x0000003c5c767981 */ /* 0x0004e2000c1e1500 */
[----:B------:R-:W-:Y:S01]  /*3d10*/  LEA.HI.X.SX32 R95, R95, R123, 0x1, P0 ;  /* 0x0000007b5f5f7211 */ /* 0x000fe200000f0eff */
[----:B-1----:R-:W-:-:S03]  /*3d20*/  IMAD R97, R74, 0x141, RZ ;  /* 0x000001414a617824 */ /* 0x002fc600078e02ff */
[----:B------:R-:W1:Y:S01]  /*3d30*/  LDC R102, c[0x0][0x248] ;  /* 0x00009200ff667b82 */ /* 0x000e620000000800 */
[----:B--2---:R-:W-:Y:S01]  /*3d40*/  IMAD R73, R100, 0x139, RZ ;  /* 0x0000013964497824 */ /* 0x004fe200078e02ff */
[-C--:B------:R-:W-:Y:S01]  /*3d50*/  IADD3 R90, P2, R91, R122.reuse, RZ ;  /* 0x0000007a5b5a7210 */ /* 0x080fe20007f5e0ff */
[----:B------:R0:W2:Y:S01]  /*3d60*/  LDG.E.U16 R115, desc[UR60][R94.64] ;  /* 0x0000003c5e737981 */ /* 0x0000a2000c1e1500 */
[-C--:B------:R-:W-:Y:S01]  /*3d70*/  IADD3 R72, P0, R107, R122.reuse, RZ ;  /* 0x0000007a6b487210 */ /* 0x080fe20007f1e0ff */
[----:B------:R-:W-:Y:S01]  /*3d80*/  IMAD R93, R99, 0x131, RZ ;  /* 0x00000131635d7824 */ /* 0x000fe200078e02ff */
[----:B------:R-:W-:Y:S02]  /*3d90*/  IADD3 R92, P1, R105, R122, RZ ;  /* 0x0000007a695c7210 */ /* 0x000fe40007f3e0ff */
[----:B------:R-:W1:Y:S01]  /*3da0*/  LDC R106, c[0x0][0x248] ;  /* 0x00009200ff6a7b82 */ /* 0x000e620000000800 */
[-C--:B------:R-:W-:Y:S02]  /*3db0*/  LEA.HI.X.SX32 R91, R73, R123.reuse, 0x1, P2 ;  /* 0x0000007b495b7211 */ /* 0x080fe400010f0eff */
[----:B------:R-:W-:-:S02]  /*3dc0*/  LEA.HI.X.SX32 R93, R93, R123, 0x1, P1 ;  /* 0x0000007b5d5d7211 */ /* 0x000fc400008f0eff */
[----:B------:R-:W-:Y:S01]  /*3dd0*/  LEA.HI.X.SX32 R73, R97, R123, 0x1, P0 ;  /* 0x0000007b61497211 */ /* 0x000fe200000f0eff */
[----:B------:R-:W-:Y:S01]  /*3de0*/  IMAD R97, R108, 0x292, RZ ;  /* 0x000002926c617824 */ /* 0x000fe200078e02ff */
[----:B------:R-:W2:Y:S01]  /*3df0*/  LDG.E.U16 R113, desc[UR60][R90.64] ;  /* 0x0000003c5a717981 */ /* 0x000ea2000c1e1500 */
[----:B------:R-:W1:Y:S01]  /*3e00*/  LDC R104, c[0x0][0x248] ;  /* 0x00009200ff687b82 */ /* 0x000e620000000800 */
[----:B0-----:R-:W-:Y:S02]  /*3e10*/  IMAD R95, R96, 0x149, RZ ;  /* 0x00000149605f7824 */ /* 0x001fe400078e02ff */
[----:B------:R0:W2:Y:S01]  /*3e20*/  LDG.E.U16 R114, desc[UR60][R92.64] ;  /* 0x0000003c5c727981 */ /* 0x0000a2000c1e1500 */
[----:B------:R-:W-:-:S03]  /*3e30*/  IMAD R109, R109, 0x2a2, RZ ;  /* 0x000002a26d6d7824 */ /* 0x000fc600078e02ff */
[----:B------:R0:W2:Y:S01]  /*3e40*/  LDG.E.U16 R112, desc[UR60][R72.64] ;  /* 0x0000003c48707981 */ /* 0x0000a2000c1e1500 */
[----:B------:R-:W1:Y:S01]  /*3e50*/  LDC R74, c[0x0][0x248] ;  /* 0x00009200ff4a7b82 */ /* 0x000e620000000800 */
[----:B0-----:R-:W-:-:S07]  /*3e60*/  IADD3 R92, P0, R97, R122, RZ ;  /* 0x0000007a615c7210 */ /* 0x001fce0007f1e0ff */
[----:B------:R-:W0:Y:S01]  /*3e70*/  LDC R107, c[0x0][0x248] ;  /* 0x00009200ff6b7b82 */ /* 0x000e220000000800 */
[----:B------:R-:W-:Y:S01]  /*3e80*/  LEA.HI.X.SX32 R93, R95, R123, 0x1, P0 ;  /* 0x0000007b5f5d7211 */ /* 0x000fe200000f0eff */
[----:B------:R-:W-:Y:S01]  /*3e90*/  IMAD R91, R110, 0x2b2, RZ ;  /* 0x000002b26e5b7824 */ /* 0x000fe200078e02ff */
[----:B------:R-:W-:Y:S01]  /*3ea0*/  IADD3 R90, P1, R109, R122, RZ ;  /* 0x0000007a6d5a7210 */ /* 0x000fe20007f3e0ff */
[----:B------:R-:W-:-:S04]  /*3eb0*/  IMAD R73, R101, 0x151, RZ ;  /* 0x0000015165497824 */ /* 0x000fc800078e02ff */
[----:B------:R-:W0:Y:S01]  /*3ec0*/  LDC R103, c[0x0][0x248] ;  /* 0x00009200ff677b82 */ /* 0x000e220000000800 */
[----:B-1----:R-:W-:-:S07]  /*3ed0*/  IMAD R97, R102, 0x159, RZ ;  /* 0x0000015966617824 */ /* 0x002fce00078e02ff */
[----:B------:R-:W1:Y:S01]  /*3ee0*/  LDC R95, c[0x0][0x248] ;  /* 0x00009200ff5f7b82 */ /* 0x000e620000000800 */
[----:B------:R-:W-:-:S07]  /*3ef0*/  IADD3 R72, P2, R91, R122, RZ ;  /* 0x0000007a5b487210 */ /* 0x000fce0007f5e0ff */
[----:B------:R-:W1:Y:S01]  /*3f00*/  LDC R105, c[0x0][0x248] ;  /* 0x00009200ff697b82 */ /* 0x000e620000000800 */
[----:B------:R-:W-:-:S07]  /*3f10*/  LEA.HI.X.SX32 R91, R73, R123, 0x1, P1 ;  /* 0x0000007b495b7211 */ /* 0x000fce00008f0eff */
[----:B------:R-:W1:Y:S01]  /*3f20*/  LDC R100, c[0x0][0x248] ;  /* 0x00009200ff647b82 */ /* 0x000e620000000800 */
[----:B------:R-:W-:Y:S01]  /*3f30*/  LEA.HI.X.SX32 R73, R97, R123, 0x1, P2 ;  /* 0x0000007b61497211 */ /* 0x000fe200010f0eff */
[----:B------:R-:W-:Y:S01]  /*3f40*/  IMAD R125, R106, 0x2c2, RZ ;  /* 0x000002c26a7d7824 */ /* 0x000fe200078e02ff */
[----:B------:R-:W2:Y:S04]  /*3f50*/  LDG.E.U16 R111, desc[UR60][R92.64] ;  /* 0x0000003c5c6f7981 */ /* 0x000ea8000c1e1500 */
[----:B------:R0:W2:Y:S01]  /*3f60*/  LDG.E.U16 R109, desc[UR60][R72.64] ;  /* 0x0000003c486d7981 */ /* 0x0000a2000c1e1500 */
[----:B------:R-:W1:Y:S01]  /*3f70*/  LDC R102, c[0x0][0x248] ;  /* 0x00009200ff667b82 */ /* 0x000e620000000800 */
[----:B0-----:R-:W-:-:S07]  /*3f80*/  IMAD R107, R107, 0x2d2, RZ ;  /* 0x000002d26b6b7824 */ /* 0x001fce00078e02ff */
[----:B------:R-:W0:Y:S01]  /*3f90*/  LDC R96, c[0x0][0x248] ;  /* 0x00009200ff607b82 */ /* 0x000e220000000800 */
[----:B------:R-:W-:Y:S01]  /*3fa0*/  IMAD R73, R104, 0x171, RZ ;  /* 0x0000017168497824 */ /* 0x000fe200078e02ff */
[----:B------:R-:W-:Y:S01]  /*3fb0*/  IADD3 R94, P0, R125, R122, RZ ;  /* 0x0000007a7d5e7210 */ /* 0x000fe20007f1e0ff */
[----:B------:R-:W-:Y:S01]  /*3fc0*/  IMAD R93, R74, 0x161, RZ ;  /* 0x000001614a5d7824 */ /* 0x000fe200078e02ff */
[----:B------:R1:W2:Y:S04]  /*3fd0*/  LDG.E.U16 R110, desc[UR60][R90.64] ;  /* 0x0000003c5a6e7981 */ /* 0x0002a8000c1e1500 */
[----:B------:R-:W0:Y:S01]  /*3fe0*/  LDC R98, c[0x0][0x248] ;  /* 0x00009200ff627b82 */ /* 0x000e220000000800 */
[----:B------:R-:W-:Y:S02]  /*3ff0*/  IMAD R125, R124, 0x2e2, RZ ;  /* 0x000002e27c7d7824 */ /* 0x000fe400078e02ff */
[----:B-1----:R-:W-:-:S05]  /*4000*/  IMAD R127, R95, 0x2f2, RZ ;  /* 0x000002f25f7f7824 */ /* 0x002fca00078e02ff */
[----:B------:R-:W1:Y:S01]  /*4010*/  LDC R104, c[0x0][0x248] ;  /* 0x00009200ff687b82 */ /* 0x000e620000000800 */
[----:B------:R-:W-:Y:S01]  /*4020*/  IMAD R91, R103, 0x169, RZ ;  /* 0x00000169675b7824 */ /* 0x000fe200078e02ff */
[----:B------:R-:W-:Y:S01]  /*4030*/  IADD3 R92, P1, R107, R122, RZ ;  /* 0x0000007a6b5c7210 */ /* 0x000fe20007f3e0ff */
[----:B------:R-:W-:Y:S01]  /*4040*/  IMAD R103, R105, 0x179, RZ ;  /* 0x0000017969677824 */ /* 0x000fe200078e02ff */
[----:B------:R-:W-:-:S04]  /*4050*/  LEA.HI.X.SX32 R95, R93, R123, 0x1, P0 ;  /* 0x0000007b5d5f7211 */ /* 0x000fc800000f0eff */
[----:B------:R-:W1:Y:S01]  /*4060*/  LDC R101, c[0x0][0x248] ;  /* 0x00009200ff657b82 */ /* 0x000e620000000800 */
[-C--:B------:R-:W-:Y:S01]  /*4070*/  IADD3 R90, P0, R125, R122.reuse, RZ ;  /* 0x0000007a7d5a7210 */ /* 0x080fe20007f1e0ff */
[----:B------:R0:W2:Y:S01]  /*4080*/  LDG.E.U16 R108, desc[UR60][R94.64] ;  /* 0x0000003c5e6c7981 */ /* 0x0000a2000c1e1500 */
[----:B------:R-:W-:-:S05]  /*4090*/  IADD3 R72, P2, R127, R122, RZ ;  /* 0x0000007a7f487210 */ /* 0x000fca0007f5e0ff */
[----:B------:R-:W1:Y:S01]  /*40a0*/  LDC R99, c[0x0][0x248] ;  /* 0x00009200ff637b82 */ /* 0x000e620000000800 */
[-C--:B------:R-:W-:Y:S02]  /*40b0*/  LEA.HI.X.SX32 R93, R91, R123.reuse, 0x1, P1 ;  /* 0x0000007b5b5d7211 */ /* 0x080fe400008f0eff */
[----:B------:R-:W-:-:S05]  /*40c0*/  LEA.HI.X.SX32 R91, R73, R123, 0x1, P0 ;  /* 0x0000007b495b7211 */ /* 0x000fca00000f0eff */
[----:B------:R-:W1:Y:S01]  /*40d0*/  LDC R97, c[0x0][0x248] ;  /* 0x00009200ff617b82 */ /* 0x000e620000000800 */
[-C--:B------:R-:W-:Y:S01]  /*40e0*/  LEA.HI.X.SX32 R73, R103, R123.reuse, 0x1, P2 ;  /* 0x0000007b67497211 */ /* 0x080fe200010f0eff */
[----:B------:R-:W-:Y:S01]  /*40f0*/  IMAD R103, R100, 0x302, RZ ;  /* 0x0000030264677824 */ /* 0x000fe200078e02ff */
[----:B------:R0:W2:Y:S05]  /*4100*/  LDG.E.U16 R106, desc[UR60][R90.64] ;  /* 0x0000003c5a6a7981 */ /* 0x0000aa000c1e1500 */
[----:B------:R-:W1:Y:S01]  /*4110*/  LDC R74, c[0x0][0x248] ;  /* 0x00009200ff4a7b82 */ /* 0x000e620000000800 */
[----:B0-----:R-:W-:Y:S01]  /*4120*/  IMAD R95, R102, 0x181, RZ ;  /* 0x00000181665f7824 */ /* 0x001fe200078e02ff */
[----:B------:R-:W-:Y:S01]  /*4130*/  IADD3 R94, P0, R103, R122, RZ ;  /* 0x0000007a675e7210 */ /* 0x000fe20007f1e0ff */
[----:B------:R0:W2:Y:S05]  /*4140*/  LDG.E.U16 R107, desc[UR60][R92.64] ;  /* 0x0000003c5c6b7981 */ /* 0x0000aa000c1e1500 */
[----:B------:R-:W1:Y:S01]  /*4150*/  LDC R127, c[0x0][0x248] ;  /* 0x00009200ff7f7b82 */ /* 0x000e620000000800 */
[----:B------:R-:W-:Y:S01]  /*4160*/  IMAD R91, R96, 0x332, RZ ;  /* 0x00000332605b7824 */ /* 0x000fe200078e02ff */
[----:B------:R1:W2:Y:S01]  /*4170*/  LDG.E.U16 R105, desc[UR60][R72.64] ;  /* 0x0000003c48697981 */ /* 0x0002a2000c1e1500 */
[----:B------:R-:W-:Y:S01]  /*4180*/  LEA.HI.X.SX32 R95, R95, R123, 0x1, P0 ;  /* 0x0000007b5f5f7211 */ /* 0x000fe200000f0eff */
[----:B0-----:R-:W-:-:S04]  /*4190*/  IMAD R93, R98, 0x312, RZ ;  /* 0x00000312625d7824 */ /* 0x001fc800078e02ff */
[----:B------:R-:W0:Y:S01]  /*41a0*/  LDC R124, c[0x0][0x248] ;  /* 0x00009200ff7c7b82 */ /* 0x000e220000000800 */
[----:B-1----:R-:W-:Y:S01]  /*41b0*/  IMAD R73, R104, 0x199, RZ ;  /* 0x0000019968497824 */ /* 0x002fe200078e02ff */
[----:B------:R-:W-:-:S06]  /*41c0*/  IADD3 R72, P0, R91, R122, RZ ;  /* 0x0000007a5b487210 */ /* 0x000fcc0007f1e0ff */
[----:B------:R-:W1:Y:S01]  /*41d0*/  LDC R125, c[0x0][0x248] ;  /* 0x00009200ff7d7b82 */ /* 0x000e620000000800 */
[----:B------:R-:W-:Y:S01]  /*41e0*/  IMAD R101, R101, 0x189, RZ ;  /* 0x0000018965657824 */ /* 0x000fe200078e02ff */
[-C--:B------:R-:W-:Y:S01]  /*41f0*/  IADD3 R92, P1, R93, R122.reuse, RZ ;  /* 0x0000007a5d5c7210 */ /* 0x080fe20007f3e0ff */
[----:B------:R-:W-:Y:S01]  /*4200*/  IMAD R99, R99, 0x322, RZ ;  /* 0x0000032263637824 */ /* 0x000fe200078e02ff */
[-C--:B------:R-:W-:Y:S01]  /*4210*/  LEA.HI.X.SX32 R73, R73, R123.reuse, 0x1, P0 ;  /* 0x0000007b49497211 */ /* 0x080fe200000f0eff */
[----:B------:R-:W-:Y:S01]  /*4220*/  IMAD R97, R97, 0x191, RZ ;  /* 0x0000019161617824 */ /* 0x000fe200078e02ff */
[-C--:B------:R-:W-:Y:S01]  /*4230*/  LEA.HI.X.SX32 R93, R101, R123.reuse, 0x1, P1 ;  /* 0x0000007b655d7211 */ /* 0x080fe200008f0eff */
[----:B------:R0:W2:Y:S01]  /*4240*/  LDG.E.U16 R104, desc[UR60][R94.64] ;  /* 0x0000003c5e687981 */ /* 0x0000a2000c1e1500 */
[----:B------:R-:W-:Y:S01]  /*4250*/  IADD3 R90, P2, R99, R122, RZ ;  /* 0x0000007a635a7210 */ /* 0x000fe20007f5e0ff */
[----:B------:R-:W4:Y:S02]  /*4260*/  LDC R96, c[0x0][0x248] ;  /* 0x00009200ff607b82 */ /* 0x000f240000000800 */
[----:B------:R0:W2:Y:S01]  /*4270*/  LDG.E.U16 R101, desc[UR60][R72.64] ;  /* 0x0000003c48657981 */ /* 0x0000a2000c1e1500 */
[----:B------:R-:W-:Y:S01]  /*4280*/  IMAD R99, R128, 0x342, RZ ;  /* 0x0000034280637824 */ /* 0x000fe200078e02ff */
[----:B------:R-:W-:Y:S01]  /*4290*/  LEA.HI.X.SX32 R91, R97, R123, 0x1, P2 ;  /* 0x0000007b615b7211 */ /* 0x000fe200010f0eff */
[----:B------:R-:W-:Y:S01]  /*42a0*/  IMAD R127, R127, 0x1a1, RZ ;  /* 0x000001a17f7f7824 */ /* 0x000fe200078e02ff */
[----:B------:R1:W2:Y:S02]  /*42b0*/  LDG.E.U16 R103, desc[UR60][R92.64] ;  /* 0x0000003c5c677981 */ /* 0x0002a4000c1e1500 */
[----:B0-----:R-:W0:Y:S01]  /*42c0*/  LDC R94, c[0x0][0x248] ;  /* 0x00009200ff5e7b82 */ /* 0x001e220000000800 */
[----:B------:R-:W-:Y:S01]  /*42d0*/  IMAD R95, R126, 0x352, RZ ;  /* 0x000003527e5f7824 */ /* 0x000fe200078e02ff */
[----:B------:R1:W2:Y:S01]  /*42e0*/  LDG.E.U16 R102, desc[UR60][R90.64] ;  /* 0x0000003c5a667981 */ /* 0x0002a2000c1e1500 */
[----:B------:R-:W-:-:S05]  /*42f0*/  IMAD R73, R74, 0x1b1, RZ ;  /* 0x000001b14a497824 */ /* 0x000fca00078e02ff */
[----:B------:R-:W0:Y:S01]  /*4300*/  LDC R74, c[0x0][0x248] ;  /* 0x00009200ff4a7b82 */ /* 0x000e220000000800 */
[----:B-1----:R-:W-:-:S07]  /*4310*/  IADD3 R92, P0, R99, R122, RZ ;  /* 0x0000007a635c7210 */ /* 0x002fce0007f1e0ff */
[----:B------:R-:W1:Y:S01]  /*4320*/  LDC R97, c[0x0][0x248] ;  /* 0x00009200ff617b82 */ /* 0x000e620000000800 */
[-C--:B------:R-:W-:Y:S01]  /*4330*/  LEA.HI.X.SX32 R93, R127, R123.reuse, 0x1, P0 ;  /* 0x0000007b7f5d7211 */ /* 0x080fe200000f0eff */
[----:B------:R-:W-:Y:S01]  /*4340*/  IMAD R91, R124, 0x1a9, RZ ;  /* 0x000001a97c5b7824 */ /* 0x000fe200078e02ff */
[-C--:B------:R-:W-:Y:S01]  /*4350*/  IADD3 R90, P1, R95, R122.reuse, RZ ;  /* 0x0000007a5f5a7210 */ /* 0x080fe20007f3e0ff */
[----:B------:R-:W-:Y:S02]  /*4360*/  IMAD R125, R125, 0x362, RZ ;  /* 0x000003627d7d7824 */ /* 0x000fe400078e02ff */
[----:B------:R-:W-:Y:S02]  /*4370*/  IMAD R135, R135, 0x372, RZ ;  /* 0x0000037287877824 */ /* 0x000fe400078e02ff */
[----:B------:R-:W5:Y:S01]  /*4380*/  LDC R127, c[0x0][0x248] ;  /* 0x00009200ff7f7b82 */ /* 0x000f620000000800 */
[----:B------:R-:W-:Y:S01]  /*4390*/  LEA.HI.X.SX32 R91, R91, R123, 0x1, P1 ;  /* 0x0000007b5b5b7211 */ /* 0x000fe200008f0eff */
[----:B------:R4:W2:Y:S01]  /*43a0*/  LDG.E.U16 R100, desc[UR60][R92.64] ;  /* 0x0000003c5c647981 */ /* 0x0008a2000c1e1500 */
[----:B------:R-:W-:-:S05]  /*43b0*/  IADD3 R72, P2, R125, R122, RZ ;  /* 0x0000007a7d487210 */ /* 0x000fca0007f5e0ff */
[----:B------:R-:W5:Y:S01]  /*43c0*/  LDC R126, c[0x0][0x248] ;  /* 0x00009200ff7e7b82 */ /* 0x000f620000000800 */
[----:B------:R-:W-:Y:S01]  /*43d0*/  LEA.HI.X.SX32 R73, R73, R123, 0x1, P2 ;  /* 0x0000007b49497211 */ /* 0x000fe200010f0eff */
[----:B------:R0:W2:Y:S06]  /*43e0*/  LDG.E.U16 R99, desc[UR60][R90.64] ;  /* 0x0000003c5a637981 */ /* 0x0000ac000c1e1500 */
[----:B------:R-:W3:Y:S01]  /*43f0*/  LDC R124, c[0x0][0x248] ;  /* 0x00009200ff7c7b82 */ /* 0x000ee20000000800 */
[----:B----4-:R-:W-:Y:S01]  /*4400*/  IMAD R95, R96, 0x382, RZ ;  /* 0x00000382605f7824 */ /* 0x010fe200078e02ff */
[----:B------:R4:W2:Y:S01]  /*4410*/  LDG.E.U16 R98, desc[UR60][R72.64] ;  /* 0x0000003c48627981 */ /* 0x0008a2000c1e1500 */
[----:B------:R-:W-:-:S02]  /*4420*/  IMAD R93, R136, 0x1b9, RZ ;  /* 0x000001b9885d7824 */ /* 0x000fc400078e02ff */
[----:B0-----:R-:W-:-:S03]  /*4430*/  IMAD R91, R94, 0x1c9, RZ ;  /* 0x000001c95e5b7824 */ /* 0x001fc600078e02ff */
[----:B------:R-:W0:Y:S01]  /*4440*/  LDC R128, c[0x0][0x248] ;  /* 0x00009200ff807b82 */ /* 0x000e220000000800 */
[----:B------:R-:W-:Y:S01]  /*4450*/  IADD3 R94, P0, R135, R122, RZ ;  /* 0x0000007a875e7210 */ /* 0x000fe20007f1e0ff */
[----:B------:R-:W-:-:S06]  /*4460*/  IMAD R135, R74, 0x3a2, RZ ;  /* 0x000003a24a877824 */ /* 0x000fcc00078e02ff */
[----:B------:R-:W3:Y:S01]  /*4470*/  LDC R125, c[0x0][0x248] ;  /* 0x00009200ff7d7b82 */ /* 0x000ee20000000800 */
[----:B----4-:R-:W-:Y:S01]  /*4480*/  IMAD R73, R134, 0x1c1, RZ ;  /* 0x000001c186497824 */ /* 0x010fe200078e02ff */
[-C--:B------:R-:W-:Y:S01]  /*4490*/  IADD3 R92, P1, R95, R122.reuse, RZ ;  /* 0x0000007a5f5c7210 */ /* 0x080fe20007f3e0ff */
[----:B-1----:R-:W-:Y:S01]  /*44a0*/  IMAD R97, R97, 0x392, RZ ;  /* 0x0000039261617824 */ /* 0x002fe200078e02ff */
[-C--:B------:R-:W-:Y:S01]  /*44b0*/  LEA.HI.X.SX32 R95, R93, R123.reuse, 0x1, P0 ;  /* 0x0000007b5d5f7211 */ /* 0x080fe200000f0eff */
[----:B------:R-:W-:Y:S01]  /*44c0*/  IMAD R137, R137, 0x1d1, RZ ;  /* 0x000001d189897824 */ /* 0x000fe200078e02ff */
[-C--:B------:R-:W-:Y:S02]  /*44d0*/  IADD3 R72, P0, R135, R122.reuse, RZ ;  /* 0x0000007a87487210 */ /* 0x080fe40007f1e0ff */
[----:B------:R-:W-:Y:S01]  /*44e0*/  IADD3 R90, P2, R97, R122, RZ ;  /* 0x0000007a615a7210 */ /* 0x000fe20007f5e0ff */
[----:B------:R-:W1:Y:S01]  /*44f0*/  LDC R74, c[0x0][0x248] ;  /* 0x00009200ff4a7b82 */ /* 0x000e620000000800 */
[-C--:B------:R-:W-:Y:S01]  /*4500*/  LEA.HI.X.SX32 R93, R73, R123.reuse, 0x1, P1 ;  /* 0x0000007b495d7211 */ /* 0x080fe200008f0eff */
[----:B------:R-:W-:Y:S01]  /*4510*/  IMAD R131, R131, 0x3d2, RZ ;  /* 0x000003d283837824 */ /* 0x000fe200078e02ff */
[-C--:B------:R-:W-:Y:S01]  /*4520*/  LEA.HI.X.SX32 R73, R137, R123.reuse, 0x1, P0 ;  /* 0x0000007b89497211 */ /* 0x080fe200000f0eff */
[----:B-----5:R-:W-:Y:S01]  /*4530*/  IMAD R137, R127, 0x3b2, RZ ;  /* 0x000003b27f897824 */ /* 0x020fe200078e02ff */
[----:B------:R-:W-:Y:S01]  /*4540*/  LEA.HI.X.SX32 R91, R91, R123, 0x1, P2 ;  /* 0x0000007b5b5b7211 */ /* 0x000fe200010f0eff */
[----:B------:R4:W5:Y:S01]  /*4550*/  LDG.E.U16 R96, desc[UR60][R92.64] ;  /* 0x0000003c5c607981 */ /* 0x000962000c1e1500 */
[----:B------:R-:W-:-:S02]  /*4560*/  IMAD R135, R126, 0x1d9, RZ ;  /* 0x000001d97e877824 */ /* 0x000fc400078e02ff */
[----:B------:R-:W-:Y:S01]  /*4570*/  IMAD R129, R129, 0x3c2, RZ ;  /* 0x000003c281817824 */ /* 0x000fe200078e02ff */
[----:B------:R-:W5:Y:S01]  /*4580*/  LDG.E.U16 R97, desc[UR60][R94.64] ;  /* 0x0000003c5e617981 */ /* 0x000f62000c1e1500 */
[----:B0-----:R-:W-:Y:S01]  /*4590*/  IMAD R127, R128, 0x1e1, RZ ;  /* 0x000001e1807f7824 */ /* 0x001fe200078e02ff */
[-C--:B----4-:R-:W-:Y:S01]  /*45a0*/  IADD3 R92, P0, R137, R122.reuse, RZ ;  /* 0x0000007a895c7210 */ /* 0x090fe20007f1e0ff */
[----:B---3--:R-:W-:Y:S01]  /*45b0*/  IMAD R137, R124, 0x3e2, RZ ;  /* 0x000003e27c897824 */ /* 0x008fe200078e02ff */
[----:B------:R0:W3:Y:S01]  /*45c0*/  LDG.E.U16 R95, desc[UR60][R90.64] ;  /* 0x0000003c5a5f7981 */ /* 0x0000e2000c1e1500 */
[----:B------:R-:W-:Y:S02]  /*45d0*/  IADD3 R124, P1, R129, R122, RZ ;  /* 0x0000007a817c7210 */ /* 0x000fe40007f3e0ff */
[----:B------:R-:W-:Y:S01]  /*45e0*/  LEA.HI.X.SX32 R93, R135, R123, 0x1, P0 ;  /* 0x0000007b875d7211 */ /* 0x000fe200000f0eff */
[----:B------:R4:W3:Y:S01]  /*45f0*/  LDG.E.U16 R94, desc[UR60][R72.64] ;  /* 0x0000003c485e7981 */ /* 0x0008e2000c1e1500 */
[----:B------:R-:W-:Y:S01]  /*4600*/  SHF.L.U32 R148, R0, 0x1, RZ ;  /* 0x0000000100947819 */ /* 0x000fe200000006ff */
[----:B------:R-:W-:-:S02]  /*4610*/  IMAD R152, R152, 0x122, RZ ;  /* 0x0000012298987824 */ /* 0x000fc400078e02ff */
[----:B------:R-:W-:Y:S01]  /*4620*/  IMAD R154, R154, 0x132, RZ ;  /* 0x000001329a9a7824 */ /* 0x000fe200078e02ff */
[----:B------:R-:W3:Y:S01]  /*4630*/  LDG.E.U16 R93, desc[UR60][R92.64] ;  /* 0x0000003c5c5d7981 */ /* 0x000ee2000c1e1500 */
[----:B0-----:R-:W-:Y:S01]  /*4640*/  IMAD R91, R130, 0x1e9, RZ ;  /* 0x000001e9825b7824 */ /* 0x001fe200078e02ff */
[-C--:B------:R-:W-:Y:S01]  /*4650*/  IADD3 R90, P2, R131, R122.reuse, RZ ;  /* 0x0000007a835a7210 */ /* 0x080fe20007f5e0ff */
[----:B----4-:R-:W-:Y:S01]  /*4660*/  IMAD R73, R125, 0x1f1, RZ ;  /* 0x000001f17d497824 */ /* 0x010fe200078e02ff */
[----:B------:R-:W-:Y:S02]  /*4670*/  IADD3 R72, P0, R137, R122, RZ ;  /* 0x0000007a89487210 */ /* 0x000fe40007f1e0ff */
[-C--:B------:R-:W-:Y:S02]  /*4680*/  LEA.HI.X.SX32 R91, R91, R123.reuse, 0x1, P2 ;  /* 0x0000007b5b5b7211 */ /* 0x080fe400010f0eff */
[-C--:B------:R-:W-:Y:S02]  /*4690*/  LEA.HI.X.SX32 R125, R127, R123.reuse, 0x1, P1 ;  /* 0x0000007b7f7d7211 */ /* 0x080fe400008f0eff */
[----:B------:R-:W-:-:S02]  /*46a0*/  LEA.HI.X.SX32 R73, R73, R123, 0x1, P0 ;  /* 0x0000007b49497211 */ /* 0x000fc400000f0eff */
[----:B------:R-:W-:Y:S01]  /*46b0*/  IADD3 R128, P0, R148, R122, RZ ;  /* 0x0000007a94807210 */ /* 0x000fe20007f1e0ff */
[----:B------:R0:W4:Y:S01]  /*46c0*/  LDG.E.U16 R92, desc[UR60][R124.64] ;  /* 0x0000003c7c5c7981 */ /* 0x000122000c1e1500 */
[----:B------:R-:W-:-:S03]  /*46d0*/  IMAD R131, R0, 0x99, RZ ;  /* 0x0000009900837824 */ /* 0x000fc600078e02ff */
[----:B------:R-:W4:Y:S01]  /*46e0*/  LDG.E.U16 R91, desc[UR60][R90.64] ;  /* 0x0000003c5a5b7981 */ /* 0x000f22000c1e1500 */
[----:B-1----:R-:W-:Y:S01]  /*46f0*/  LEA.HI.X.SX32 R129, R74, R123, 0x1, P0 ;  /* 0x0000007b4a817211 */ /* 0x002fe200000f0eff */
[----:B------:R-:W-:Y:S02]  /*4700*/  IMAD R149, R149, 0x112, RZ ;  /* 0x0000011295957824 */ /* 0x000fe400078e02ff */
[----:B0-----:R-:W-:Y:S01]  /*4710*/  IMAD R125, R0, 0x91, RZ ;  /* 0x00000091007d7824 */ /* 0x001fe200078e02ff */
[-C--:B------:R-:W-:Y:S01]  /*4720*/  IADD3 R124, P0, R154, R122.reuse, RZ ;  /* 0x0000007a9a7c7210 */ /* 0x080fe20007f1e0ff */
[----:B------:R-:W-:Y:S01]  /*4730*/  IMAD R165, R165, 0x162, RZ ;  /* 0x00000162a5a57824 */ /* 0x000fe200078e02ff */
[----:B------:R-:W4:Y:S04]  /*4740*/  LDG.E.U16 R137, desc[UR60][R128.64] ;  /* 0x0000003c80897981 */ /* 0x000f28000c1e1500 */
[----:B------:R0:W4:Y:S01]  /*4750*/  LDG.E.U16 R90, desc[UR60][R72.64] ;  /* 0x0000003c485a7981 */ /* 0x000122000c1e1500 */
[----:B------:R-:W-:Y:S01]  /*4760*/  IMAD R127, R0, 0x89, RZ ;  /* 0x00000089007f7824 */ /* 0x000fe200078e02ff */
[----:B------:R-:W-:-:S02]  /*4770*/  IADD3 R126, P1, R149, R122, RZ ;  /* 0x0000007a957e7210 */ /* 0x000fc40007f3e0ff */
[----:B0-----:R-:W-:Y:S01]  /*4780*/  IADD3 R72, P2, R152, R122, RZ ;  /* 0x0000007a98487210 */ /* 0x001fe20007f5e0ff */
[----:B------:R-:W-:-:S03]  /*4790*/  IMAD R129, R0, 0xb1, RZ ;  /* 0x000000b100817824 */ /* 0x000fc600078e02ff */
[-C--:B------:R-:W-:Y:S02]  /*47a0*/  LEA.HI.X.SX32 R73, R125, R123.reuse, 0x1, P2 ;  /* 0x0000007b7d497211 */ /* 0x080fe400010f0eff */
[-C--:B------:R-:W-:Y:S01]  /*47b0*/  LEA.HI.X.SX32 R125, R131, R123.reuse, 0x1, P0 ;  /* 0x0000007b837d7211 */ /* 0x080fe200000f0eff */
[----:B------:R-:W-:Y:S01]  /*47c0*/  IMAD R158, R158, 0x142, RZ ;  /* 0x000001429e9e7824 */ /* 0x000fe200078e02ff */
[----:B------:R-:W-:Y:S02]  /*47d0*/  IADD3 R128, P2, R165, R122, RZ ;  /* 0x0000007aa5807210 */ /* 0x000fe40007f5e0ff */
[----:B------:R-:W4:Y:S01]  /*47e0*/  LDG.E.U16 R73, desc[UR60][R72.64] ;  /* 0x0000003c48497981 */ /* 0x000f22000c1e1500 */
[-C--:B------:R-:W-:Y:S01]  /*47f0*/  LEA.HI.X.SX32 R127, R127, R123.reuse, 0x1, P1 ;  /* 0x0000007b7f7f7211 */ /* 0x080fe200008f0eff */
[----:B------:R-:W-:Y:S01]  /*4800*/  IMAD R166, R166, 0x172, RZ ;  /* 0x00000172a6a67824 */ /* 0x000fe200078e02ff */
[----:B------:R-:W-:Y:S01]  /*4810*/  LEA.HI.X.SX32 R129, R129, R123, 0x1, P2 ;  /* 0x0000007b81817211 */ /* 0x000fe200010f0eff */
[----:B------:R-:W-:-:S02]  /*4820*/  IMAD R160, R160, 0x152, RZ ;  /* 0x00000152a0a07824 */ /* 0x000fc400078e02ff */
[----:B------:R-:W-:Y:S01]  /*4830*/  IMAD R173, R173, 0x1a2, RZ ;  /* 0x000001a2adad7824 */ /* 0x000fe200078e02ff */
[----:B------:R-:W4:Y:S04]  /*4840*/  LDG.E.U16 R74, desc[UR60][R126.64] ;  /* 0x0000003c7e4a7981 */ /* 0x000f28000c1e1500 */
[----:B------:R0:W4:Y:S01]  /*4850*/  LDG.E.U16 R72, desc[UR60][R124.64] ;  /* 0x0000003c7c487981 */ /* 0x000122000c1e1500 */
[----:B------:R-:W-:-:S03]  /*4860*/  IMAD R131, R0, 0xb9, RZ ;  /* 0x000000b900837824 */ /* 0x000fc600078e02ff */
[----:B------:R1:W4:Y:S01]  /*4870*/  LDG.E.U16 R136, desc[UR60][R128.64] ;  /* 0x0000003c80887981 */ /* 0x000322000c1e1500 */
[----:B0-----:R-:W-:Y:S01]  /*4880*/  IMAD R125, R0, 0xa1, RZ ;  /* 0x000000a1007d7824 */ /* 0x001fe200078e02ff */
[-C--:B------:R-:W-:Y:S01]  /*4890*/  IADD3 R124, P0, R158, R122.reuse, RZ ;  /* 0x0000007a9e7c7210 */ /* 0x080fe20007f1e0ff */
[----:B------:R-:W-:Y:S01]  /*48a0*/  IMAD R127, R0, 0xa9, RZ ;  /* 0x000000a9007f7824 */ /* 0x000fe200078e02ff */
[-C--:B------:R-:W-:Y:S01]  /*48b0*/  IADD3 R126, P1, R160, R122.reuse, RZ ;  /* 0x0000007aa07e7210 */ /* 0x080fe20007f3e0ff */
[----:B-1----:R-:W-:Y:S01]  /*48c0*/  IMAD R129, R0, 0xd1, RZ ;  /* 0x000000d100817824 */ /* 0x002fe200078e02ff */
[-C--:B------:R-:W-:Y:S01]  /*48d0*/  LEA.HI.X.SX32 R125, R125, R123.reuse, 0x1, P0 ;  /* 0x0000007b7d7d7211 */ /* 0x080fe200000f0eff */
[----:B------:R-:W-:Y:S01]  /*48e0*/  IMAD R169, R169, 0x182, RZ ;  /* 0x00000182a9a97824 */ /* 0x000fe200078e02ff */
[-C--:B------:R-:W-:Y:S02]  /*48f0*/  IADD3 R130, P0, R166, R122.reuse, RZ ;  /* 0x0000007aa6827210 */ /* 0x080fe40007f1e0ff */
[----:B------:R-:W-:Y:S01]  /*4900*/  IADD3 R128, P2, R173, R122, RZ ;  /* 0x0000007aad807210 */ /* 0x000fe20007f5e0ff */
[----:B------:R0:W4:Y:S01]  /*4910*/  LDG.E.U16 R134, desc[UR60][R124.64] ;  /* 0x0000003c7c867981 */ /* 0x000122000c1e1500 */
[-C--:B------:R-:W-:Y:S01]  /*4920*/  LEA.HI.X.SX32 R131, R131, R123.reuse, 0x1, P0 ;  /* 0x0000007b83837211 */ /* 0x080fe200000f0eff */
[----:B------:R-:W-:Y:S01]  /*4930*/  IMAD R174, R174, 0x1b2, RZ ;  /* 0x000001b2aeae7824 */ /* 0x000fe200078e02ff */
[----:B------:R-:W-:-:S02]  /*4940*/  LEA.HI.X.SX32 R127, R127, R123, 0x1, P1 ;  /* 0x0000007b7f7f7211 */ /* 0x000fc400008f0eff */
[-C--:B------:R-:W-:Y:S01]  /*4950*/  LEA.HI.X.SX32 R129, R129, R123.reuse, 0x1, P2 ;  /* 0x0000007b81817211 */ /* 0x080fe200010f0eff */
[----:B------:R-:W-:Y:S01]  /*4960*/  IMAD R170, R170, 0x192, RZ ;  /* 0x00000192aaaa7824 */ /* 0x000fe200078e02ff */
[----:B------:R1:W4:Y:S01]  /*4970*/  LDG.E.U16 R138, desc[UR60][R130.64] ;  /* 0x0000003c828a7981 */ /* 0x000322000c1e1500 */
[----:B------:R-:W-:Y:S02]  /*4980*/  IMAD R181, R181, 0x1e2, RZ ;  /* 0x000001e2b5b57824 */ /* 0x000fe400078e02ff */
[----:B0-----:R-:W-:Y:S01]  /*4990*/  IMAD R125, R0, 0xc1, RZ ;  /* 0x000000c1007d7824 */ /* 0x001fe200078e02ff */
[-C--:B------:R-:W-:Y:S01]  /*49a0*/  IADD3 R124, P0, R169, R122.reuse, RZ ;  /* 0x0000007aa97c7210 */ /* 0x080fe20007f1e0ff */
[----:B------:R0:W4:Y:S01]  /*49b0*/  LDG.E.U16 R135, desc[UR60][R126.64] ;  /* 0x0000003c7e877981 */ /* 0x000122000c1e1500 */
[----:B------:R-:W-:Y:S02]  /*49c0*/  IMAD R176, R176, 0x1c2, RZ ;  /* 0x000001c2b0b07824 */ /* 0x000fe400078e02ff */
[----:B------:R-:W-:Y:S01]  /*49d0*/  LEA.HI.X.SX32 R125, R125, R123, 0x1, P0 ;  /* 0x0000007b7d7d7211 */ /* 0x000fe200000f0eff */
[----:B------:R0:W4:Y:S01]  /*49e0*/  LDG.E.U16 R141, desc[UR60][R128.64] ;  /* 0x0000003c808d7981 */ /* 0x000122000c1e1500 */
[----:B-1----:R-:W-:Y:S01]  /*49f0*/  IMAD R131, R0, 0xd9, RZ ;  /* 0x000000d900837824 */ /* 0x002fe200078e02ff */
[----:B------:R-:W-:-:S02]  /*4a00*/  IADD3 R130, P0, R174, R122, RZ ;  /* 0x0000007aae827210 */ /* 0x000fc40007f1e0ff */
[----:B------:R1:W4:Y:S01]  /*4a10*/  LDG.E.U16 R139, desc[UR60][R124.64] ;  /* 0x0000003c7c8b7981 */ /* 0x000322000c1e1500 */
[----:B0-----:R-:W-:Y:S01]  /*4a20*/  IMAD R127, R0, 0xc9, RZ ;  /* 0x000000c9007f7824 */ /* 0x001fe200078e02ff */
[-C--:B------:R-:W-:Y:S01]  /*4a30*/  IADD3 R126, P1, R170, R122.reuse, RZ ;  /* 0x0000007aaa7e7210 */ /* 0x080fe20007f3e0ff */
[C---:B------:R-:W-:Y:S01]  /*4a40*/  IMAD R129, R0.reuse, 0xf1, RZ ;  /* 0x000000f100817824 */ /* 0x040fe200078e02ff */
[-C--:B------:R-:W-:Y:S02]  /*4a50*/  IADD3 R128, P2, R181, R122.reuse, RZ ;  /* 0x0000007ab5807210 */ /* 0x080fe40007f5e0ff */
[-C--:B------:R-:W-:Y:S01]  /*4a60*/  LEA.HI.X.SX32 R131, R131, R123.reuse, 0x1, P0 ;  /* 0x0000007b83837211 */ /* 0x080fe200000f0eff */
[----:B-1----:R-:W-:Y:S01]  /*4a70*/  IMAD R125, R0, 0xe1, RZ ;  /* 0x000000e1007d7824 */ /* 0x002fe200078e02ff */
[-C--:B------:R-:W-:Y:S01]  /*4a80*/  LEA.HI.X.SX32 R127, R127, R123.reuse, 0x1, P1 ;  /* 0x0000007b7f7f7211 */ /* 0x080fe200008f0eff */
[----:B------:R-:W-:Y:S01]  /*4a90*/  IMAD R180, R180, 0x1f2, RZ ;  /* 0x000001f2b4b47824 */ /* 0x000fe200078e02ff */
[-C--:B------:R-:W-:Y:S01]  /*4aa0*/  LEA.HI.X.SX32 R129, R129, R123.reuse, 0x1, P2 ;  /* 0x0000007b81817211 */ /* 0x080fe200010f0eff */
[----:B------:R-:W-:Y:S01]  /*4ab0*/  IMAD R177, R177, 0x1d2, RZ ;  /* 0x000001d2b1b17824 */ /* 0x000fe200078e02ff */
[-C--:B------:R-:W-:Y:S01]  /*4ac0*/  IADD3 R124, P0, R176, R122.reuse, RZ ;  /* 0x0000007ab07c7210 */ /* 0x080fe20007f1e0ff */
[----:B------:R0:W4:Y:S03]  /*4ad0*/  LDG.E.U16 R142, desc[UR60][R130.64] ;  /* 0x0000003c828e7981 */ /* 0x000126000c1e1500 */
[----:B------:R-:W-:Y:S01]  /*4ae0*/  LEA.HI.X.SX32 R125, R125, R123, 0x1, P0 ;  /* 0x0000007b7d7d7211 */ /* 0x000fe200000f0eff */
[----:B------:R1:W4:Y:S04]  /*4af0*/  LDG.E.U16 R140, desc[UR60][R126.64] ;  /* 0x0000003c7e8c7981 */ /* 0x000328000c1e1500 */
[----:B------:R1:W4:Y:S01]  /*4b00*/  LDG.E.U16 R145, desc[UR60][R128.64] ;  /* 0x0000003c80917981 */ /* 0x000322000c1e1500 */
[----:B0-----:R-:W-:Y:S01]  /*4b10*/  IMAD R131, R0, 0xf9, RZ ;  /* 0x000000f900837824 */ /* 0x001fe200078e02ff */
[----:B------:R-:W-:-:S02]  /*4b20*/  IADD3 R130, P0, R180, R122, RZ ;  /* 0x0000007ab4827210 */ /* 0x000fc40007f1e0ff */
[----:B------:R0:W4:Y:S01]  /*4b30*/  LDG.E.U16 R143, desc[UR60][R124.64] ;  /* 0x0000003c7c8f7981 */ /* 0x000122000c1e1500 */
[----:B-1----:R-:W-:Y:S01]  /*4b40*/  IMAD R127, R0, 0xe9, RZ ;  /* 0x000000e9007f7824 */ /* 0x002fe200078e02ff */
[-C--:B------:R-:W-:Y:S01]  /*4b50*/  IADD3 R126, P1, R177, R122.reuse, RZ ;  /* 0x0000007ab17e7210 */ /* 0x080fe20007f3e0ff */
[----:B------:R-:W-:Y:S02]  /*4b60*/  IMAD R128, R156, 0x204, RZ ;  /* 0x000002049c807824 */ /* 0x000fe400078e02ff */
[----:B------:R-:W1:Y:S01]  /*4b70*/  LDC R156, c[0x0][0x248] ;  /* 0x00009200ff9c7b82 */ /* 0x000e620000000800 */
[-C--:B------:R-:W-:Y:S01]  /*4b80*/  LEA.HI.X.SX32 R131, R131, R123.reuse, 0x1, P0 ;  /* 0x0000007b83837211 */ /* 0x080fe200000f0eff */
[----:B0-----:R-:W-:Y:S01]  /*4b90*/  IMAD R124, R151, 0x3f2, RZ ;  /* 0x000003f2977c7824 */ /* 0x001fe200078e02ff */
[-C--:B------:R-:W-:Y:S01]  /*4ba0*/  LEA.HI.X.SX32 R127, R127, R123.reuse, 0x1, P1 ;  /* 0x0000007b7f7f7211 */ /* 0x080fe200008f0eff */
[----:B------:R-:W-:Y:S01]  /*4bb0*/  IMAD R125, R162, 0x1f9, RZ ;  /* 0x000001f9a27d7824 */ /* 0x000fe200078e02ff */
[-C--:B------:R-:W-:Y:S01]  /*4bc0*/  IADD3 R128, P1, R128, R122.reuse, RZ ;  /* 0x0000007a80807210 */ /* 0x080fe20007f3e0ff */
[----:B------:R0:W4:Y:S01]  /*4bd0*/  LDG.E.U16 R146, desc[UR60][R130.64] ;  /* 0x0000003c82927981 */ /* 0x000122000c1e1500 */
[----:B------:R-:W-:Y:S01]  /*4be0*/  IADD3 R124, P2, R124, R122, RZ ;  /* 0x0000007a7c7c7210 */ /* 0x000fe20007f5e0ff */
[----:B------:R-:W1:Y:S02]  /*4bf0*/  LDC R162, c[0x0][0x248] ;  /* 0x00009200ffa27b82 */ /* 0x000e640000000800 */
[----:B------:R0:W4:Y:S01]  /*4c00*/  LDG.E.U16 R144, desc[UR60][R126.64] ;  /* 0x0000003c7e907981 */ /* 0x000122000c1e1500 */
[-C--:B------:R-:W-:Y:S01]  /*4c10*/  LEA.HI.X.SX32 R129, R150, R123.reuse, 0x1, P1 ;  /* 0x0000007b96817211 */ /* 0x080fe200008f0eff */
[----:B0-----:R-:W-:Y:S01]  /*4c20*/  IMAD R130, R168, 0x224, RZ ;  /* 0x00000224a8827824 */ /* 0x001fe200078e02ff */
[----:B------:R-:W-:-:S03]  /*4c30*/  LEA.HI.X.SX32 R125, R125, R123, 0x1, P2 ;  /* 0x0000007b7d7d7211 */ /* 0x000fc600010f0eff */
[----:B------:R-:W0:Y:S01]  /*4c40*/  LDC R168, c[0x0][0x248] ;  /* 0x00009200ffa87b82 */ /* 0x000e220000000800 */
[----:B------:R1:W4:Y:S01]  /*4c50*/  LDG.E.U16 R150, desc[UR60][R128.64] ;  /* 0x0000003c80967981 */ /* 0x000322000c1e1500 */
[-C--:B------:R-:W-:Y:S02]  /*4c60*/  LEA R126, P0, R171, R122.reuse, 0x2 ;  /* 0x0000007aab7e7211 */ /* 0x080fe400078010ff */
[----:B------:R-:W-:Y:S02]  /*4c70*/  IADD3 R130, P2, R130, R122, RZ ;  /* 0x0000007a82827210 */ /* 0x000fe40007f5e0ff */
[-C--:B------:R-:W-:Y:S02]  /*4c80*/  LEA.HI.X.SX32 R127, R148, R123.reuse, 0x1, P0 ;  /* 0x0000007b947f7211 */ /* 0x080fe400000f0eff */
[----:B------:R1:W4:Y:S01]  /*4c90*/  LDG.E.U16 R148, desc[UR60][R124.64] ;  /* 0x0000003c7c947981 */ /* 0x000322000c1e1500 */
[----:B------:R-:W-:Y:S01]  /*4ca0*/  LEA.HI.X.SX32 R131, R149, R123, 0x1, P2 ;  /* 0x0000007b95837211 */ /* 0x000fe200010f0eff */
[----:B------:R-:W-:Y:S01]  /*4cb0*/  IMAD R213, R213, 0x11a, RZ ;  /* 0x0000011ad5d57824 */ /* 0x000fe200078e02ff */
[----:B------:R-:W2:Y:S01]  /*4cc0*/  LDC R171, c[0x0][0x248] ;  /* 0x00009200ffab7b82 */ /* 0x000ea20000000800 */
[----:B-1----:R-:W-:Y:S01]  /*4cd0*/  IMAD R128, R164, 0x254, RZ ;  /* 0x00000254a4807824 */ /* 0x002fe200078e02ff */
[----:B------:R1:W4:Y:S04]  /*4ce0*/  LDG.E.U16 R149, desc[UR60][R126.64] ;  /* 0x0000003c7e957981 */ /* 0x000328000c1e1500 */
[----:B------:R1:W4:Y:S01]  /*4cf0*/  LDG.E.U16 R151, desc[UR60][R130.64] ;  /* 0x0000003c82977981 */ /* 0x000322000c1e1500 */
[----:B------:R-:W-:Y:S01]  /*4d00*/  IMAD R124, R155, 0x234, RZ ;  /* 0x000002349b7c7824 */ /* 0x000fe200078e02ff */
[----:B------:R-:W2:Y:S01]  /*4d10*/  LDC R164, c[0x0][0x248] ;  /* 0x00009200ffa47b82 */ /* 0x000ea20000000800 */
[----:B-1----:R-:W-:-:S03]  /*4d20*/  IMAD R126, R167, 0x244, RZ ;  /* 0x00000244a77e7824 */ /* 0x002fc600078e02ff */
[-C--:B------:R-:W-:Y:S01]  /*4d30*/  IADD3 R124, P0, R124, R122.reuse, RZ ;  /* 0x0000007a7c7c7210 */ /* 0x080fe20007f1e0ff */
[----:B------:R-:W-:Y:S01]  /*4d40*/  IMAD R130, R156, 0x264, RZ ;  /* 0x000002649c827824 */ /* 0x000fe200078e02ff */
[-C--:B------:R-:W-:Y:S02]  /*4d50*/  IADD3 R126, P1, R126, R122.reuse, RZ ;  /* 0x0000007a7e7e7210 */ /* 0x080fe40007f3e0ff */
[----:B------:R-:W1:Y:S01]  /*4d60*/  LDC R167, c[0x0][0x248] ;  /* 0x00009200ffa77b82 */ /* 0x000e620000000800 */
[-C--:B------:R-:W-:Y:S02]  /*4d70*/  LEA.HI.X.SX32 R125, R213, R123.reuse, 0x1, P0 ;  /* 0x0000007bd57d7211 */ /* 0x080fe400000f0eff */
[-C--:B------:R-:W-:Y:S02]  /*4d80*/  IADD3 R130, P0, R130, R122.reuse, RZ ;  /* 0x0000007a82827210 */ /* 0x080fe40007f1e0ff */
[-C--:B------:R-:W-:Y:S01]  /*4d90*/  LEA.HI.X.SX32 R127, R152, R123.reuse, 0x1, P1 ;  /* 0x0000007b987f7211 */ /* 0x080fe200008f0eff */
[----:B------:R-:W-:Y:S01]  /*4da0*/  IMAD R214, R214, 0x12a, RZ ;  /* 0x0000012ad6d67824 */ /* 0x000fe200078e02ff */
[----:B------:R-:W-:Y:S01]  /*4db0*/  LEA.HI.X.SX32 R131, R154, R123, 0x1, P0 ;  /* 0x0000007b9a837211 */ /* 0x000fe200000f0eff */
[----:B------:R0:W4:Y:S01]  /*4dc0*/  LDG.E.U16 R152, desc[UR60][R124.64] ;  /* 0x0000003c7c987981 */ /* 0x000122000c1e1500 */
[----:B------:R-:W-:-:S03]  /*4dd0*/  IADD3 R128, P2, R128, R122, RZ ;  /* 0x0000007a80807210 */ /* 0x000fc60007f5e0ff */
[----:B------:R0:W4:Y:S01]  /*4de0*/  LDG.E.U16 R154, desc[UR60][R126.64] ;  /* 0x0000003c7e9a7981 */ /* 0x000122000c1e1500 */
[----:B------:R-:W-:Y:S01]  /*4df0*/  LEA.HI.X.SX32 R129, R214, R123, 0x1, P2 ;  /* 0x0000007bd6817211 */ /* 0x000fe200010f0eff */
[----:B------:R-:W-:Y:S02]  /*4e00*/  IMAD R211, R211, 0x13a, RZ ;  /* 0x0000013ad3d37824 */ /* 0x000fe400078e02ff */
[----:B------:R2:W4:Y:S01]  /*4e10*/  LDG.E.U16 R156, desc[UR60][R130.64] ;  /* 0x0000003c829c7981 */ /* 0x000522000c1e1500 */
[----:B0-----:R-:W-:-:S03]  /*4e20*/  IMAD R124, R162, 0x274, RZ ;  /* 0x00000274a27c7824 */ /* 0x001fc600078e02ff */
[----:B------:R0:W4:Y:S01]  /*4e30*/  LDG.E.U16 R155, desc[UR60][R128.64] ;  /* 0x0000003c809b7981 */ /* 0x000122000c1e1500 */
[----:B------:R-:W-:Y:S02]  /*4e40*/  IMAD R126, R168, 0x284, RZ ;  /* 0x00000284a87e7824 */ /* 0x000fe400078e02ff */
[----:B------:R-:W5:Y:S01]  /*4e50*/  LDC R168, c[0x0][0x248] ;  /* 0x00009200ffa87b82 */ /* 0x000f620000000800 */
[-C--:B------:R-:W-:Y:S01]  /*4e60*/  IADD3 R124, P0, R124, R122.reuse, RZ ;  /* 0x0000007a7c7c7210 */ /* 0x080fe20007f1e0ff */
[----:B--2---:R-:W-:Y:S01]  /*4e70*/  IMAD R130, R164, 0x2a4, RZ ;  /* 0x000002a4a4827824 */ /* 0x004fe200078e02ff */
[-C--:B------:R-:W-:Y:S01]  /*4e80*/  IADD3 R126, P1, R126, R122.reuse, RZ ;  /* 0x0000007a7e7e7210 */ /* 0x080fe20007f3e0ff */
[----:B0-----:R-:W-:Y:S01]  /*4e90*/  IMAD R128, R172, 0x294, RZ ;  /* 0x00000294ac807824 */ /* 0x001fe200078e02ff */
[-C--:B------:R-:W-:Y:S01]  /*4ea0*/  LEA.HI.X.SX32 R125, R211, R123.reuse, 0x1, P0 ;  /* 0x0000007bd37d7211 */ /* 0x080fe200000f0eff */
[----:B------:R-:W-:Y:S01]  /*4eb0*/  IMAD R212, R212, 0x14a, RZ ;  /* 0x0000014ad4d47824 */ /* 0x000fe200078e02ff */
[----:B------:R-:W-:Y:S01]  /*4ec0*/  IADD3 R130, P0, R130, R122, RZ ;  /* 0x0000007a82827210 */ /* 0x000fe20007f1e0ff */
[----:B------:R-:W0:Y:S01]  /*4ed0*/  LDC R172, c[0x0][0x248] ;  /* 0x00009200ffac7b82 */ /* 0x000e220000000800 */
[----:B------:R-:W-:-:S02]  /*4ee0*/  LEA.HI.X.SX32 R127, R158, R123, 0x1, P1 ;  /* 0x0000007b9e7f7211 */ /* 0x000fc400008f0eff */
[----:B------:R-:W-:Y:S01]  /*4ef0*/  IADD3 R128, P2, R128, R122, RZ ;  /* 0x0000007a80807210 */ /* 0x000fe20007f5e0ff */
[----:B------:R1:W2:Y:S01]  /*4f00*/  LDG.E.U16 R158, desc[UR60][R124.64] ;  /* 0x0000003c7c9e7981 */ /* 0x0002a2000c1e1500 */
[-C--:B------:R-:W-:Y:S02]  /*4f10*/  LEA.HI.X.SX32 R131, R160, R123.reuse, 0x1, P0 ;  /* 0x0000007ba0837211 */ /* 0x080fe400000f0eff */
[----:B------:R-:W-:Y:S01]  /*4f20*/  LEA.HI.X.SX32 R129, R212, R123, 0x1, P2 ;  /* 0x0000007bd4817211 */ /* 0x000fe200010f0eff */
[----:B------:R1:W2:Y:S01]  /*4f30*/  LDG.E.U16 R160, desc[UR60][R126.64] ;  /* 0x0000003c7ea07981 */ /* 0x0002a2000c1e1500 */
[----:B------:R-:W-:-:S03]  /*4f40*/  IMAD R209, R209, 0x15a, RZ ;  /* 0x0000015ad1d17824 */ /* 0x000fc600078e02ff */
[----:B------:R5:W2:Y:S01]  /*4f50*/  LDG.E.U16 R162, desc[UR60][R128.64] ;  /* 0x0000003c80a27981 */ /* 0x000aa2000c1e1500 */
[----:B-1----:R-:W-:-:S03]  /*4f60*/  IMAD R124, R167, 0x2b4, RZ ;  /* 0x000002b4a77c7824 */ /* 0x002fc600078e02ff */
[----:B------:R1:W2:Y:S01]  /*4f70*/  LDG.E.U16 R164, desc[UR60][R130.64] ;  /* 0x0000003c82a47981 */ /* 0x0002a2000c1e1500 */
[----:B------:R-:W-:Y:S02]  /*4f80*/  IMAD R126, R171, 0x2c4, RZ ;  /* 0x000002c4ab7e7824 */ /* 0x000fe400078e02ff */
[----:B------:R-:W3:Y:S01]  /*4f90*/  LDC R171, c[0x0][0x248] ;  /* 0x00009200ffab7b82 */ /* 0x000ee20000000800 */
[-C--:B------:R-:W-:Y:S01]  /*4fa0*/  IADD3 R124, P0, R124, R122.reuse, RZ ;  /* 0x0000007a7c7c7210 */ /* 0x080fe20007f1e0ff */
[----:B-----5:R-:W-:Y:S01]  /*4fb0*/  IMAD R128, R175, 0x2d4, RZ ;  /* 0x000002d4af807824 */ /* 0x020fe200078e02ff */
[-C--:B------:R-:W-:Y:S01]  /*4fc0*/  IADD3 R126, P1, R126, R122.reuse, RZ ;  /* 0x0000007a7e7e7210 */ /* 0x080fe20007f3e0ff */
[----:B-1----:R-:W-:Y:S01]  /*4fd0*/  IMAD R130, R168, 0x2e4, RZ ;  /* 0x000002e4a8827824 */ /* 0x002fe200078e02ff */
[----:B------:R-:W-:Y:S01]  /*4fe0*/  LEA.HI.X.SX32 R125, R209, R123, 0x1, P0 ;  /* 0x0000007bd17d7211 */ /* 0x000fe200000f0eff */
[----:B------:R-:W-:Y:S01]  /*4ff0*/  IMAD R210, R210, 0x16a, RZ ;  /* 0x0000016ad2d27824 */ /* 0x000fe200078e02ff */
[-C--:B------:R-:W-:Y:S01]  /*5000*/  IADD3 R128, P2, R128, R122.reuse, RZ ;  /* 0x0000007a80807210 */ /* 0x080fe20007f5e0ff */
[----:B------:R-:W1:Y:S01]  /*5010*/  LDC R175, c[0x0][0x248] ;  /* 0x00009200ffaf7b82 */ /* 0x000e620000000800 */
[----:B------:R-:W-:-:S02]  /*5020*/  IADD3 R130, P0, R130, R122, RZ ;  /* 0x0000007a82827210 */ /* 0x000fc40007f1e0ff */
[-C--:B------:R-:W-:Y:S02]  /*5030*/  LEA.HI.X.SX32 R127, R165, R123.reuse, 0x1, P1 ;  /* 0x0000007ba57f7211 */ /* 0x080fe400008f0eff */
[-C--:B------:R-:W-:Y:S01]  /*5040*/  LEA.HI.X.SX32 R129, R210, R123.reuse, 0x1, P2 ;  /* 0x0000007bd2817211 */ /* 0x080fe200010f0eff */
[----:B------:R0:W5:Y:S01]  /*5050*/  LDG.E.U16 R165, desc[UR60][R124.64] ;  /* 0x0000003c7ca57981 */ /* 0x000162000c1e1500 */
[----:B------:R-:W-:-:S03]  /*5060*/  LEA.HI.X.SX32 R131, R166, R123, 0x1, P0 ;  /* 0x0000007ba6837211 */ /* 0x000fc600000f0eff */
[----:B------:R0:W5:Y:S04]  /*5070*/  LDG.E.U16 R166, desc[UR60][R126.64] ;  /* 0x0000003c7ea67981 */ /* 0x000168000c1e1500 */
[----:B------:R0:W5:Y:S02]  /*5080*/  LDG.E.U16 R167, desc[UR60][R128.64] ;  /* 0x0000003c80a77981 */ /* 0x000164000c1e1500 */
[----:B0-----:R-:W-:Y:S02]  /*5090*/  IMAD R124, R172, 0x2f4, RZ ;  /* 0x000002f4ac7c7824 */ /* 0x001fe400078e02ff */
[----:B------:R3:W5:Y:S01]  /*50a0*/  LDG.E.U16 R168, desc[UR60][R130.64] ;  /* 0x0000003c82a87981 */ /* 0x000762000c1e1500 */
[----:B------:R-:W-:Y:S02]  /*50b0*/  IMAD R126, R178, 0x304, RZ ;  /* 0x00000304b27e7824 */ /* 0x000fe400078e02ff */
[----:B------:R-:W0:Y:S01]  /*50c0*/  LDC R178, c[0x0][0x248] ;  /* 0x00009200ffb27b82 */ /* 0x000e220000000800 */
[----:B------:R-:W-:Y:S01]  /*50d0*/  IMAD R128, R179, 0x314, RZ ;  /* 0x00000314b3807824 */ /* 0x000fe200078e02ff */
[-C--:B------:R-:W-:Y:S01]  /*50e0*/  IADD3 R124, P0, R124, R122.reuse, RZ ;  /* 0x0000007a7c7c7210 */ /* 0x080fe20007f1e0ff */
[----:B------:R-:W-:Y:S01]  /*50f0*/  IMAD R207, R207, 0x17a, RZ ;  /* 0x0000017acfcf7824 */ /* 0x000fe200078e02ff */
[-C--:B------:R-:W-:Y:S01]  /*5100*/  IADD3 R126, P1, R126, R122.reuse, RZ ;  /* 0x0000007a7e7e7210 */ /* 0x080fe20007f3e0ff */
[----:B------:R-:W-:Y:S01]  /*5110*/  IMAD R208, R208, 0x18a, RZ ;  /* 0x0000018ad0d07824 */ /* 0x000fe200078e02ff */
[----:B------:R-:W-:Y:S01]  /*5120*/  IADD3 R128, P2, R128, R122, RZ ;  /* 0x0000007a80807210 */ /* 0x000fe20007f5e0ff */
[----:B---3--:R-:W-:Y:S01]  /*5130*/  IMAD R130, R171, 0x324, RZ ;  /* 0x00000324ab827824 */ /* 0x008fe200078e02ff */
[----:B------:R-:W3:Y:S01]  /*5140*/  LDC R179, c[0x0][0x248] ;  /* 0x00009200ffb37b82 */ /* 0x000ee20000000800 */
[----:B------:R-:W-:-:S02]  /*5150*/  LEA.HI.X.SX32 R125, R207, R123, 0x1, P0 ;  /* 0x0000007bcf7d7211 */ /* 0x000fc400000f0eff */
[-C--:B------:R-:W-:Y:S02]  /*5160*/  LEA.HI.X.SX32 R127, R169, R123.reuse, 0x1, P1 ;  /* 0x0000007ba97f7211 */ /* 0x080fe400008f0eff */
[----:B------:R-:W-:Y:S01]  /*5170*/  IADD3 R130, P0, R130, R122, RZ ;  /* 0x0000007a82827210 */ /* 0x000fe20007f1e0ff */
[----:B------:R1:W5:Y:S01]  /*5180*/  LDG.E.U16 R169, desc[UR60][R124.64] ;  /* 0x0000003c7ca97981 */ /* 0x000362000c1e1500 */
[-C--:B------:R-:W-:Y:S02]  /*5190*/  LEA.HI.X.SX32 R129, R208, R123.reuse, 0x1, P2 ;  /* 0x0000007bd0817211 */ /* 0x080fe400010f0eff */
[----:B------:R-:W-:Y:S02]  /*51a0*/  LEA.HI.X.SX32 R131, R170, R123, 0x1, P0 ;  /* 0x0000007baa837211 */ /* 0x000fe400000f0eff */
[----:B------:R1:W5:Y:S04]  /*51b0*/  LDG.E.U16 R170, desc[UR60][R126.64] ;  /* 0x0000003c7eaa7981 */ /* 0x000368000c1e1500 */
[----:B------:R0:W5:Y:S01]  /*51c0*/  LDG.E.U16 R171, desc[UR60][R128.64] ;  /* 0x0000003c80ab7981 */ /* 0x000162000c1e1500 */
[----:B-1----:R-:W-:-:S02]  /*51d0*/  IMAD R124, R175, 0x334, RZ ;  /* 0x00000334af7c7824 */ /* 0x002fc400078e02ff */
[----:B------:R-:W-:Y:S01]  /*51e0*/  IMAD R206, R206, 0x1aa, RZ ;  /* 0x000001aacece7824 */ /* 0x000fe200078e02ff */
[----:B------:R1:W5:Y:S01]  /*51f0*/  LDG.E.U16 R172, desc[UR60][R130.64] ;  /* 0x0000003c82ac7981 */ /* 0x000362000c1e1500 */
[----:B------:R-:W-:Y:S02]  /*5200*/  IMAD R126, R182, 0x344, RZ ;  /* 0x00000344b67e7824 */ /* 0x000fe400078e02ff */
[----:B------:R-:W3:Y:S01]  /*5210*/  LDC R182, c[0x0][0x248] ;  /* 0x00009200ffb67b82 */ /* 0x000ee20000000800 */
[----:B0-----:R-:W-:Y:S01]  /*5220*/  IMAD R128, R201, 0x354, RZ ;  /* 0x00000354c9807824 */ /* 0x001fe200078e02ff */
[-C--:B------:R-:W-:Y:S01]  /*5230*/  IADD3 R124, P0, R124, R122.reuse, RZ ;  /* 0x0000007a7c7c7210 */ /* 0x080fe20007f1e0ff */
[----:B------:R-:W-:Y:S01]  /*5240*/  IMAD R205, R205, 0x19a, RZ ;  /* 0x0000019acdcd7824 */ /* 0x000fe200078e02ff */
[-C--:B------:R-:W-:Y:S01]  /*5250*/  IADD3 R126, P1, R126, R122.reuse, RZ ;  /* 0x0000007a7e7e7210 */ /* 0x080fe20007f3e0ff */
[----:B-1----:R-:W-:Y:S01]  /*5260*/  IMAD R130, R178, 0x364, RZ ;  /* 0x00000364b2827824 */ /* 0x002fe200078e02ff */
[----:B------:R-:W-:-:S02]  /*5270*/  IADD3 R128, P2, R128, R122, RZ ;  /* 0x0000007a80807210 */ /* 0x000fc40007f5e0ff */
[----:B------:R-:W0:Y:S01]  /*5280*/  LDC R178, c[0x0][0x248] ;  /* 0x00009200ffb27b82 */ /* 0x000e220000000800 */
[-C--:B------:R-:W-:Y:S02]  /*5290*/  LEA.HI.X.SX32 R125, R205, R123.reuse, 0x1, P0 ;  /* 0x0000007bcd7d7211 */ /* 0x080fe400000f0eff */
[-C--:B------:R-:W-:Y:S02]  /*52a0*/  LEA.HI.X.SX32 R129, R206, R123.reuse, 0x1, P2 ;  /* 0x0000007bce817211 */ /* 0x080fe400010f0eff */
[----:B------:R-:W-:Y:S02]  /*52b0*/  IADD3 R130, P0, R130, R122, RZ ;  /* 0x0000007a82827210 */ /* 0x000fe40007f1e0ff */
[-C--:B------:R-:W-:Y:S01]  /*52c0*/  LEA.HI.X.SX32 R127, R173, R123.reuse, 0x1, P1 ;  /* 0x0000007bad7f7211 */ /* 0x080fe200008f0eff */
[----:B------:R3:W5:Y:S01]  /*52d0*/  LDG.E.U16 R175, desc[UR60][R128.64] ;  /* 0x0000003c80af7981 */ /* 0x000762000c1e1500 */
[----:B------:R-:W-:Y:S01]  /*52e0*/  LEA.HI.X.SX32 R131, R174, R123, 0x1, P0 ;  /* 0x0000007bae837211 */ /* 0x000fe200000f0eff */
[----:B------:R-:W-:Y:S01]  /*52f0*/  IMAD R203, R203, 0x1ba, RZ ;  /* 0x000001bacbcb7824 */ /* 0x000fe200078e02ff */
[----:B------:R-:W1:Y:S01]  /*5300*/  LDC R201, c[0x0][0x248] ;  /* 0x00009200ffc97b82 */ /* 0x000e620000000800 */
[----:B------:R3:W5:Y:S04]  /*5310*/  LDG.E.U16 R174, desc[UR60][R126.64] ;  /* 0x0000003c7eae7981 */ /* 0x000768000c1e1500 */
[----:B------:R3:W5:Y:S02]  /*5320*/  LDG.E.U16 R173, desc[UR60][R124.64] ;  /* 0x0000003c7cad7981 */ /* 0x000764000c1e1500 */
[----:B---3--:R-:W-:-:S02]  /*5330*/  IMAD R128, R179, 0x374, RZ ;  /* 0x00000374b3807824 */ /* 0x008fc400078e02ff */
[----:B------:R-:W3:Y:S01]  /*5340*/  LDC R179, c[0x0][0x248] ;  /* 0x00009200ffb37b82 */ /* 0x000ee20000000800 */
[----:B------:R-:W5:Y:S01]  /*5350*/  LDG.E.U16 R130, desc[UR60][R130.64] ;  /* 0x0000003c82827981 */ /* 0x000f62000c1e1500 */
[----:B------:R-:W-:Y:S01]  /*5360*/  IMAD R126, R200, 0x384, RZ ;  /* 0x00000384c87e7824 */ /* 0x000fe200078e02ff */
[----:B------:R-:W-:Y:S01]  /*5370*/  IADD3 R128, P0, R128, R122, RZ ;  /* 0x0000007a80807210 */ /* 0x000fe20007f1e0ff */
[----:B------:R-:W-:-:S03]  /*5380*/  IMAD R124, R204, 0x394, RZ ;  /* 0x00000394cc7c7824 */ /* 0x000fc600078e02ff */
[-C--:B------:R-:W-:Y:S01]  /*5390*/  IADD3 R126, P1, R126, R122.reuse, RZ ;  /* 0x0000007a7e7e7210 */ /* 0x080fe20007f3e0ff */
[----:B------:R-:W-:Y:S01]  /*53a0*/  IMAD R125, R182, 0x3a4, RZ ;  /* 0x000003a4b67d7824 */ /* 0x000fe200078e02ff */
[-C--:B------:R-:W-:Y:S01]  /*53b0*/  LEA.HI.X.SX32 R129, R203, R123.reuse, 0x1, P0 ;  /* 0x0000007bcb817211 */ /* 0x080fe200000f0eff */
[----:B------:R-:W-:Y:S01]  /*53c0*/  IMAD R204, R226, 0x1ca, RZ ;  /* 0x000001cae2cc7824 */ /* 0x000fe200078e02ff */
[----:B------:R-:W-:Y:S01]  /*53d0*/  LEA.HI.X.SX32 R127, R176, R123, 0x1, P1 ;  /* 0x0000007bb07f7211 */ /* 0x000fe200008f0eff */
[----:B------:R-:W1:Y:S01]  /*53e0*/  LDC R182, c[0x0][0x248] ;  /* 0x00009200ffb67b82 */ /* 0x000e620000000800 */
[-C--:B------:R-:W-:Y:S01]  /*53f0*/  IADD3 R124, P0, R124, R122.reuse, RZ ;  /* 0x0000007a7c7c7210 */ /* 0x080fe20007f1e0ff */
[----:B------:R0:W5:Y:S04]  /*5400*/  LDG.E.U16 R131, desc[UR60][R128.64] ;  /* 0x0000003c80837981 */ /* 0x000168000c1e1500 */
[----:B------:R0:W5:Y:S02]  /*5410*/  LDG.E.U16 R176, desc[UR60][R126.64] ;  /* 0x0000003c7eb07981 */ /* 0x000164000c1e1500 */
[----:B------:R-:W1:Y:S01]  /*5420*/  LDC R226, c[0x0][0x248] ;  /* 0x00009200ffe27b82 */ /* 0x000e620000000800 */
[----:B0-----:R-:W-:-:S02]  /*5430*/  IADD3 R128, P1, R125, R122, RZ ;  /* 0x0000007a7d807210 */ /* 0x001fc40007f3e0ff */
[-C--:B------:R-:W-:Y:S01]  /*5440*/  LEA.HI.X.SX32 R125, R204, R123.reuse, 0x1, P0 ;  /* 0x0000007bcc7d7211 */ /* 0x080fe200000f0eff */
[----:B------:R-:W-:Y:S01]  /*5450*/  IMAD R126, R178, 0x3b4, RZ ;  /* 0x000003b4b27e7824 */ /* 0x000fe200078e02ff */
[----:B------:R-:W-:Y:S01]  /*5460*/  LEA.HI.X.SX32 R129, R177, R123, 0x1, P1 ;  /* 0x0000007bb1817211 */ /* 0x000fe200008f0eff */
[----:B------:R-:W-:Y:S02]  /*5470*/  IMAD R202, R202, 0x1da, RZ ;  /* 0x000001dacaca7824 */ /* 0x000fe400078e02ff */
[----:B------:R0:W5:Y:S01]  /*5480*/  LDG.E.U16 R177, desc[UR60][R124.64] ;  /* 0x0000003c7cb17981 */ /* 0x000162000c1e1500 */
[----:B------:R-:W1:Y:S03]  /*5490*/  LDC R200, c[0x0][0x248] ;  /* 0x00009200ffc87b82 */ /* 0x000e660000000800 */
[----:B------:R3:W5:Y:S01]  /*54a0*/  LDG.E.U16 R178, desc[UR60][R128.64] ;  /* 0x0000003c80b27981 */ /* 0x000762000c1e1500 */
[----:B0-----:R-:W-:Y:S01]  /*54b0*/  IADD3 R124, P0, R126, R122, RZ ;  /* 0x0000007a7e7c7210 */ /* 0x001fe20007f1e0ff */
[----:B------:R-:W-:-:S03]  /*54c0*/  IMAD R126, R234, 0x3c4, RZ ;  /* 0x000003c4ea7e7824 */ /* 0x000fc600078e02ff */
[----:B------:R-:W-:Y:S01]  /*54d0*/  LEA.HI.X.SX32 R125, R202, R123, 0x1, P0 ;  /* 0x0000007bca7d7211 */ /* 0x000fe200000f0eff */
[----:B---3--:R-:W-:-:S04]  /*54e0*/  IMAD R128, R179, 0x3e4, RZ ;  /* 0x000003e4b3807824 */ /* 0x008fc800078e02ff */
[----:B------:R0:W3:Y:S01]  /*54f0*/  LDG.E.U16 R179, desc[UR60][R124.64] ;  /* 0x0000003c7cb37981 */ /* 0x0000e2000c1e1500 */
[-C--:B------:R-:W-:Y:S01]  /*5500*/  IADD3 R128, P2, R128, R122.reuse, RZ ;  /* 0x0000007a80807210 */ /* 0x080fe20007f5e0ff */
[----:B-1----:R-:W-:Y:S01]  /*5510*/  IMAD R182, R182, 0x214, RZ ;  /* 0x00000214b6b67824 */ /* 0x002fe200078e02ff */
[----:B0-----:R-:W-:-:S04]  /*5520*/  IADD3 R124, P0, R126, R122, RZ ;  /* 0x0000007a7e7c7210 */ /* 0x001fc80007f1e0ff */
[-C--:B------:R-:W-:Y:S02]  /*5530*/  LEA.HI.X.SX32 R125, R181, R123.reuse, 0x1, P0 ;  /* 0x0000007bb57d7211 */ /* 0x080fe400000f0eff */
[-C--:B------:R-:W-:Y:S01]  /*5540*/  LEA.HI.X.SX32 R129, R180, R123.reuse, 0x1, P2 ;  /* 0x0000007bb4817211 */ /* 0x080fe200010f0eff */
[----:B------:R-:W-:Y:S02]  /*5550*/  IMAD R226, R226, 0x114, RZ ;  /* 0x00000114e2e27824 */ /* 0x000fe400078e02ff */
[----:B------:R0:W3:Y:S01]  /*5560*/  LDG.E.U16 R180, desc[UR60][R124.64] ;  /* 0x0000003c7cb47981 */ /* 0x0000e2000c1e1500 */
[----:B------:R-:W-:Y:S02]  /*5570*/  IMAD R127, R240, 0x3d4, RZ ;  /* 0x000003d4f07f7824 */ /* 0x000fe400078e02ff */
[----:B------:R-:W-:Y:S02]  /*5580*/  IMAD R240, R241, 0x134, RZ ;  /* 0x00000134f1f07824 */ /* 0x000fe400078e02ff */
[----:B------:R-:W-:Y:S01]  /*5590*/  IMAD R234, R200, 0x124, RZ ;  /* 0x00000124c8ea7824 */ /* 0x000fe200078e02ff */
[-C--:B0-----:R-:W-:Y:S01]  /*55a0*/  IADD3 R124, P0, R182, R122.reuse, RZ ;  /* 0x0000007ab67c7210 */ /* 0x081fe20007f1e0ff */
[----:B------:R-:W0:Y:S01]  /*55b0*/  LDC R200, c[0x0][0x248] ;  /* 0x00009200ffc87b82 */ /* 0x000e220000000800 */
[----:B------:R1:W3:Y:S02]  /*55c0*/  LDG.E.U16 R182, desc[UR60][R128.64] ;  /* 0x0000003c80b67981 */ /* 0x0002e4000c1e1500 */
[----:B------:R-:W-:Y:S01]  /*55d0*/  LEA.HI.X.SX32 R125, R183, R123, 0x1, P0 ;  /* 0x0000007bb77d7211 */ /* 0x000fe200000f0eff */
[----:B------:R-:W-:Y:S01]  /*55e0*/  IMAD R201, R201, 0x1ea, RZ ;  /* 0x000001eac9c97824 */ /* 0x000fe200078e02ff */
[----:B------:R-:W-:Y:S01]  /*55f0*/  IADD3 R126, P1, R127, R122, RZ ;  /* 0x0000007a7f7e7210 */ /* 0x000fe20007f3e0ff */
[----:B------:R-:W-:-:S02]  /*5600*/  IMAD R244, R244, 0x144, RZ ;  /* 0x00000144f4f47824 */ /* 0x000fc400078e02ff */
[----:B------:R1:W3:Y:S01]  /*5610*/  LDG.E.U16 R183, desc[UR60][R124.64] ;  /* 0x0000003c7cb77981 */ /* 0x0002e2000c1e1500 */
[----:B------:R-:W-:Y:S01]  /*5620*/  IMAD R246, R246, 0x154, RZ ;  /* 0x00000154f6f67824 */ /* 0x000fe200078e02ff */
[----:B------:R-:W4:Y:S01]  /*5630*/  LDC R241, c[0x0][0x248] ;  /* 0x00009200fff17b82 */ /* 0x000f220000000800 */
[----:B-1----:R-:W-:-:S04]  /*5640*/  IADD3 R128, P0, R226, R122, RZ ;  /* 0x0000007ae2807210 */ /* 0x002fc80007f1e0ff */
[-C--:B------:R-:W-:Y:S02]  /*5650*/  LEA.HI.X.SX32 R129, R186, R123.reuse, 0x1, P0 ;  /* 0x0000007bba817211 */ /* 0x080fe400000f0eff */
[----:B------:R-:W-:Y:S02]  /*5660*/  IADD3 R124, P2, R240, R122, RZ ;  /* 0x0000007af07c7210 */ /* 0x000fe40007f5e0ff */
[-C--:B------:R-:W-:Y:S02]  /*5670*/  LEA.HI.X.SX32 R127, R201, R123.reuse, 0x1, P1 ;  /* 0x0000007bc97f7211 */ /* 0x080fe400008f0eff */
[----:B------:R-:W-:Y:S02]  /*5680*/  LEA.HI.X.SX32 R125, R184, R123, 0x1, P2 ;  /* 0x0000007bb87d7211 */ /* 0x000fe400010f0eff */
[----:B------:R1:W3:Y:S04]  /*5690*/  LDG.E.U16 R184, desc[UR60][R128.64] ;  /* 0x0000003c80b87981 */ /* 0x0002e8000c1e1500 */
[----:B------:R1:W3:Y:S01]  /*56a0*/  LDG.E.U16 R181, desc[UR60][R126.64] ;  /* 0x0000003c7eb57981 */ /* 0x0002e2000c1e1500 */
[----:B------:R-:W-:-:S02]  /*56b0*/  IMAD R248, R248, 0x164, RZ ;  /* 0x00000164f8f87824 */ /* 0x000fc400078e02ff */
[----:B0-----:R-:W-:Y:S01]  /*56c0*/  IMAD R247, R200, 0x174, RZ ;  /* 0x00000174c8f77824 */ /* 0x001fe200078e02ff */
[----:B------:R-:W3:Y:S01]  /*56d0*/  LDG.E.U16 R186, desc[UR60][R124.64] ;  /* 0x0000003c7cba7981 */ /* 0x000ee2000c1e1500 */
[----:B-1----:R-:W-:-:S04]  /*56e0*/  IADD3 R128, P0, R244, R122, RZ ;  /* 0x0000007af4807210 */ /* 0x002fc80007f1e0ff */
[----:B------:R-:W-:Y:S02]  /*56f0*/  LEA.HI.X.SX32 R129, R187, R123, 0x1, P0 ;  /* 0x0000007bbb817211 */ /* 0x000fe400000f0eff */
[----:B------:R-:W-:-:S03]  /*5700*/  IADD3 R126, P1, R234, R122, RZ ;  /* 0x0000007aea7e7210 */ /* 0x000fc60007f3e0ff */
[----:B------:R0:W3:Y:S01]  /*5710*/  LDG.E.U16 R187, desc[UR60][R128.64] ;  /* 0x0000003c80bb7981 */ /* 0x0000e2000c1e1500 */
[----:B------:R-:W-:Y:S01]  /*5720*/  LEA.HI.X.SX32 R127, R185, R123, 0x1, P1 ;  /* 0x0000007bb97f7211 */ /* 0x000fe200008f0eff */
[----:B------:R-:W-:Y:S02]  /*5730*/  IMAD R251, R245, 0x184, RZ ;  /* 0x00000184f5fb7824 */ /* 0x000fe400078e02ff */
[----:B------:R-:W-:Y:S01]  /*5740*/  IMAD R200, R243, 0x194, RZ ;  /* 0x00000194f3c87824 */ /* 0x000fe200078e02ff */
[----:B------:R-:W1:Y:S01]  /*5750*/  LDC R245, c[0x0][0x248] ;  /* 0x00009200fff57b82 */ /* 0x000e620000000800 */
[----:B------:R4:W3:Y:S01]  /*5760*/  LDG.E.U16 R185, desc[UR60][R126.64] ;  /* 0x0000003c7eb97981 */ /* 0x0008e2000c1e1500 */
[----:B0-----:R-:W-:-:S06]  /*5770*/  IADD3 R128, P0, R246, R122, RZ ;  /* 0x0000007af6807210 */ /* 0x001fcc0007f1e0ff */
[----:B------:R-:W0:Y:S01]  /*5780*/  LDC R243, c[0x0][0x248] ;  /* 0x00009200fff37b82 */ /* 0x000e220000000800 */
[-C--:B------:R-:W-:Y:S02]  /*5790*/  LEA.HI.X.SX32 R129, R188, R123.reuse, 0x1, P0 ;  /* 0x0000007bbc817211 */ /* 0x080fe400000f0eff */
[-C--:B----4-:R-:W-:Y:S02]  /*57a0*/  IADD3 R126, P1, R248, R122.reuse, RZ ;  /* 0x0000007af87e7210 */ /* 0x090fe40007f3e0ff */
[----:B------:R-:W-:Y:S01]  /*57b0*/  IADD3 R124, P0, R247, R122, RZ ;  /* 0x0000007af77c7210 */ /* 0x000fe20007f1e0ff */
[----:B------:R4:W3:Y:S01]  /*57c0*/  LDG.E.U16 R188, desc[UR60][R128.64] ;  /* 0x0000003c80bc7981 */ /* 0x0008e2000c1e1500 */
[-C--:B------:R-:W-:Y:S01]  /*57d0*/  LEA.HI.X.SX32 R127, R189, R123.reuse, 0x1, P1 ;  /* 0x0000007bbd7f7211 */ /* 0x080fe200008f0eff */
[----:B------:R-:W2:Y:S01]  /*57e0*/  LDC R247, c[0x0][0x248] ;  /* 0x00009200fff77b82 */ /* 0x000ea20000000800 */
[----:B------:R-:W-:Y:S01]  /*57f0*/  LEA.HI.X.SX32 R125, R190, R123, 0x1, P0 ;  /* 0x0000007bbe7d7211 */ /* 0x000fe200000f0eff */
[----:B------:R-:W-:-:S02]  /*5800*/  IMAD R241, R241, 0x1a4, RZ ;  /* 0x000001a4f1f17824 */ /* 0x000fc400078e02ff */
[----:B------:R4:W3:Y:S02]  /*5810*/  LDG.E.U16 R189, desc[UR60][R126.64] ;  /* 0x0000003c7ebd7981 */ /* 0x0008e4000c1e1500 */
[----:B----4-:R-:W-:Y:S02]  /*5820*/  IADD3 R128, P1, R251, R122, RZ ;  /* 0x0000007afb807210 */ /* 0x010fe40007f3e0ff */
[----:B------:R-:W4:Y:S02]  /*5830*/  LDG.E.U16 R190, desc[UR60][R124.64] ;  /* 0x0000003c7cbe7981 */ /* 0x000f24000c1e1500 */
[----:B------:R-:W-:-:S05]  /*5840*/  LEA.HI.X.SX32 R129, R191, R123, 0x1, P1 ;  /* 0x0000007bbf817211 */ /* 0x000fca00008f0eff */
[----:B------:R1:W4:Y:S01]  /*5850*/  LDG.E.U16 R191, desc[UR60][R128.64] ;  /* 0x0000003c80bf7981 */ /* 0x000322000c1e1500 */
[-C--:B------:R-:W-:Y:S02]  /*5860*/  IADD3 R126, P1, R241, R122.reuse, RZ ;  /* 0x0000007af17e7210 */ /* 0x080fe40007f3e0ff */
[----:B------:R-:W0:Y:S01]  /*5870*/  LDC R241, c[0x0][0x248] ;  /* 0x00009200fff17b82 */ /* 0x000e220000000800 */
[----:B-1----:R-:W-:-:S07]  /*5880*/  IADD3 R128, P0, R200, R122, RZ ;  /* 0x0000007ac8807210 */ /* 0x002fce0007f1e0ff */
[----:B------:R-:W1:Y:S01]  /*5890*/  LDC R200, c[0x0][0x248] ;  /* 0x00009200ffc87b82 */ /* 0x000e620000000800 */
[----:B------:R-:W-:Y:S01]  /*58a0*/  IMAD R124, R249, 0x1b4, RZ ;  /* 0x000001b4f97c7824 */ /* 0x000fe200078e02ff */
[-C--:B------:R-:W-:Y:S01]  /*58b0*/  LEA.HI.X.SX32 R129, R192, R123.reuse, 0x1, P0 ;  /* 0x0000007bc0817211 */ /* 0x080fe200000f0eff */
[----:B------:R-:W-:Y:S01]  /*58c0*/  IMAD R249, R250, 0x1c4, RZ ;  /* 0x000001c4faf97824 */ /* 0x000fe200078e02ff */
[-C--:B------:R-:W-:Y:S01]  /*58d0*/  LEA.HI.X.SX32 R127, R193, R123.reuse, 0x1, P1 ;  /* 0x0000007bc17f7211 */ /* 0x080fe200008f0eff */
[----:B--2---:R-:W-:Y:S01]  /*58e0*/  IMAD R247, R247, 0x1d4, RZ ;  /* 0x000001d4f7f77824 */ /* 0x004fe200078e02ff */
[----:B------:R-:W-:Y:S01]  /*58f0*/  IADD3 R124, P0, R124, R122, RZ ;  /* 0x0000007a7c7c7210 */ /* 0x000fe20007f1e0ff */
[----:B------:R2:W4:Y:S01]  /*5900*/  LDG.E.U16 R192, desc[UR60][R128.64] ;  /* 0x0000003c80c07981 */ /* 0x000522000c1e1500 */
[----:B------:R-:W-:Y:S01]  /*5910*/  IMAD R245, R245, 0x1e4, RZ ;  /* 0x000001e4f5f57824 */ /* 0x000fe200078e02ff */
[----:B------:R-:W5:Y:S01]  /*5920*/  LDC R250, c[0x0][0x248] ;  /* 0x00009200fffa7b82 */ /* 0x000f620000000800 */
[----:B------:R-:W-:Y:S01]  /*5930*/  LEA.HI.X.SX32 R125, R194, R123, 0x1, P0 ;  /* 0x0000007bc27d7211 */ /* 0x000fe200000f0eff */
[----:B------:R2:W4:Y:S01]  /*5940*/  LDG.E.U16 R193, desc[UR60][R126.64] ;  /* 0x0000003c7ec17981 */ /* 0x000522000c1e1500 */
[----:B0-----:R-:W-:-:S03]  /*5950*/  IMAD R243, R243, 0x1f4, RZ ;  /* 0x000001f4f3f37824 */ /* 0x001fc600078e02ff */
[----:B------:R0:W4:Y:S01]  /*5960*/  LDG.E.U16 R194, desc[UR60][R124.64] ;  /* 0x0000003c7cc27981 */ /* 0x000122000c1e1500 */
[----:B--2---:R-:W-:-:S04]  /*5970*/  IADD3 R128, P1, R249, R122, RZ ;  /* 0x0000007af9807210 */ /* 0x004fc80007f3e0ff */
[-C--:B------:R-:W-:Y:S02]  /*5980*/  LEA.HI.X.SX32 R129, R195, R123.reuse, 0x1, P1 ;  /* 0x0000007bc3817211 */ /* 0x080fe400008f0eff */
[-C--:B------:R-:W-:Y:S02]  /*5990*/  IADD3 R126, P0, R247, R122.reuse, RZ ;  /* 0x0000007af77e7210 */ /* 0x080fe40007f1e0ff */
[----:B0-----:R-:W-:Y:S01]  /*59a0*/  IADD3 R124, P1, R245, R122, RZ ;  /* 0x0000007af57c7210 */ /* 0x001fe20007f3e0ff */
[----:B------:R1:W2:Y:S01]  /*59b0*/  LDG.E.U16 R195, desc[UR60][R128.64] ;  /* 0x0000003c80c37981 */ /* 0x0002a2000c1e1500 */
[-C--:B------:R-:W-:Y:S02]  /*59c0*/  LEA.HI.X.SX32 R127, R196, R123.reuse, 0x1, P0 ;  /* 0x0000007bc47f7211 */ /* 0x080fe400000f0eff */
[----:B------:R-:W-:-:S03]  /*59d0*/  LEA.HI.X.SX32 R125, R197, R123, 0x1, P1 ;  /* 0x0000007bc57d7211 */ /* 0x000fc600008f0eff */
[----:B------:R0:W2:Y:S01]  /*59e0*/  LDG.E.U16 R196, desc[UR60][R126.64] ;  /* 0x0000003c7ec47981 */ /* 0x0000a2000c1e1500 */
[----:B-1----:R-:W-:Y:S01]  /*59f0*/  IMAD R129, R200, 0x3f4, RZ ;  /* 0x000003f4c8817824 */ /* 0x002fe200078e02ff */
[-C--:B------:R-:W-:Y:S01]  /*5a00*/  IADD3 R128, P0, R243, R122.reuse, RZ ;  /* 0x0000007af3807210 */ /* 0x080fe20007f1e0ff */
[----:B------:R-:W-:Y:S01]  /*5a10*/  IMAD R200, R241, 0x1fa, RZ ;  /* 0x000001faf1c87824 */ /* 0x000fe200078e02ff */
[----:B------:R1:W2:Y:S02]  /*5a20*/  LDG.E.U16 R197, desc[UR60][R124.64] ;  /* 0x0000003c7cc57981 */ /* 0x0002a4000c1e1500 */
[----:B0-----:R-:W-:Y:S02]  /*5a30*/  IADD3 R126, P1, R129, R122, RZ ;  /* 0x0000007a817e7210 */ /* 0x001fe40007f3e0ff */
[-C--:B------:R-:W-:Y:S02]  /*5a40*/  LEA.HI.X.SX32 R129, R227, R123.reuse, 0x1, P0 ;  /* 0x0000007be3817211 */ /* 0x080fe400000f0eff */
[----:B------:R-:W-:-:S02]  /*5a50*/  LEA.HI.X.SX32 R127, R200, R123, 0x1, P1 ;  /* 0x0000007bc87f7211 */ /* 0x000fc400008f0eff */
[-C--:B-1----:R-:W-:Y:S02]  /*5a60*/  IADD3 R124, P0, R198, R122.reuse, RZ ;  /* 0x0000007ac67c7210 */ /* 0x082fe40007f1e0ff */
[----:B------:R0:W2:Y:S02]  /*5a70*/  LDG.E.U16 R198, desc[UR60][R128.64] ;  /* 0x0000003c80c67981 */ /* 0x0000a4000c1e1500 */
[-C--:B------:R-:W-:Y:S02]  /*5a80*/  LEA.HI.X.SX32 R125, R228, R123.reuse, 0x1, P0 ;  /* 0x0000007be47d7211 */ /* 0x080fe400000f0eff */
[-C--:B0-----:R-:W-:Y:S01]  /*5a90*/  IADD3 R128, P1, R199, R122.reuse, RZ ;  /* 0x0000007ac7807210 */ /* 0x081fe20007f3e0ff */
[----:B------:R0:W-:Y:S03]  /*5aa0*/  STS.U16 [R132+0x4c00], R15 ;  /* 0x004c000f84007388 */ /* 0x0001e60000000400 */
[----:B------:R-:W-:Y:S01]  /*5ab0*/  LEA.HI.X.SX32 R129, R230, R123, 0x1, P1 ;  /* 0x0000007be6817211 */ /* 0x000fe200008f0eff */
[----:B------:R1:W-:Y:S01]  /*5ac0*/  STS.U16 [R132+0x11c00], R11 ;  /* 0x011c000b84007388 */ /* 0x0003e20000000400 */
[----:B------:R-:W5:Y:S03]  /*5ad0*/  LDC R230, c[0x0][0x248] ;  /* 0x00009200ffe67b82 */ /* 0x000f660000000800 */
[----:B------:R1:W2:Y:S04]  /*5ae0*/  LDG.E.U16 R199, desc[UR60][R126.64] ;  /* 0x0000003c7ec77981 */ /* 0x0002a8000c1e1500 */
[----:B0-----:R0:W3:Y:S04]  /*5af0*/  LDG.E.U16 R15, desc[UR60][R124.64] ;  /* 0x0000003c7c0f7981 */ /* 0x0010e8000c1e1500 */
[----:B-1----:R1:W4:Y:S01]  /*5b00*/  LDG.E.U16 R11, desc[UR60][R128.64] ;  /* 0x0000003c800b7981 */ /* 0x002322000c1e1500 */
[----:B------:R-:W-:-:S02]  /*5b10*/  IADD3 R126, P1, R221, R122, RZ ;  /* 0x0000007add7e7210 */ /* 0x000fc40007f3e0ff */
[-C--:B0-----:R-:W-:Y:S02]  /*5b20*/  IADD3 R124, P0, R223, R122.reuse, RZ ;  /* 0x0000007adf7c7210 */ /* 0x081fe40007f1e0ff */
[-C--:B------:R-:W-:Y:S02]  /*5b30*/  LEA.HI.X.SX32 R127, R233, R123.reuse, 0x1, P1 ;  /* 0x0000007be97f7211 */ /* 0x080fe400008f0eff */
[----:B------:R-:W-:Y:S01]  /*5b40*/  LEA.HI.X.SX32 R125, R229, R123, 0x1, P0 ;  /* 0x0000007be57d7211 */ /* 0x000fe200000f0eff */
[----:B------:R0:W-:Y:S04]  /*5b50*/  STS.U16 [R132+0x5400], R4 ;  /* 0x0054000484007388 */ /* 0x0001e80000000400 */
[----:B------:R0:W-:Y:S04]  /*5b60*/  STS.U16 [R132+0x12400], R28 ;  /* 0x0124001c84007388 */ /* 0x0001e80000000400 */
[----:B------:R3:W-:Y:S04]  /*5b70*/  STS.U16 [R132+0x12800], R29 ;  /* 0x0128001d84007388 */ /* 0x0007e80000000400 */
[----:B------:R-:W-:Y:S04]  /*5b80*/  STS.U16 [R132+0x11800], R27 ;  /* 0x0118001b84007388 */ /* 0x000fe80000000400 */
        /* <DEDUP_REMOVED lines=39> */
[----:B------:R3:W-:Y:S04]  /*5e00*/  STS.U16 [R132+0x1c00], R46 ;  /* 0x001c002e84007388 */ /* 0x0007e80000000400 */
[----:B------:R-:W-:Y:S04]  /*5e10*/  STS.U16 [R132+0x3800], R66 ;  /* 0x0038004284007388 */ /* 0x000fe80000000400 */
[----:B------:R-:W-:Y:S04]  /*5e20*/  STS.U16 [R132+0x7000], R62 ;  /* 0x0070003e84007388 */ /* 0x000fe80000000400 */
[----:B------:R-:W-:Y:S04]  /*5e30*/  STS.U16 [R132+0x17c00], R71 ;  /* 0x017c004784007388 */ /* 0x000fe80000000400 */
[----:B------:R-:W-:Y:S04]  /*5e40*/  STS.U16 [R132+0x3c00], R133 ;  /* 0x003c008584007388 */ /* 0x000fe80000000400 */
[----:B------:R-:W-:Y:S01]  /*5e50*/  STS.U16 [R132+0x7800], R121 ;  /* 0x0078007984007388 */ /* 0x000fe20000000400 */
[----:B-----5:R-:W-:Y:S01]  /*5e60*/  IMAD R230, R230, 0x1c6, RZ ;  /* 0x000001c6e6e67824 */ /* 0x020fe200078e02ff */
[----:B-1----:R-:W1:Y:S02]  /*5e70*/  LDC R129, c[0x0][0x248] ;  /* 0x00009200ff817b82 */ /* 0x002e640000000800 */
[----:B------:R5:W2:Y:S04]  /*5e80*/  LDG.E.U16 R128, desc[UR60][R124.64] ;  /* 0x0000003c7c807981 */ /* 0x000aa8000c1e1500 */
[----:B0-----:R-:W2:Y:S01]  /*5e90*/  LDG.E.U16 R4, desc[UR60][R126.64] ;  /* 0x0000003c7e047981 */ /* 0x001ea2000c1e1500 */
[----:B------:R-:W-:-:S03]  /*5ea0*/  IADD3 R28, P0, R222, R122, RZ ;  /* 0x0000007ade1c7210 */ /* 0x000fc60007f1e0ff */
[----:B---3--:R-:W-:Y:S01]  /*5eb0*/  STL [R1+0x2c], R15 ;  /* 0x00002c0f01007387 */ /* 0x008fe20000100800 */
[-C--:B------:R-:W-:Y:S02]  /*5ec0*/  LEA.HI.X.SX32 R29, R232, R123.reuse, 0x1, P0 ;  /* 0x0000007be81d7211 */ /* 0x080fe400000f0eff */
[----:B------:R-:W-:Y:S01]  /*5ed0*/  LOP3.LUT R5, R12, 0x20, RZ, 0x3c, !PT ;  /* 0x000000200c057812 */ /* 0x000fe200078e3cff */
[----:B------:R-:W-:Y:S01]  /*5ee0*/  IMAD R9, R0, 0xa5, RZ ;  /* 0x000000a500097824 */ /* 0x000fe200078e02ff */
[-C--:B-----5:R-:W-:Y:S01]  /*5ef0*/  IADD3 R124, P1, R220, R122.reuse, RZ ;  /* 0x0000007adc7c7210 */ /* 0x0a0fe20007f3e0ff */
[----:B------:R0:W3:Y:S01]  /*5f00*/  LDG.E.U16 R27, desc[UR60][R28.64] ;  /* 0x0000003c1c1b7981 */ /* 0x0000e2000c1e1500 */
[----:B------:R-:W-:Y:S01]  /*5f10*/  IMAD R47, R0, 0x8e, RZ ;  /* 0x0000008e002f7824 */ /* 0x000fe200078e02ff */
[----:B------:R-:W5:Y:S01]  /*5f20*/  LDC R46, c[0x0][0x248] ;  /* 0x00009200ff2e7b82 */ /* 0x000f620000000800 */
[----:B------:R-:W-:Y:S02]  /*5f30*/  LEA.HI.X.SX32 R125, R236, R123, 0x1, P1 ;  /* 0x0000007bec7d7211 */ /* 0x000fe400008f0eff */
[-C--:B------:R-:W-:Y:S01]  /*5f40*/  IADD3 R48, P1, R219, R122.reuse, RZ ;  /* 0x0000007adb307210 */ /* 0x080fe20007f3e0ff */
[----:B----4-:R4:W-:Y:S01]  /*5f50*/  STL [R1+0x28], R11 ;  /* 0x0000280b01007387 */ /* 0x0109e20000100800 */
[----:B0-----:R-:W-:-:S03]  /*5f60*/  IADD3 R28, P0, R218, R122, RZ ;  /* 0x0000007ada1c7210 */ /* 0x001fc60007f1e0ff */
[----:B------:R-:W3:Y:S01]  /*5f70*/  LDG.E.U16 R19, desc[UR60][R124.64] ;  /* 0x0000003c7c137981 */ /* 0x000ee2000c1e1500 */
[-C--:B------:R-:W-:Y:S01]  /*5f80*/  LEA.HI.X.SX32 R49, R237, R123.reuse, 0x1, P1 ;  /* 0x0000007bed317211 */ /* 0x080fe200008f0eff */
[----:B------:R-:W-:Y:S01]  /*5f90*/  IMAD R21, R0, 0xbe, RZ ;  /* 0x000000be00157824 */ /* 0x000fe200078e02ff */
[-C--:B------:R-:W-:Y:S01]  /*5fa0*/  LEA.HI.X.SX32 R29, R231, R123.reuse, 0x1, P0 ;  /* 0x0000007be71d7211 */ /* 0x080fe200000f0eff */
[----:B------:R-:W0:Y:S01]  /*5fb0*/  LDC R45, c[0x0][0x248] ;  /* 0x00009200ff2d7b82 */ /* 0x000e220000000800 */
[-C--:B------:R-:W-:Y:S01]  /*5fc0*/  IADD3 R10, P0, R217, R122.reuse, RZ ;  /* 0x0000007ad90a7210 */ /* 0x080fe20007f1e0ff */
[----:B------:R1:W3:Y:S01]  /*5fd0*/  LDG.E.U16 R13, desc[UR60][R48.64] ;  /* 0x0000003c300d7981 */ /* 0x0002e2000c1e1500 */
[-C--:B------:R-:W-:Y:S02]  /*5fe0*/  IADD3 R14, P1, R216, R122.reuse, RZ ;  /* 0x0000007ad80e7210 */ /* 0x080fe40007f3e0ff */
[-C--:B----4-:R-:W-:Y:S01]  /*5ff0*/  LEA.HI.X.SX32 R11, R235, R123.reuse, 0x1, P0 ;  /* 0x0000007beb0b7211 */ /* 0x090fe200000f0eff */
[----:B------:R4:W3:Y:S01]  /*6000*/  LDG.E.U16 R16, desc[UR60][R28.64] ;  /* 0x0000003c1c107981 */ /* 0x0008e2000c1e1500 */
[----:B------:R-:W-:Y:S01]  /*6010*/  IADD3 R2, P0, R215, R122, RZ ;  /* 0x0000007ad7027210 */ /* 0x000fe20007f1e0ff */
[----:B------:R-:W0:Y:S01]  /*6020*/  LDC R50, c[0x0][0x248] ;  /* 0x00009200ff327b82 */ /* 0x000e220000000800 */
[-C--:B------:R-:W-:Y:S01]  /*6030*/  LEA.HI.X.SX32 R15, R238, R123.reuse, 0x1, P1 ;  /* 0x0000007bee0f7211 */ /* 0x080fe200008f0eff */
[----:B------:R-:W3:Y:S01]  /*6040*/  LDG.E.U16 R6, desc[UR60][R10.64] ;  /* 0x0000003c0a067981 */ /* 0x000ee2000c1e1500 */
[----:B------:R-:W-:-:S05]  /*6050*/  LEA.HI.X.SX32 R3, R239, R123, 0x1, P0 ;  /* 0x0000007bef037211 */ /* 0x000fca00000f0eff */
[----:B-1----:R-:W1:Y:S01]  /*6060*/  LDC R49, c[0x0][0x248] ;  /* 0x00009200ff317b82 */ /* 0x002e620000000800 */
[----:B------:R4:W3:Y:S01]  /*6070*/  LDG.E.U16 R3, desc[UR60][R2.64] ;  /* 0x0000003c02037981 */ /* 0x0008e2000c1e1500 */
[----:B------:R-:W-:-:S06]  /*6080*/  IMAD R26, R0, 0x106, RZ ;  /* 0x00000106001a7824 */ /* 0x000fcc00078e02ff */
[----:B------:R-:W1:Y:S08]  /*6090*/  LDC R54, c[0x0][0x248] ;  /* 0x00009200ff367b82 */ /* 0x000e700000000800 */
[----:B------:R-:W1:Y:S08]  /*60a0*/  LDC R52, c[0x0][0x248] ;  /* 0x00009200ff347b82 */ /* 0x000e700000000800 */
[----:B------:R-:W1:Y:S08]  /*60b0*/  LDC R51, c[0x0][0x248] ;  /* 0x00009200ff337b82 */ /* 0x000e700000000800 */
[----:B------:R-:W1:Y:S01]  /*60c0*/  LDC R53, c[0x0][0x248] ;  /* 0x00009200ff357b82 */ /* 0x000e620000000800 */
[----:B-----5:R-:W-:-:S07]  /*60d0*/  IMAD R46, R46, 0x126, RZ ;  /* 0x000001262e2e7824 */ /* 0x020fce00078e02ff */
[----:B------:R-:W5:Y:S08]  /*60e0*/  LDC R57, c[0x0][0x248] ;  /* 0x00009200ff397b82 */ /* 0x000f700000000800 */
        /* <DEDUP_REMOVED lines=9> */
[----:B------:R-:W5:Y:S01]  /*6180*/  LDC R236, c[0x0][0x248] ;  /* 0x00009200ffec7b82 */ /* 0x000f620000000800 */
[----:B------:R-:W-:-:S07]  /*6190*/  IMAD R250, R250, 0x1f6, RZ ;  /* 0x000001f6fafa7824 */ /* 0x000fce00078e02ff */
[----:B------:R-:W3:Y:S01]  /*61a0*/  LDC R61, c[0x0][0x248] ;  /* 0x00009200ff3d7b82 */ /* 0x000ee20000000800 */
[----:B------:R-:W-:-:S07]  /*61b0*/  IMAD R228, R0, 0x104, RZ ;  /* 0x0000010400e47824 */ /* 0x000fce00078e02ff */
[----:B------:R-:W3:Y:S08]  /*61c0*/  LDC R64, c[0x0][0x248] ;  /* 0x00009200ff407b82 */ /* 0x000ef00000000800 */
[----:B------:R-:W5:Y:S08]  /*61d0*/  LDC R63, c[0x0][0x248] ;  /* 0x00009200ff3f7b82 */ /* 0x000f700000000800 */
[----:B------:R-:W3:Y:S08]  /*61e0*/  LDC R60, c[0x0][0x248] ;  /* 0x00009200ff3c7b82 */ /* 0x000ef00000000800 */
[----:B------:R-:W5:Y:S08]  /*61f0*/  LDC R59, c[0x0][0x248] ;  /* 0x00009200ff3b7b82 */ /* 0x000f700000000800 */
[----:B------:R-:W3:Y:S01]  /*6200*/  LDC R62, c[0x0][0x248] ;  /* 0x00009200ff3e7b82 */ /* 0x000ee20000000800 */
[----:B--2---:R-:W-:Y:S01]  /*6210*/  STL [R1+0x24], R128 ;  /* 0x0000248001007387 */ /* 0x004fe20000100800 */
[----:B----4-:R-:W-:-:S06]  /*6220*/  IMAD R28, R0, 0xee, RZ ;  /* 0x000000ee001c7824 */ /* 0x010fcc00078e02ff */
[----:B------:R-:W2:Y:S01]  /*6230*/  LDC R125, c[0x0][0x248] ;  /* 0x00009200ff7d7b82 */ /* 0x000ea20000000800 */
[----:B------:R4:W-:Y:S01]  /*6240*/  STL [R1+0x20], R4 ;  /* 0x0000200401007387 */ /* 0x0009e20000100800 */
[----:B------:R-:W-:Y:S01]  /*6250*/  LOP3.LUT R2, R12, 0x10, RZ, 0x3c, !PT ;  /* 0x000000100c027812 */ /* 0x000fe200078e3cff */
[----:B------:R-:W-:Y:S02]  /*6260*/  IMAD R11, R0, 0xbd, RZ ;  /* 0x000000bd000b7824 */ /* 0x000fe400078e02ff */
[----:B0-----:R-:W-:Y:S02]  /*6270*/  IMAD R45, R45, 0x11e, RZ ;  /* 0x0000011e2d2d7824 */ /* 0x001fe400078e02ff */
[----:B------:R-:W-:Y:S01]  /*6280*/  IMAD R50, R50, 0x12c, RZ ;  /* 0x0000012c32327824 */ /* 0x000fe200078e02ff */
[----:B------:R-:W0:Y:S01]  /*6290*/  LDC R124, c[0x0][0x248] ;  /* 0x00009200ff7c7b82 */ /* 0x000e220000000800 */
[----:B----4-:R-:W4:Y:S01]  /*62a0*/  LDG.E.U16 R4, desc[UR60][R14.64] ;  /* 0x0000003c0e047981 */ /* 0x010f22000c1e1500 */
[----:B------:R-:W-:-:S02]  /*62b0*/  IADD3 R7, R18, R2, RZ ;  /* 0x0000000212077210 */ /* 0x000fc40007ffe0ff */
[----:B------:R-:W-:Y:S01]  /*62c0*/  IADD3 R2, P0, R213, R122, RZ ;  /* 0x0000007ad5027210 */ /* 0x000fe20007f1e0ff */
[----:B-1----:R-:W-:-:S03]  /*62d0*/  IMAD R54, R54, 0x13c, RZ ;  /* 0x0000013c36367824 */ /* 0x002fc600078e02ff */
[----:B------:R-:W1:Y:S01]  /*62e0*/  LDC R238, c[0x0][0x248] ;  /* 0x00009200ffee7b82 */ /* 0x000e620000000800 */
[----:B------:R-:W-:Y:S02]  /*62f0*/  IMAD R52, R52, 0x136, RZ ;  /* 0x0000013634347824 */ /* 0x000fe400078e02ff */
[----:B------:R-:W-:Y:S02]  /*6300*/  IMAD R51, R51, 0x12e, RZ ;  /* 0x0000012e33337824 */ /* 0x000fe400078e02ff */
[----:B------:R-:W-:Y:S02]  /*6310*/  IMAD R53, R53, 0x13e, RZ ;  /* 0x0000013e35357824 */ /* 0x000fe400078e02ff */
[----:B-----5:R-:W-:Y:S01]  /*6320*/  IMAD R57, R57, 0x14e, RZ ;  /* 0x0000014e39397824 */ /* 0x020fe200078e02ff */
[----:B------:R-:W5:Y:S01]  /*6330*/  LDC R68, c[0x0][0x248] ;  /* 0x00009200ff447b82 */ /* 0x000f620000000800 */
[----:B------:R-:W-:Y:S02]  /*6340*/  IMAD R55, R55, 0x146, RZ ;  /* 0x0000014637377824 */ /* 0x000fe400078e02ff */
[----:B------:R-:W-:-:S02]  /*6350*/  IMAD R56, R56, 0x14c, RZ ;  /* 0x0000014c38387824 */ /* 0x000fc400078e02ff */
[----:B------:R-:W-:Y:S02]  /*6360*/  IMAD R58, R58, 0x156, RZ ;  /* 0x000001563a3a7824 */ /* 0x000fe400078e02ff */
[----:B------:R-:W-:Y:S01]  /*6370*/  IMAD R70, R70, 0x15c, RZ ;  /* 0x0000015c46467824 */ /* 0x000fe200078e02ff */
[----:B------:R-:W5:Y:S01]  /*6380*/  LDC R126, c[0x0][0x248] ;  /* 0x00009200ff7e7b82 */ /* 0x000f620000000800 */
[----:B------:R-:W-:Y:S02]  /*6390*/  IMAD R71, R71, 0x15e, RZ ;  /* 0x0000015e47477824 */ /* 0x000fe400078e02ff */
[----:B------:R-:W-:Y:S02]  /*63a0*/  IMAD R132, R132, 0x196, RZ ;  /* 0x0000019684847824 */ /* 0x000fe400078e02ff */
[----:B------:R-:W-:Y:S02]  /*63b0*/  IMAD R222, R222, 0x1be, RZ ;  /* 0x000001bedede7824 */ /* 0x000fe400078e02ff */
[----:B------:R-:W-:Y:S01]  /*63c0*/  IMAD R48, R20, 0x1d6, RZ ;  /* 0x000001d614307824 */ /* 0x000fe200078e02ff */
[----:B------:R-:W5:Y:S01]  /*63d0*/  LDC R127, c[0x0][0x248] ;  /* 0x00009200ff7f7b82 */ /* 0x000f620000000800 */
[----:B------:R-:W-:-:S02]  /*63e0*/  IMAD R232, R232, 0x1de, RZ ;  /* 0x000001dee8e87824 */ /* 0x000fc400078e02ff */
[----:B------:R-:W-:Y:S02]  /*63f0*/  IMAD R236, R236, 0x1e6, RZ ;  /* 0x000001e6ecec7824 */ /* 0x000fe400078e02ff */
[----:B------:R-:W-:Y:S02]  /*6400*/  IMAD R63, R63, 0x21c, RZ ;  /* 0x0000021c3f3f7824 */ /* 0x000fe400078e02ff */
[----:B------:R-:W-:Y:S01]  /*6410*/  IMAD R59, R59, 0x113, RZ ;  /* 0x000001133b3b7824 */ /* 0x000fe200078e02ff */
[----:B------:R-:W5:Y:S08]  /*6420*/  LDC R128, c[0x0][0x248] ;  /* 0x00009200ff807b82 */ /* 0x000f700000000800 */
[----:B------:R-:W5:Y:S08]  /*6430*/  LDC R133, c[0x0][0x248] ;  /* 0x00009200ff857b82 */ /* 0x000f700000000800 */
[----:B------:R-:W5:Y:S08]  /*6440*/  LDC R216, c[0x0][0x248] ;  /* 0x00009200ffd87b82 */ /* 0x000f700000000800 */
[----:B------:R-:W5:Y:S08]  /*6450*/  LDC R218, c[0x0][0x248] ;  /* 0x00009200ffda7b82 */ /* 0x000f700000000800 */
[----:B------:R-:W5:Y:S01]  /*6460*/  LDC R220, c[0x0][0x248] ;  /* 0x00009200ffdc7b82 */ /* 0x000f620000000800 */
[----:B---3--:R-:W-:Y:S04]  /*6470*/  STL [R1+0x1c], R27 ;  /* 0x00001c1b01007387 */ /* 0x008fe80000100800 */
[----:B------:R-:W-:Y:S04]  /*6480*/  STL [R1+0x18], R19 ;  /* 0x0000181301007387 */ /* 0x000fe80000100800 */
[----:B------:R-:W-:Y:S04]  /*6490*/  STL [R1+0x14], R16 ;  /* 0x0000141001007387 */ /* 0x000fe80000100800 */
[----:B------:R-:W-:Y:S04]  /*64a0*/  STL [R1+0x10], R13 ;  /* 0x0000100d01007387 */ /* 0x000fe80000100800 */
[----:B------:R-:W-:Y:S04]  /*64b0*/  STL [R1+0xc], R6 ;  /* 0x00000c0601007387 */ /* 0x000fe80000100800 */
[----:B----4-:R-:W-:Y:S04]  /*64c0*/  STL [R1+0x8], R4 ;  /* 0x0000080401007387 */ /* 0x010fe80000100800 */
[----:B------:R3:W-:Y:S02]  /*64d0*/  STL [R1+0x4], R3 ;  /* 0x0000040301007387 */ /* 0x0007e40000100800 */
[----:B---3--:R-:W-:-:S05]  /*64e0*/  IMAD R3, R0, 0x8d, RZ ;  /* 0x0000008d00037824 */ /* 0x008fca00078e02ff */
[----:B------:R-:W-:-:S05]  /*64f0*/  LEA.HI.X.SX32 R3, R3, R123, 0x1, P0 ;  /* 0x0000007b03037211 */ /* 0x000fca00000f0eff */
[----:B------:R3:W4:Y:S01]  /*6500*/  LDG.E.U16 R8, desc[UR60][R2.64] ;  /* 0x0000003c02087981 */ /* 0x000722000c1e1500 */
[----:B------:R-:W-:Y:S01]  /*6510*/  IADD3 R13, R18, R5, RZ ;  /* 0x00000005120d7210 */ /* 0x000fe20007ffe0ff */
[----:B------:R-:W-:Y:S01]  /*6520*/  IMAD R5, R0, 0x95, RZ ;  /* 0x0000009500057824 */ /* 0x000fe200078e02ff */
[----:B------:R-:W-:Y:S01]  /*6530*/  IADD3 R4, P1, R214, R122, RZ ;  /* 0x0000007ad6047210 */ /* 0x000fe20007f3e0ff */
[----:B------:R-:W-:Y:S04]  /*6540*/  STS.U16 [R7+0x10080], R120 ;  /* 0x0100807807007388 */ /* 0x000fe80000000400 */
[----:B------:R-:W-:Y:S01]  /*6550*/  STS.U16 [R7+0x10480], R119 ;  /* 0x0104807707007388 */ /* 0x000fe20000000400 */
[----:B------:R-:W-:-:S03]  /*6560*/  LEA.HI.X.SX32 R5, R5, R123, 0x1, P1 ;  /* 0x0000007b05057211 */ /* 0x000fc600008f0eff */
[----:B------:R-:W-:Y:S01]  /*6570*/  STS.U16 [R7+0x10880], R118 ;  /* 0x0108807607007388 */ /* 0x000fe20000000400 */
[----:B---3--:R-:W-:-:S03]  /*6580*/  IADD3 R2, P0, R211, R122, RZ ;  /* 0x0000007ad3027210 */ /* 0x008fc60007f1e0ff */
        /* <DEDUP_REMOVED lines=60> */
[----:B------:R2:W-:Y:S01]  /*6950*/  STS.U16 [R7+0x4080], R65 ;  /* 0x0040804107007388 */ /* 0x0005e20000000400 */
[C---:B------:R-:W-:Y:S01]  /*6960*/  IMAD R27, R0.reuse, 0xa6, RZ ;  /* 0x000000a6001b7824 */ /* 0x040fe200078e02ff */
[----:B---3--:R-:W3:Y:S02]  /*6970*/  LDC R72, c[0x0][0x248] ;  /* 0x00009200ff487b82 */ /* 0x008ee40000000800 */
[----:B------:R0:W5:Y:S01]  /*6980*/  LDG.E.U16 R252, desc[UR60][R4.64] ;  /* 0x0000003c04fc7981 */ /* 0x000162000c1e1500 */
[----:B--2---:R-:W-:-:S05]  /*6990*/  IMAD R7, R0, 0x9d, RZ ;  /* 0x0000009d00077824 */ /* 0x004fca00078e02ff */
[----:B------:R-:W2:Y:S01]  /*69a0*/  LDC R74, c[0x0][0x248] ;  /* 0x00009200ff4a7b82 */ /* 0x000ea20000000800 */
[-C--:B0-----:R-:W-:Y:S02]  /*69b0*/  IADD3 R4, P1, R212, R122.reuse, RZ ;  /* 0x0000007ad4047210 */ /* 0x081fe40007f3e0ff */
[-C--:B------:R-:W-:Y:S01]  /*69c0*/  LEA.HI.X.SX32 R3, R7, R123.reuse, 0x1, P0 ;  /* 0x0000007b07037211 */ /* 0x080fe200000f0eff */
[C---:B------:R-:W-:Y:S01]  /*69d0*/  IMAD R7, R0.reuse, 0xad, RZ ;  /* 0x000000ad00077824 */ /* 0x040fe200078e02ff */
[-C--:B------:R-:W-:Y:S01]  /*69e0*/  LEA.HI.X.SX32 R5, R9, R123.reuse, 0x1, P1 ;  /* 0x0000007b09057211 */ /* 0x080fe200008f0eff */
[----:B------:R0:W-:Y:S01]  /*69f0*/  STS.U16 [R13+0x3d00], R30 ;  /* 0x003d001e0d007388 */ /* 0x0001e20000000400 */
[----:B------:R-:W-:Y:S01]  /*6a00*/  IADD3 R6, P0, R209, R122, RZ ;  /* 0x0000007ad1067210 */ /* 0x000fe20007f1e0ff */
[----:B------:R-:W-:Y:S01]  /*6a10*/  IMAD R9, R0, 0xb5, RZ ;  /* 0x000000b500097824 */ /* 0x000fe200078e02ff */
[----:B------:R-:W2:Y:S01]  /*6a20*/  LDC R73, c[0x0][0x248] ;  /* 0x00009200ff497b82 */ /* 0x000ea20000000800 */
[----:B------:R1:W5:Y:S01]  /*6a30*/  LDG.E.U16 R251, desc[UR60][R2.64] ;  /* 0x0000003c02fb7981 */ /* 0x000362000c1e1500 */
[----:B------:R-:W-:-:S03]  /*6a40*/  LEA.HI.X.SX32 R7, R7, R123, 0x1, P0 ;  /* 0x0000007b07077211 */ /* 0x000fc600000f0eff */
[----:B------:R0:W5:Y:S01]  /*6a50*/  LDG.E.U16 R249, desc[UR60][R4.64] ;  /* 0x0000003c04f97981 */ /* 0x000162000c1e1500 */
[----:B------:R-:W-:Y:S02]  /*6a60*/  IMAD R19, R0, 0x6b, RZ ;  /* 0x0000006b00137824 */ /* 0x000fe400078e02ff */
[----:B------:R-:W2:Y:S01]  /*6a70*/  LDC R91, c[0x0][0x248] ;  /* 0x00009200ff5b7b82 */ /* 0x000ea20000000800 */
[----:B------:R4:W5:Y:S01]  /*6a80*/  LDG.E.U16 R247, desc[UR60][R6.64] ;  /* 0x0000003c06f77981 */ /* 0x000962000c1e1500 */
[-C--:B-1----:R-:W-:Y:S02]  /*6a90*/  IADD3 R2, P0, R210, R122.reuse, RZ ;  /* 0x0000007ad2027210 */ /* 0x082fe40007f1e0ff */
[-C--:B0-----:R-:W-:Y:S01]  /*6aa0*/  IADD3 R4, P1, R207, R122.reuse, RZ ;  /* 0x0000007acf047210 */ /* 0x081fe20007f3e0ff */
[----:B------:R0:W-:Y:S01]  /*6ab0*/  STS.U16 [R13+0x1100], R41 ;  /* 0x001100290d007388 */ /* 0x0001e20000000400 */
[-C--:B------:R-:W-:Y:S01]  /*6ac0*/  LEA.HI.X.SX32 R3, R9, R123.reuse, 0x1, P0 ;  /* 0x0000007b09037211 */ /* 0x080fe200000f0eff */
[----:B------:R-:W-:Y:S01]  /*6ad0*/  IMAD R9, R0, 0xc5, RZ ;  /* 0x000000c500097824 */ /* 0x000fe200078e02ff */
[-C--:B------:R-:W-:Y:S01]  /*6ae0*/  LEA.HI.X.SX32 R5, R11, R123.reuse, 0x1, P1 ;  /* 0x0000007b0b057211 */ /* 0x080fe200008f0eff */
[----:B------:R1:W-:Y:S01]  /*6af0*/  STS.U16 [R13+0x3900], R31 ;  /* 0x0039001f0d007388 */ /* 0x0003e20000000400 */
[-C--:B----4-:R-:W-:Y:S01]  /*6b00*/  IADD3 R6, P0, R208, R122.reuse, RZ ;  /* 0x0000007ad0067210 */ /* 0x090fe20007f1e0ff */
[C---:B------:R-:W-:Y:S01]  /*6b10*/  IMAD R11, R0.reuse, 0xd5, RZ ;  /* 0x000000d5000b7824 */ /* 0x040fe200078e02ff */
[-C--:B------:R-:W-:Y:S01]  /*6b20*/  IADD3 R30, P2, R225, R122.reuse, RZ ;  /* 0x0000007ae11e7210 */ /* 0x080fe20007f5e0ff */
[----:B------:R4:W5:Y:S01]  /*6b30*/  LDG.E.U16 R243, desc[UR60][R4.64] ;  /* 0x0000003c04f37981 */ /* 0x000962000c1e1500 */
[----:B------:R-:W-:Y:S01]  /*6b40*/  LEA.HI.X.SX32 R7, R9, R123, 0x1, P0 ;  /* 0x0000007b09077211 */ /* 0x000fe200000f0eff */
[----:B------:R-:W-:Y:S01]  /*6b50*/  IMAD R9, R0, 0xcd, RZ ;  /* 0x000000cd00097824 */ /* 0x000fe200078e02ff */
[----:B------:R-:W2:Y:S01]  /*6b60*/  LDC R92, c[0x0][0x248] ;  /* 0x00009200ff5c7b82 */ /* 0x000ea20000000800 */
[----:B------:R3:W5:Y:S04]  /*6b70*/  LDG.E.U16 R245, desc[UR60][R2.64] ;  /* 0x0000003c02f57981 */ /* 0x000768000c1e1500 */
[----:B------:R1:W5:Y:S01]  /*6b80*/  LDG.E.U16 R241, desc[UR60][R6.64] ;  /* 0x0000003c06f17981 */ /* 0x000362000c1e1500 */
[----:B----4-:R-:W-:Y:S01]  /*6b90*/  IADD3 R4, P1, R206, R122, RZ ;  /* 0x0000007ace047210 */ /* 0x010fe20007f3e0ff */
[----:B0-----:R-:W-:-:S02]  /*6ba0*/  IMAD R41, R0, 0x86, RZ ;  /* 0x0000008600297824 */ /* 0x001fc400078e02ff */
[----:B------:R-:W-:Y:S01]  /*6bb0*/  STS.U16 [R13+0x100], R149 ;  /* 0x000100950d007388 */ /* 0x000fe20000000400 */
[----:B------:R-:W0:Y:S01]  /*6bc0*/  LDC R90, c[0x0][0x248] ;  /* 0x00009200ff5a7b82 */ /* 0x000e220000000800 */
[-C--:B---3--:R-:W-:Y:S02]  /*6bd0*/  IADD3 R2, P0, R205, R122.reuse, RZ ;  /* 0x0000007acd027210 */ /* 0x088fe40007f1e0ff */
[-C--:B------:R-:W-:Y:S02]  /*6be0*/  LEA.HI.X.SX32 R5, R11, R123.reuse, 0x1, P1 ;  /* 0x0000007b0b057211 */ /* 0x080fe400008f0eff */
[-C--:B------:R-:W-:Y:S01]  /*6bf0*/  LEA.HI.X.SX32 R3, R9, R123.reuse, 0x1, P0 ;  /* 0x0000007b09037211 */ /* 0x080fe200000f0eff */
[C---:B------:R-:W-:Y:S01]  /*6c00*/  IMAD R9, R0.reuse, 0xdd, RZ ;  /* 0x000000dd00097824 */ /* 0x040fe200078e02ff */
[----:B-1----:R-:W-:Y:S01]  /*6c10*/  IADD3 R6, P0, R203, R122, RZ ;  /* 0x0000007acb067210 */ /* 0x002fe20007f1e0ff */
[----:B------:R1:W3:Y:S01]  /*6c20*/  LDG.E.U16 R237, desc[UR60][R4.64] ;  /* 0x0000003c04ed7981 */ /* 0x0002e2000c1e1500 */
[C---:B------:R-:W-:Y:S01]  /*6c30*/  IMAD R11, R0.reuse, 0xed, RZ ;  /* 0x000000ed000b7824 */ /* 0x040fe200078e02ff */
[----:B------:R-:W4:Y:S01]  /*6c40*/  LDC R110, c[0x0][0x248] ;  /* 0x00009200ff6e7b82 */ /* 0x000f220000000800 */
[----:B------:R-:W-:Y:S01]  /*6c50*/  LEA.HI.X.SX32 R7, R9, R123, 0x1, P0 ;  /* 0x0000007b09077211 */ /* 0x000fe200000f0eff */
[----:B------:R1:W3:Y:S01]  /*6c60*/  LDG.E.U16 R239, desc[UR60][R2.64] ;  /* 0x0000003c02ef7981 */ /* 0x0002e2000c1e1500 */
[----:B------:R-:W-:-:S03]  /*6c70*/  IMAD R9, R0, 0xe5, RZ ;  /* 0x000000e500097824 */ /* 0x000fc600078e02ff */
[----:B------:R1:W3:Y:S02]  /*6c80*/  LDG.E.U16 R235, desc[UR60][R6.64] ;  /* 0x0000003c06eb7981 */ /* 0x0002e4000c1e1500 */
[-C--:B-1----:R-:W-:Y:S01]  /*6c90*/  IADD3 R4, P1, R202, R122.reuse, RZ ;  /* 0x0000007aca047210 */ /* 0x082fe20007f3e0ff */
[----:B------:R-:W1:Y:S01]  /*6ca0*/  LDC R135, c[0x0][0x248] ;  /* 0x00009200ff877b82 */ /* 0x000e620000000800 */
[-C--:B------:R-:W-:Y:S02]  /*6cb0*/  IADD3 R2, P0, R204, R122.reuse, RZ ;  /* 0x0000007acc027210 */ /* 0x080fe40007f1e0ff */
[-C--:B------:R-:W-:Y:S02]  /*6cc0*/  LEA.HI.X.SX32 R5, R11, R123.reuse, 0x1, P1 ;  /* 0x0000007b0b057211 */ /* 0x080fe400008f0eff */
[-C--:B------:R-:W-:Y:S01]  /*6cd0*/  LEA.HI.X.SX32 R3, R9, R123.reuse, 0x1, P0 ;  /* 0x0000007b09037211 */ /* 0x080fe200000f0eff */
[----:B------:R-:W-:Y:S01]  /*6ce0*/  IMAD R9, R0, 0xf5, RZ ;  /* 0x000000f500097824 */ /* 0x000fe200078e02ff */
[-C--:B------:R-:W-:Y:S01]  /*6cf0*/  IADD3 R6, P0, R201, R122.reuse, RZ ;  /* 0x0000007ac9067210 */ /* 0x080fe20007f1e0ff */
[----:B------:R2:W3:Y:S01]  /*6d00*/  LDG.E.U16 R231, desc[UR60][R4.64] ;  /* 0x0000003c04e77981 */ /* 0x0004e2000c1e1500 */
[----:B------:R-:W1:Y:S02]  /*6d10*/  LDC R138, c[0x0][0x248] ;  /* 0x00009200ff8a7b82 */ /* 0x000e640000000800 */
[----:B------:R-:W-:Y:S01]  /*6d20*/  LEA.HI.X.SX32 R7, R9, R123, 0x1, P0 ;  /* 0x0000007b09077211 */ /* 0x000fe200000f0eff */
[----:B------:R2:W3:Y:S01]  /*6d30*/  LDG.E.U16 R233, desc[UR60][R2.64] ;  /* 0x0000003c02e97981 */ /* 0x0004e2000c1e1500 */
[----:B------:R-:W-:-:S03]  /*6d40*/  IADD3 R200, P0, R200, R122, RZ ;  /* 0x0000007ac8c87210 */ /* 0x000fc60007f1e0ff */
[----:B------:R-:W-:Y:S01]  /*6d50*/  STS.U16 [R13+0x10100], R150 ;  /* 0x010100960d007388 */ /* 0x000fe20000000400 */
[----:B------:R-:W1:Y:S01]  /*6d60*/  LDC R144, c[0x0][0x248] ;  /* 0x00009200ff907b82 */ /* 0x000e620000000800 */
[----:B--2---:R-:W-:Y:S01]  /*6d70*/  LOP3.LUT R5, R12, 0x30, RZ, 0x3c, !PT ;  /* 0x000000300c057812 */ /* 0x004fe200078e3cff */
[C---:B------:R-:W-:Y:S01]  /*6d80*/  IMAD R9, R0.reuse, 0x7e, RZ ;  /* 0x0000007e00097824 */ /* 0x040fe200078e02ff */
[----:B------:R2:W3:Y:S01]  /*6d90*/  LDG.E.U16 R229, desc[UR60][R6.64] ;  /* 0x0000003c06e57981 */ /* 0x0004e2000c1e1500 */
[----:B------:R-:W-:Y:S01]  /*6da0*/  IMAD R3, R0, 0xfd, RZ ;  /* 0x000000fd00037824 */ /* 0x000fe200078e02ff */
[----:B------:R-:W-:Y:S01]  /*6db0*/  IADD3 R2, R18, R5, RZ ;  /* 0x0000000512027210 */ /* 0x000fe20007ffe0ff */
[C---:B------:R-:W-:Y:S01]  /*6dc0*/  IMAD R5, R0.reuse, 0xec, RZ ;  /* 0x000000ec00057824 */ /* 0x040fe200078e02ff */
[----:B------:R-:W-:Y:S01]  /*6dd0*/  STS.U16 [R13+0x10900], R151 ;  /* 0x010900970d007388 */ /* 0x000fe20000000400 */
[----:B------:R-:W-:Y:S01]  /*6de0*/  IMAD R11, R0, 0xfc, RZ ;  /* 0x000000fc000b7824 */ /* 0x000fe200078e02ff */
[-C--:B------:R-:W-:Y:S01]  /*6df0*/  LEA.HI.X.SX32 R201, R3, R123.reuse, 0x1, P0 ;  /* 0x0000007b03c97211 */ /* 0x080fe200000f0eff */
[----:B------:R-:W-:Y:S01]  /*6e00*/  IMAD R125, R125, 0x18e, RZ ;  /* 0x0000018e7d7d7824 */ /* 0x000fe200078e02ff */
[----:B------:R-:W-:Y:S01]  /*6e10*/  STS.U16 [R13+0x10d00], R152 ;  /* 0x010d00980d007388 */ /* 0x000fe20000000400 */
[----:B--2---:R-:W-:Y:S01]  /*6e20*/  IADD3 R6, P0, R5, R122, RZ ;  /* 0x0000007a05067210 */ /* 0x004fe20007f1e0ff */
[----:B------:R-:W-:Y:S01]  /*6e30*/  IMAD R124, R124, 0x18c, RZ ;  /* 0x0000018c7c7c7824 */ /* 0x000fe200078e02ff */
[----:B------:R-:W-:Y:S01]  /*6e40*/  LEA R3, R0, -R0, 0x6 ;  /* 0x8000000000037211 */ /* 0x000fe200078e30ff */
[----:B------:R-:W-:Y:S01]  /*6e50*/  STS.U16 [R13+0x11100], R154 ;  /* 0x0111009a0d007388 */ /* 0x000fe20000000400 */
[-C--:B------:R-:W-:Y:S01]  /*6e60*/  LEA.HI.X.SX32 R7, R242, R123.reuse, 0x1, P0 ;  /* 0x0000007bf2077211 */ /* 0x080fe200000f0eff */
[----:B------:R-:W-:Y:S01]  /*6e70*/  IMAD R238, R238, 0x1ce, RZ ;  /* 0x000001ceeeee7824 */ /* 0x000fe200078e02ff */
[----:B------:R-:W-:Y:S01]  /*6e80*/  IADD3 R4, P0, R9, R122, RZ ;  /* 0x0000007a09047210 */ /* 0x000fe20007f1e0ff */
[----:B------:R-:W-:Y:S01]  /*6e90*/  STS.U16 [R13+0x11500], R155 ;  /* 0x0115009b0d007388 */ /* 0x000fe20000000400 */
[-C--:B------:R-:W-:Y:S01]  /*6ea0*/  LEA.HI.X.SX32 R31, R5, R123.reuse, 0x1, P2 ;  /* 0x0000007b051f7211 */ /* 0x080fe200010f0eff */
[----:B------:R-:W2:Y:S01]  /*6eb0*/  LDC R65, c[0x0][0x248] ;  /* 0x00009200ff417b82 */ /* 0x000ea20000000800 */
[----:B------:R-:W-:Y:S01]  /*6ec0*/  LEA.HI.X.SX32 R5, R3, R123, 0x1, P0 ;  /* 0x0000007b03057211 */ /* 0x000fe200000f0eff */
[----:B------:R-:W-:Y:S01]  /*6ed0*/  STS.U16 [R13+0x11900], R156 ;  /* 0x0119009c0d007388 */ /* 0x000fe20000000400 */
[----:B------:R-:W-:-:S03]  /*6ee0*/  IMAD R3, R0, 0x43, RZ ;  /* 0x0000004300037824 */ /* 0x000fc600078e02ff */
[----:B------:R-:W-:Y:S04]  /*6ef0*/  STS.U16 [R13+0x11d00], R158 ;  /* 0x011d009e0d007388 */ /* 0x000fe80000000400 */
[----:B------:R-:W-:Y:S01]  /*6f00*/  STL [R1], R8 ;  /* 0x0000000801007387 */ /* 0x000fe20000100800 */
[----:B------:R-:W-:Y:S01]  /*6f10*/  IMAD R109, R61, 0x216, RZ ;  /* 0x000002163d6d7824 */ /* 0x000fe200078e02ff */
[----:B------:R-:W2:Y:S02]  /*6f20*/  LDC R76, c[0x0][0x248] ;  /* 0x00009200ff4c7b82 */ /* 0x000ea40000000800 */
[----:B------:R-:W-:Y:S04]  /*6f30*/  STS.U16 [R13+0x12100], R160 ;  /* 0x012100a00d007388 */ /* 0x000fe80000000400 */
[----:B------:R-:W-:Y:S01]  /*6f40*/  STS.U16 [R13+0x12500], R162 ;  /* 0x012500a20d007388 */ /* 0x000fe20000000400 */
[----:B------:R-:W-:Y:S01]  /*6f50*/  IMAD R87, R64, 0x21a, RZ ;  /* 0x0000021a40577824 */ /* 0x000fe200078e02ff */
[----:B------:R-:W2:Y:S02]  /*6f60*/  LDC R77, c[0x0][0x248] ;  /* 0x00009200ff4d7b82 */ /* 0x000ea40000000800 */
[----:B------:R-:W-:Y:S04]  /*6f70*/  STS.U16 [R13+0x12900], R164 ;  /* 0x012900a40d007388 */ /* 0x000fe80000000400 */
[----:B------:R-:W-:Y:S01]  /*6f80*/  STS.U16 [R13+0x12d00], R165 ;  /* 0x012d00a50d007388 */ /* 0x000fe20000000400 */
[----:B------:R-:W-:Y:S01]  /*6f90*/  IMAD R69, R62, 0x228, RZ ;  /* 0x000002283e457824 */ /* 0x000fe200078e02ff */
[----:B------:R-:W2:Y:S02]  /*6fa0*/  LDC R75, c[0x0][0x248] ;  /* 0x00009200ff4b7b82 */ /* 0x000ea40000000800 */
[----:B------:R-:W-:Y:S04]  /*6fb0*/  STS.U16 [R13+0x13100], R166 ;  /* 0x013100a60d007388 */ /* 0x000fe80000000400 */
[----:B------:R-:W-:Y:S02]  /*6fc0*/  STS.U16 [R13+0x13500], R167 ;  /* 0x013500a70d007388 */ /* 0x000fe40000000400 */
[----:B------:R-:W3:Y:S02]  /*6fd0*/  LDC R78, c[0x0][0x248] ;  /* 0x00009200ff4e7b82 */ /* 0x000ee40000000800 */
        /* <DEDUP_REMOVED lines=58> */
[----:B------:R1:W-:Y:S01]  /*7380*/  STS.U16 [R13+0x4100], R25 ;  /* 0x004100190d007388 */ /* 0x0003e20000000400 */
[-C--:B------:R-:W-:Y:S01]  /*7390*/  IADD3 R224, P2, R224, R122.reuse, RZ ;  /* 0x0000007ae0e07210 */ /* 0x080fe20007f5e0ff */
[C---:B0-----:R-:W-:Y:S01]  /*73a0*/  IMAD R33, R0.reuse, 0x96, RZ ;  /* 0x0000009600217824 */ /* 0x041fe200078e02ff */
[CC--:B------:R-:W-:Y:S01]  /*73b0*/  IADD3 R8, P1, R11.reuse, R122.reuse, RZ ;  /* 0x0000007a0b087210 */ /* 0x0c0fe20007f3e0ff */
[----:B------:R-:W-:Y:S01]  /*73c0*/  STS.U16 [R2+0x180], R163 ;  /* 0x000180a302007388 */ /* 0x000fe20000000400 */
[----:B------:R-:W0:Y:S03]  /*73d0*/  LDC R42, c[0x0][0x248] ;  /* 0x00009200ff2a7b82 */ /* 0x000e260000000800 */
[----:B------:R-:W-:Y:S04]  /*73e0*/  STS.U16 [R2+0x580], R161 ;  /* 0x000580a102007388 */ /* 0x000fe80000000400 */
[----:B------:R-:W-:Y:S01]  /*73f0*/  STS.U16 [R2+0x980], R159 ;  /* 0x0009809f02007388 */ /* 0x000fe20000000400 */
[----:B------:R-:W2:Y:S03]  /*7400*/  LDC R43, c[0x0][0x248] ;  /* 0x00009200ff2b7b82 */ /* 0x000ea60000000800 */
[----:B------:R-:W-:Y:S04]  /*7410*/  STS.U16 [R2+0xd80], R157 ;  /* 0x000d809d02007388 */ /* 0x000fe80000000400 */
[----:B------:R-:W-:Y:S01]  /*7420*/  STS.U16 [R2+0x1180], R153 ;  /* 0x0011809902007388 */ /* 0x000fe20000000400 */
[C---:B------:R-:W-:Y:S01]  /*7430*/  IMAD R35, R0.reuse, 0x73, RZ ;  /* 0x0000007300237824 */ /* 0x040fe200078e02ff */
[----:B------:R-:W5:Y:S02]  /*7440*/  LDC R44, c[0x0][0x248] ;  /* 0x00009200ff2c7b82 */ /* 0x000f640000000800 */
[----:B------:R-:W-:Y:S04]  /*7450*/  STS.U16 [R2+0x1580], R147 ;  /* 0x0015809302007388 */ /* 0x000fe80000000400 */
[----:B------:R-:W-:Y:S01]  /*7460*/  STS.U16 [R2+0x1980], R24 ;  /* 0x0019801802007388 */ /* 0x000fe20000000400 */
[C---:B------:R-:W-:Y:S01]  /*7470*/  IMAD R37, R0.reuse, 0x77, RZ ;  /* 0x0000007700257824 */ /* 0x040fe200078e02ff */
[----:B------:R-:W3:Y:S02]  /*7480*/  LDC R154, c[0x0][0x248] ;  /* 0x00009200ff9a7b82 */ /* 0x000ee40000000800 */
[----:B------:R0:W-:Y:S04]  /*7490*/  STS.U16 [R2+0x1d80], R23 ;  /* 0x001d801702007388 */ /* 0x0001e80000000400 */
[----:B----4-:R4:W3:Y:S01]  /*74a0*/  LDG.E.U16 R195, desc[UR60][R6.64] ;  /* 0x0000003c06c37981 */ /* 0x0108e2000c1e1500 */
[C---:B------:R-:W-:Y:S01]  /*74b0*/  IMAD R39, R0.reuse, 0x7b, RZ ;  /* 0x0000007b00277824 */ /* 0x040fe200078e02ff */
[----:B------:R-:W3:Y:S02]  /*74c0*/  LDC R152, c[0x0][0x248] ;  /* 0x00009200ff987b82 */ /* 0x000ee40000000800 */
[----:B------:R0:W3:Y:S01]  /*74d0*/  LDG.E.U16 R30, desc[UR60][R30.64] ;  /* 0x0000003c1e1e7981 */ /* 0x0000e2000c1e1500 */
[-C--:B------:R-:W-:Y:S01]  /*74e0*/  LEA.HI.X.SX32 R225, R11, R123.reuse, 0x1, P2 ;  /* 0x0000007b0be17211 */ /* 0x080fe200010f0eff */
[----:B-1----:R-:W-:Y:S01]  /*74f0*/  IMAD R13, R0, 0x4b, RZ ;  /* 0x0000004b000d7824 */ /* 0x002fe200078e02ff */
[----:B------:R-:W-:Y:S01]  /*7500*/  LEA.HI.X.SX32 R9, R9, R123, 0x1, P1 ;  /* 0x0000007b09097211 */ /* 0x000fe200008f0eff */
[----:B------:R1:W3:Y:S01]  /*7510*/  LDG.E.U16 R223, desc[UR60][R4.64] ;  /* 0x0000003c04df7981 */ /* 0x0002e2000c1e1500 */
[----:B----4-:R-:W-:Y:S01]  /*7520*/  IADD3 R6, P0, R41, R122, RZ ;  /* 0x0000007a29067210 */ /* 0x010fe20007f1e0ff */
[----:B------:R-:W-:-:S02]  /*7530*/  IMAD R72, R72, 0x166, RZ ;  /* 0x0000016648487824 */ /* 0x000fc400078e02ff */
[----:B------:R-:W4:Y:S01]  /*7540*/  LDG.E.U16 R227, desc[UR60][R200.64] ;  /* 0x0000003cc8e37981 */ /* 0x000f22000c1e1500 */
[C---:B------:R-:W-:Y:S01]  /*7550*/  IMAD R194, R0.reuse, 0x10c, RZ ;  /* 0x0000010c00c27824 */ /* 0x040fe200078e02ff */
[----:B------:R-:W3:Y:S01]  /*7560*/  LDC R162, c[0x0][0x248] ;  /* 0x00009200ffa27b82 */ /* 0x000ee20000000800 */
[C---:B0-----:R-:W-:Y:S01]  /*7570*/  IMAD R31, R0.reuse, 0x9e, RZ ;  /* 0x0000009e001f7824 */ /* 0x041fe200078e02ff */
[-C--:B------:R-:W-:Y:S01]  /*7580*/  LEA.HI.X.SX32 R7, R3, R123.reuse, 0x1, P0 ;  /* 0x0000007b03077211 */ /* 0x080fe200000f0eff */
[C---:B------:R-:W-:Y:S01]  /*7590*/  IMAD R3, R0.reuse, 0x4f, RZ ;  /* 0x0000004f00037824 */ /* 0x040fe200078e02ff */
[-C--:B-1----:R-:W-:Y:S01]  /*75a0*/  IADD3 R4, P1, R47, R122.reuse, RZ ;  /* 0x0000007a2f047210 */ /* 0x082fe20007f3e0ff */
        /* <DEDUP_REMOVED lines=8> */
[----:B------:R0:W4:Y:S01]  /*7630*/  LDG.E.U16 R189, desc[UR60][R8.64] ;  /* 0x0000003c08bd7981 */ /* 0x000122000c1e1500 */
[-C--:B------:R-:W-:Y:S01]  /*7640*/  LEA.HI.X.SX32 R15, R13, R123.reuse, 0x1, P2 ;  /* 0x0000007b0d0f7211 */ /* 0x080fe200010f0eff */
[----:B------:R-:W-:Y:S01]  /*7650*/  IMAD R13, R0, 0x5b, RZ ;  /* 0x0000005b000d7824 */ /* 0x000fe200078e02ff */
[-C--:B------:R-:W-:Y:S01]  /*7660*/  IADD3 R10, P0, R27, R122.reuse, RZ ;  /* 0x0000007a1b0a7210 */ /* 0x080fe20007f1e0ff */
[----:B------:R1:W4:Y:S01]  /*7670*/  LDG.E.U16 R221, desc[UR60][R6.64] ;  /* 0x0000003c06dd7981 */ /* 0x000322000c1e1500 */
[----:B------:R-:W-:Y:S01]  /*7680*/  IMAD R42, R42, 0x10e, RZ ;  /* 0x0000010e2a2a7824 */ /* 0x000fe200078e02ff */
[----:B------:R-:W3:Y:S01]  /*7690*/  LDC R168, c[0x0][0x248] ;  /* 0x00009200ffa87b82 */ /* 0x000ee20000000800 */
[----:B------:R-:W-:Y:S01]  /*76a0*/  LEA.HI.X.SX32 R11, R3, R123, 0x1, P0 ;  /* 0x0000007b030b7211 */ /* 0x000fe200000f0eff */
[----:B------:R2:W4:Y:S01]  /*76b0*/  LDG.E.U16 R219, desc[UR60][R4.64] ;  /* 0x0000003c04db7981 */ /* 0x000522000c1e1500 */
[----:B0-----:R-:W-:Y:S01]  /*76c0*/  IMAD R9, R0, 0x57, RZ ;  /* 0x0000005700097824 */ /* 0x001fe200078e02ff */
[----:B------:R-:W-:-:S02]  /*76d0*/  IADD3 R8, P1, R25, R122, RZ ;  /* 0x0000007a19087210 */ /* 0x000fc40007f3e0ff */
[----:B------:R0:W4:Y:S01]  /*76e0*/  LDG.E.U16 R217, desc[UR60][R14.64] ;  /* 0x0000003c0ed97981 */ /* 0x000122000c1e1500 */
[-C--:B-1----:R-:W-:Y:S01]  /*76f0*/  IADD3 R6, P2, R23, R122.reuse, RZ ;  /* 0x0000007a17067210 */ /* 0x082fe20007f5e0ff */
[C---:B------:R-:W-:Y:S01]  /*7700*/  IMAD R3, R0.reuse, 0x5f, RZ ;  /* 0x0000005f00037824 */ /* 0x040fe200078e02ff */
[-C--:B------:R-:W-:Y:S01]  /*7710*/  LEA.HI.X.SX32 R9, R9, R123.reuse, 0x1, P1 ;  /* 0x0000007b09097211 */ /* 0x080fe200008f0eff */
[----:B------:R1:W4:Y:S01]  /*7720*/  LDG.E.U16 R215, desc[UR60][R16.64] ;  /* 0x0000003c10d77981 */ /* 0x000322000c1e1500 */
[-C--:B--2---:R-:W-:Y:S01]  /*7730*/  IADD3 R4, P0, R21, R122.reuse, RZ ;  /* 0x0000007a15047210 */ /* 0x084fe20007f1e0ff */
[----:B------:R-:W-:Y:S01]  /*7740*/  IMAD R43, R43, 0x116, RZ ;  /* 0x000001162b2b7824 */ /* 0x000fe200078e02ff */
[-C--:B------:R-:W-:Y:S01]  /*7750*/  LEA.HI.X.SX32 R7, R13, R123.reuse, 0x1, P2 ;  /* 0x0000007b0d077211 */ /* 0x080fe200010f0eff */
[C---:B------:R-:W-:Y:S01]  /*7760*/  IMAD R13, R0.reuse, 0xc6, RZ ;  /* 0x000000c6000d7824 */ /* 0x040fe200078e02ff */
[----:B------:R2:W4:Y:S01]  /*7770*/  LDG.E.U16 R213, desc[UR60][R10.64] ;  /* 0x0000003c0ad57981 */ /* 0x000522000c1e1500 */
[C---:B0-----:R-:W-:Y:S01]  /*7780*/  IMAD R15, R0.reuse, 0xce, RZ ;  /* 0x000000ce000f7824 */ /* 0x041fe200078e02ff */
[----:B------:R-:W-:Y:S01]  /*7790*/  LEA.HI.X.SX32 R5, R3, R123, 0x1, P0 ;  /* 0x0000007b03057211 */ /* 0x000fe200000f0eff */
[C---:B------:R-:W-:Y:S01]  /*77a0*/  IMAD R3, R0.reuse, 0x63, RZ ;  /* 0x0000006300037824 */ /* 0x040fe200078e02ff */
[----:B------:R0:W4:Y:S01]  /*77b0*/  LDG.E.U16 R211, desc[UR60][R8.64] ;  /* 0x0000003c08d37981 */ /* 0x000122000c1e1500 */
[C---:B-1----:R-:W-:Y:S01]  /*77c0*/  IMAD R17, R0.reuse, 0x67, RZ ;  /* 0x0000006700117824 */ /* 0x042fe200078e02ff */
[----:B------:R-:W1:Y:S01]  /*77d0*/  LDC R190, c[0x0][0x248] ;  /* 0x00009200ffbe7b82 */ /* 0x000e620000000800 */
[C---:B------:R-:W-:Y:S01]  /*77e0*/  IMAD R16, R0.reuse, 0xde, RZ ;  /* 0x000000de00107824 */ /* 0x040fe200078e02ff */
[----:B------:R5:W4:Y:S01]  /*77f0*/  LDG.E.U16 R207, desc[UR60][R4.64] ;  /* 0x0000003c04cf7981 */ /* 0x000b22000c1e1500 */
[----:B--2---:R-:W-:Y:S01]  /*7800*/  IADD3 R10, P0, R13, R122, RZ ;  /* 0x0000007a0d0a7210 */ /* 0x004fe20007f1e0ff */
[----:B------:R-:W-:-:S02]  /*7810*/  IMAD R14, R0, 0xd6, RZ ;  /* 0x000000d6000e7824 */ /* 0x000fc400078e02ff */
[----:B------:R2:W4:Y:S01]  /*7820*/  LDG.E.U16 R209, desc[UR60][R6.64] ;  /* 0x0000003c06d17981 */ /* 0x000522000c1e1500 */
[-C--:B0-----:R-:W-:Y:S01]  /*7830*/  IADD3 R8, P1, R15, R122.reuse, RZ ;  /* 0x0000007a0f087210 */ /* 0x081fe20007f3e0ff */
[----:B-----5:R-:W-:Y:S01]  /*7840*/  IMAD R44, R44, 0x11c, RZ ;  /* 0x0000011c2c2c7824 */ /* 0x020fe200078e02ff */
[-C--:B------:R-:W-:Y:S01]  /*7850*/  LEA.HI.X.SX32 R11, R3, R123.reuse, 0x1, P0 ;  /* 0x0000007b030b7211 */ /* 0x080fe200000f0eff */
[C---:B------:R-:W-:Y:S01]  /*7860*/  IMAD R3, R0.reuse, 0x6f, RZ ;  /* 0x0000006f00037824 */ /* 0x040fe200078e02ff */
[-C--:B------:R-:W-:Y:S01]  /*7870*/  LEA.HI.X.SX32 R9, R17, R123.reuse, 0x1, P1 ;  /* 0x0000007b11097211 */ /* 0x080fe200008f0eff */
[----:B------:R-:W-:Y:S01]  /*7880*/  IMAD R17, R0, 0xe6, RZ ;  /* 0x000000e600117824 */ /* 0x000fe200078e02ff */
[-C--:B------:R-:W-:Y:S01]  /*7890*/  IADD3 R4, P0, R16, R122.reuse, RZ ;  /* 0x0000007a10047210 */ /* 0x080fe20007f1e0ff */
[----:B------:R0:W5:Y:S01]  /*78a0*/  LDG.E.U16 R205, desc[UR60][R10.64] ;  /* 0x0000003c0acd7981 */ /* 0x000162000c1e1500 */
[-C--:B--2---:R-:W-:Y:S01]  /*78b0*/  IADD3 R6, P2, R14, R122.reuse, RZ ;  /* 0x0000007a0e067210 */ /* 0x084fe20007f5e0ff */
[----:B------:R-:W-:Y:S01]  /*78c0*/  IMAD R74, R74, 0x16c, RZ ;  /* 0x0000016c4a4a7824 */ /* 0x000fe200078e02ff */
[-C--:B------:R-:W-:Y:S01]  /*78d0*/  LEA.HI.X.SX32 R5, R3, R123.reuse, 0x1, P0 ;  /* 0x0000007b03057211 */ /* 0x080fe200000f0eff */
[C---:B------:R-:W-:Y:S01]  /*78e0*/  IMAD R3, R0.reuse, 0xfe, RZ ;  /* 0x000000fe00037824 */ /* 0x040fe200078e02ff */
[-C--:B------:R-:W-:Y:S01]  /*78f0*/  LEA.HI.X.SX32 R7, R19, R123.reuse, 0x1, P2 ;  /* 0x0000007b13077211 */ /* 0x080fe200010f0eff */
[----:B------:R-:W-:Y:S01]  /*7900*/  IMAD R19, R0, 0xf6, RZ ;  /* 0x000000f600137824 */ /* 0x000fe200078e02ff */
[----:B------:R2:W5:Y:S01]  /*7910*/  LDG.E.U16 R203, desc[UR60][R8.64] ;  /* 0x0000003c08cb7981 */ /* 0x000562000c1e1500 */
[----:B------:R-:W-:Y:S01]  /*7920*/  IMAD R73, R73, 0x16e, RZ ;  /* 0x0000016e49497824 */ /* 0x000fe200078e02ff */
[----:B------:R-:W1:Y:S01]  /*7930*/  LDC R192, c[0x0][0x248] ;  /* 0x00009200ffc07b82 */ /* 0x000e620000000800 */
[-C--:B0-----:R-:W-:Y:S01]  /*7940*/  IADD3 R10, P0, R17, R122.reuse, RZ ;  /* 0x0000007a110a7210 */ /* 0x081fe20007f1e0ff */
[----:B------:R0:W5:Y:S03]  /*7950*/  LDG.E.U16 R199, desc[UR60][R4.64] ;  /* 0x0000003c04c77981 */ /* 0x000166000c1e1500 */
[----:B------:R-:W-:Y:S01]  /*7960*/  LEA.HI.X.SX32 R11, R35, R123, 0x1, P0 ;  /* 0x0000007b230b7211 */ /* 0x000fe200000f0eff */
[----:B------:R0:W5:Y:S01]  /*7970*/  LDG.E.U16 R201, desc[UR60][R6.64] ;  /* 0x0000003c06c97981 */ /* 0x000162000c1e1500 */
[----:B--2---:R-:W-:Y:S01]  /*7980*/  IADD3 R8, P1, R28, R122, RZ ;  /* 0x0000007a1c087210 */ /* 0x004fe20007f3e0ff */
[----:B------:R-:W-:-:S02]  /*7990*/  IMAD R91, R91, 0x17c, RZ ;  /* 0x0000017c5b5b7824 */ /* 0x000fc400078e02ff */
[----:B------:R2:W5:Y:S01]  /*79a0*/  LDG.E.U16 R197, desc[UR60][R10.64] ;  /* 0x0000003c0ac57981 */ /* 0x000562000c1e1500 */
[----:B------:R-:W-:Y:S01]  /*79b0*/  IMAD R92, R92, 0x17e, RZ ;  /* 0x0000017e5c5c7824 */ /* 0x000fe200078e02ff */
[----:B0-----:R-:W-:Y:S01]  /*79c0*/  LEA R5, R0, -R0, 0x7 ;  /* 0x8000000000057211 */ /* 0x001fe200078e38ff */
[----:B------:R-:W-:Y:S01]  /*79d0*/  IMAD R90, R90, 0x176, RZ ;  /* 0x000001765a5a7824 */ /* 0x000fe200078e02ff */
[-C--:B------:R-:W-:Y:S01]  /*79e0*/  IADD3 R4, P0, R3, R122.reuse, RZ ;  /* 0x0000007a03047210 */ /* 0x080fe20007f1e0ff */
[----:B------:R-:W5:Y:S01]  /*79f0*/  LDG.E.U16 R29, desc[UR60][R224.64] ;  /* 0x0000003ce01d7981 */ /* 0x000f62000c1e1500 */
[-C--:B------:R-:W-:Y:S01]  /*7a00*/  IADD3 R6, P2, R19, R122.reuse, RZ ;  /* 0x0000007a13067210 */ /* 0x080fe20007f5e0ff */
[----:B------:R-:W-:Y:S01]  /*7a10*/  IMAD R110, R110, 0x186, RZ ;  /* 0x000001866e6e7824 */ /* 0x000fe200078e02ff */
[-C--:B------:R-:W-:Y:S01]  /*7a20*/  LEA.HI.X.SX32 R5, R5, R123.reuse, 0x1, P0 ;  /* 0x0000007b05057211 */ /* 0x080fe200000f0eff */
[----:B------:R-:W-:Y:S01]  /*7a30*/  IMAD R135, R135, 0x19c, RZ ;  /* 0x0000019c87877824 */ /* 0x000fe200078e02ff */
[-C--:B------:R-:W-:Y:S01]  /*7a40*/  LEA.HI.X.SX32 R9, R37, R123.reuse, 0x1, P1 ;  /* 0x0000007b25097211 */ /* 0x080fe200008f0eff */
[----:B--2---:R-:W-:Y:S01]  /*7a50*/  IMAD R11, R0, 0x83, RZ ;  /* 0x00000083000b7824 */ /* 0x004fe200078e02ff */
[-C--:B------:R-:W-:Y:S01]  /*7a60*/  LEA.HI.X.SX32 R7, R39, R123.reuse, 0x1, P2 ;  /* 0x0000007b27077211 */ /* 0x080fe200010f0eff */
[----:B------:R0:W2:Y:S01]  /*7a70*/  LDG.E.U16 R187, desc[UR60][R4.64] ;  /* 0x0000003c04bb7981 */ /* 0x0000a2000c1e1500 */
[-C--:B------:R-:W-:Y:S01]  /*7a80*/  IADD3 R10, P1, R26, R122.reuse, RZ ;  /* 0x0000007a1a0a7210 */ /* 0x080fe20007f3e0ff */
[----:B------:R-:W-:Y:S01]  /*7a90*/  IMAD R138, R138, 0x19e, RZ ;  /* 0x0000019e8a8a7824 */ /* 0x000fe200078e02ff */
[C---:B------:R-:W-:Y:S01]  /*7aa0*/  SHF.L.U32 R35, R0.reuse, 0x2, RZ ;  /* 0x0000000200237819 */ /* 0x040fe200000006ff */
[----:B------:R3:W2:Y:S01]  /*7ab0*/  LDG.E.U16 R191, desc[UR60][R6.64] ;  /* 0x0000003c06bf7981 */ /* 0x0006a2000c1e1500 */
[----:B------:R-:W-:Y:S01]  /*7ac0*/  LEA.HI.X.SX32 R11, R11, R123, 0x1, P1 ;  /* 0x0000007b0b0b7211 */ /* 0x000fe200008f0eff */
[C---:B------:R-:W-:Y:S01]  /*7ad0*/  IMAD R37, R0.reuse, 0x8f, RZ ;  /* 0x0000008f00257824 */ /* 0x040fe200078e02ff */
[----:B------:R-:W1:Y:S01]  /*7ae0*/  LDC R34, c[0x0][0x248] ;  /* 0x00009200ff227b82 */ /* 0x000e620000000800 */
[----:B------:R3:W2:Y:S01]  /*7af0*/  LDG.E.U16 R193, desc[UR60][R8.64] ;  /* 0x0000003c08c17981 */ /* 0x0006a2000c1e1500 */
[----:B0-----:R-:W-:Y:S01]  /*7b00*/  IMAD R5, R0, 0x87, RZ ;  /* 0x0000008700057824 */ /* 0x001fe200078e02ff */
[----:B------:R-:W-:-:S02]  /*7b10*/  IADD3 R4, P1, R42, R122, RZ ;  /* 0x0000007a2a047210 */ /* 0x000fc40007f3e0ff */
[----:B------:R0:W2:Y:S01]  /*7b20*/  LDG.E.U16 R185, desc[UR60][R10.64] ;  /* 0x0000003c0ab97981 */ /* 0x0000a2000c1e1500 */
[-C--:B---3--:R-:W-:Y:S01]  /*7b30*/  LEA R6, P0, R49, R122.reuse, 0x3 ;  /* 0x0000007a31067211 */ /* 0x088fe200078018ff */
[----:B------:R-:W-:Y:S01]  /*7b40*/  IMAD R144, R144, 0x1a6, RZ ;  /* 0x000001a690907824 */ /* 0x000fe200078e02ff */
[-C--:B------:R-:W-:Y:S01]  /*7b50*/  LEA.HI.X.SX32 R5, R5, R123.reuse, 0x1, P1 ;  /* 0x0000007b05057211 */ /* 0x080fe200008f0eff */
[----:B------:R-:W-:Y:S01]  /*7b60*/  IMAD R154, R154, 0x1ac, RZ ;  /* 0x000001ac9a9a7824 */ /* 0x000fe200078e02ff */
[-C--:B------:R-:W-:Y:S01]  /*7b70*/  LEA.HI.X.SX32 R7, R35, R123.reuse, 0x1, P0 ;  /* 0x0000007b23077211 */ /* 0x080fe200000f0eff */
[----:B------:R-:W-:Y:S01]  /*7b80*/  IMAD R35, R0, 0x8b, RZ ;  /* 0x0000008b00237824 */ /* 0x000fe200078e02ff */
[-C--:B------:R-:W-:Y:S01]  /*7b90*/  IADD3 R8, P2, R194, R122.reuse, RZ ;  /* 0x0000007ac2087210 */ /* 0x080fe20007f5e0ff */
[----:B------:R3:W2:Y:S01]  /*7ba0*/  LDG.E.U16 R181, desc[UR60][R4.64] ;  /* 0x0000003c04b57981 */ /* 0x0006a2000c1e1500 */
[-C--:B0-----:R-:W-:Y:S01]  /*7bb0*/  IADD3 R10, P0, R43, R122.reuse, RZ ;  /* 0x0000007a2b0a7210 */ /* 0x081fe20007f1e0ff */
[----:B------:R-:W-:Y:S01]  /*7bc0*/  IMAD R152, R152, 0x1ae, RZ ;  /* 0x000001ae98987824 */ /* 0x000fe200078e02ff */
[-C--:B------:R-:W-:Y:S01]  /*7bd0*/  LEA.HI.X.SX32 R9, R41, R123.reuse, 0x1, P2 ;  /* 0x0000007b29097211 */ /* 0x080fe200010f0eff */
[----:B------:R0:W2:Y:S01]  /*7be0*/  LDG.E.U16 R225, desc[UR60][R6.64] ;  /* 0x0000003c06e17981 */ /* 0x0000a2000c1e1500 */
[----:B------:R-:W-:Y:S01]  /*7bf0*/  LEA.HI.X.SX32 R11, R35, R123, 0x1, P0 ;  /* 0x0000007b230b7211 */ /* 0x000fe200000f0eff */
[----:B------:R-:W-:Y:S01]  /*7c00*/  IMAD R162, R162, 0x1b6, RZ ;  /* 0x000001b6a2a27824 */ /* 0x000fe200078e02ff */
[----:B------:R-:W4:Y:S01]  /*7c10*/  LDC R200, c[0x0][0x248] ;  /* 0x00009200ffc87b82 */ /* 0x000f220000000800 */
[----:B------:R1:W2:Y:S01]  /*7c20*/  LDG.E.U16 R183, desc[UR60][R8.64] ;  /* 0x0000003c08b77981 */ /* 0x0002a2000c1e1500 */
[----:B---3--:R-:W-:Y:S01]  /*7c30*/  IMAD R5, R0, 0x93, RZ ;  /* 0x0000009300057824 */ /* 0x008fe200078e02ff */
[----:B------:R-:W-:-:S02]  /*7c40*/  IADD3 R4, P0, R46, R122, RZ ;  /* 0x0000007a2e047210 */ /* 0x000fc40007f1e0ff */
[----:B------:R3:W2:Y:S01]  /*7c50*/  LDG.E.U16 R179, desc[UR60][R10.64] ;  /* 0x0000003c0ab37981 */ /* 0x0006a2000c1e1500 */
[-C--:B0-----:R-:W-:Y:S01]  /*7c60*/  IADD3 R6, P2, R45, R122.reuse, RZ ;  /* 0x0000007a2d067210 */ /* 0x081fe20007f5e0ff */
[----:B------:R-:W-:Y:S01]  /*7c70*/  IMAD R168, R168, 0x1bc, RZ ;  /* 0x000001bca8a87824 */ /* 0x000fe200078e02ff */
[-C--:B------:R-:W-:Y:S01]  /*7c80*/  LEA.HI.X.SX32 R5, R5, R123.reuse, 0x1, P0 ;  /* 0x0000007b05057211 */ /* 0x080fe200000f0eff */
[----:B-1----:R-:W-:Y:S01]  /*7c90*/  IMAD R190, R190, 0x1cc, RZ ;  /* 0x000001ccbebe7824 */ /* 0x002fe200078e02ff */
[-C--:B------:R-:W-:Y:S01]  /*7ca0*/  IADD3 R8, P1, R44, R122.reuse, RZ ;  /* 0x0000007a2c087210 */ /* 0x080fe20007f3e0ff */
[----:B------:R-:W-:Y:S01]  /*7cb0*/  IMAD R192, R192, 0x1dc, RZ ;  /* 0x000001dcc0c07824 */ /* 0x000fe200078e02ff */
[-C--:B------:R-:W-:Y:S01]  /*7cc0*/  LEA.HI.X.SX32 R7, R37, R123.reuse, 0x1, P2 ;  /* 0x0000007b25077211 */ /* 0x080fe200010f0eff */
[----:B------:R0:W2:Y:S01]  /*7cd0*/  LDG.E.U16 R173, desc[UR60][R4.64] ;  /* 0x0000003c04ad7981 */ /* 0x0000a2000c1e1500 */
[----:B---3--:R-:W-:Y:S01]  /*7ce0*/  IADD3 R10, P0, R50, R122, RZ ;  /* 0x0000007a320a7210 */ /* 0x008fe20007f1e0ff */
[----:B------:R-:W1:Y:S01]  /*7cf0*/  LDC R242, c[0x0][0x248] ;  /* 0x00009200fff27b82 */ /* 0x000e620000000800 */
[-C--:B------:R-:W-:Y:S01]  /*7d00*/  LEA.HI.X.SX32 R9, R47, R123.reuse, 0x1, P1 ;  /* 0x0000007b2f097211 */ /* 0x080fe200008f0eff */
[----:B------:R3:W2:Y:S01]  /*7d10*/  LDG.E.U16 R175, desc[UR60][R6.64] ;  /* 0x0000003c06af7981 */ /* 0x0006a2000c1e1500 */
[----:B------:R-:W-:Y:S01]  /*7d20*/  LEA.HI.X.SX32 R11, R33, R123, 0x1, P0 ;  /* 0x0000007b210b7211 */ /* 0x000fe200000f0eff */
[----:B------:R-:W-:-:S02]  /*7d30*/  IMAD R37, R0, 0x9b, RZ ;  /* 0x0000009b00257824 */ /* 0x000fc400078e02ff */
[----:B------:R3:W2:Y:S01]  /*7d40*/  LDG.E.U16 R177, desc[UR60][R8.64] ;  /* 0x0000003c08b17981 */ /* 0x0006a2000c1e1500 */
[-C--:B0-----:R-:W-:Y:S01]  /*7d50*/  IADD3 R4, P0, R54, R122.reuse, RZ ;  /* 0x0000007a36047210 */ /* 0x081fe20007f1e0ff */
[----:B------:R-:W-:Y:S02]  /*7d60*/  IMAD R35, R0, 0x97, RZ ;  /* 0x0000009700237824 */ /* 0x000fe400078e02ff */
[----:B------:R0:W2:Y:S01]  /*7d70*/  LDG.E.U16 R171, desc[UR60][R10.64] ;  /* 0x0000003c0aab7981 */ /* 0x0000a2000c1e1500 */
[----:B------:R-:W1:Y:S01]  /*7d80*/  LDC R202, c[0x0][0x248] ;  /* 0x00009200ffca7b82 */ /* 0x000e620000000800 */
[-C--:B---3--:R-:W-:Y:S02]  /*7d90*/  IADD3 R6, P2, R52, R122.reuse, RZ ;  /* 0x0000007a34067210 */ /* 0x088fe40007f5e0ff */
[----:B------:R-:W-:Y:S02]  /*7da0*/  LEA.HI.X.SX32 R5, R31, R123, 0x1, P0 ;  /* 0x0000007b1f057211 */ /* 0x000fe400000f0eff */
[----:B------:R-:W-:-:S02]  /*7db0*/  IADD3 R8, P1, R51, R122, RZ ;  /* 0x0000007a33087210 */ /* 0x000fc40007f3e0ff */
[-C--:B------:R-:W-:Y:S01]  /*7dc0*/  LEA.HI.X.SX32 R7, R37, R123.reuse, 0x1, P2 ;  /* 0x0000007b25077211 */ /* 0x080fe200010f0eff */
[----:B------:R3:W2:Y:S01]  /*7dd0*/  LDG.E.U16 R165, desc[UR60][R4.64] ;  /* 0x0000003c04a57981 */ /* 0x0006a2000c1e1500 */
[C---:B0-----:R-:W-:Y:S01]  /*7de0*/  IMAD R11, R0.reuse, 0x9f, RZ ;  /* 0x0000009f000b7824 */ /* 0x041fe200078e02ff */
[-C--:B------:R-:W-:Y:S01]  /*7df0*/  IADD3 R10, P0, R53, R122.reuse, RZ ;  /* 0x0000007a350a7210 */ /* 0x080fe20007f1e0ff */
[C---:B------:R-:W-:Y:S01]  /*7e00*/  IMAD R33, R0.reuse, 0xb3, RZ ;  /* 0x000000b300217824 */ /* 0x040fe200078e02ff */
[-C--:B------:R-:W-:Y:S01]  /*7e10*/  LEA.HI.X.SX32 R9, R35, R123.reuse, 0x1, P1 ;  /* 0x0000007b23097211 */ /* 0x080fe200008f0eff */
[----:B------:R0:W2:Y:S01]  /*7e20*/  LDG.E.U16 R167, desc[UR60][R6.64] ;  /* 0x0000003c06a77981 */ /* 0x0000a2000c1e1500 */
[----:B------:R-:W-:Y:S01]  /*7e30*/  LEA.HI.X.SX32 R11, R11, R123, 0x1, P0 ;  /* 0x0000007b0b0b7211 */ /* 0x000fe200000f0eff */
[C---:B------:R-:W-:Y:S01]  /*7e40*/  IMAD R31, R0.reuse, 0xaf, RZ ;  /* 0x000000af001f7824 */ /* 0x040fe200078e02ff */
[----:B------:R-:W1:Y:S01]  /*7e50*/  LDC R37, c[0x0][0x248] ;  /* 0x00009200ff257b82 */ /* 0x000e620000000800 */
[----:B------:R0:W2:Y:S01]  /*7e60*/  LDG.E.U16 R169, desc[UR60][R8.64] ;  /* 0x0000003c08a97981 */ /* 0x0000a2000c1e1500 */
[----:B---3--:R-:W-:Y:S01]  /*7e70*/  IMAD R5, R0, 0xa7, RZ ;  /* 0x000000a700057824 */ /* 0x008fe200078e02ff */
[----:B------:R-:W-:-:S02]  /*7e80*/  IADD3 R4, P0, R57, R122, RZ ;  /* 0x0000007a39047210 */ /* 0x000fc40007f1e0ff */
[----:B------:R3:W2:Y:S01]  /*7e90*/  LDG.E.U16 R163, desc[UR60][R10.64] ;  /* 0x0000003c0aa37981 */ /* 0x0006a2000c1e1500 */
[----:B0-----:R-:W-:Y:S01]  /*7ea0*/  IMAD R7, R0, 0xa3, RZ ;  /* 0x000000a300077824 */ /* 0x001fe200078e02ff */
[-C--:B------:R-:W-:Y:S01]  /*7eb0*/  IADD3 R6, P2, R56, R122.reuse, RZ ;  /* 0x0000007a38067210 */ /* 0x080fe20007f5e0ff */
[----:B------:R-:W0:Y:S01]  /*7ec0*/  LDC R39, c[0x0][0x248] ;  /* 0x00009200ff277b82 */ /* 0x000e220000000800 */
[----:B------:R-:W-:Y:S02]  /*7ed0*/  LEA.HI.X.SX32 R5, R5, R123, 0x1, P0 ;  /* 0x0000007b05057211 */ /* 0x000fe400000f0eff */
[----:B------:R-:W-:-:S03]  /*7ee0*/  IADD3 R8, P1, R55, R122, RZ ;  /* 0x0000007a37087210 */ /* 0x000fc60007f3e0ff */
[----:B------:R3:W2:Y:S01]  /*7ef0*/  LDG.E.U16 R157, desc[UR60][R4.64] ;  /* 0x0000003c049d7981 */ /* 0x0006a2000c1e1500 */
[-C--:B------:R-:W-:Y:S01]  /*7f00*/  LEA.HI.X.SX32 R9, R7, R123.reuse, 0x1, P1 ;  /* 0x0000007b07097211 */ /* 0x080fe200008f0eff */
[----:B------:R-:W0:Y:S01]  /*7f10*/  LDC R40, c[0x0][0x248] ;  /* 0x00009200ff287b82 */ /* 0x000e220000000800 */
[----:B------:R-:W-:Y:S01]  /*7f20*/  LEA.HI.X.SX32 R7, R27, R123, 0x1, P2 ;  /* 0x0000007b1b077211 */ /* 0x000fe200010f0eff */
[----:B------:R-:W-:Y:S01]  /*7f30*/  IMAD R27, R0, 0xab, RZ ;  /* 0x000000ab001b7824 */ /* 0x000fe200078e02ff */
[-C--:B---3--:R-:W-:Y:S01]  /*7f40*/  IADD3 R10, P1, R70, R122.reuse, RZ ;  /* 0x0000007a460a7210 */ /* 0x088fe20007f3e0ff */
[----:B------:R-:W3:Y:S01]  /*7f50*/  LDG.E.U16 R161, desc[UR60][R8.64] ;  /* 0x0000003c08a17981 */ /* 0x000ee2000c1e1500 */
[----:B------:R-:W-:-:S03]  /*7f60*/  IADD3 R4, P0, R58, R122, RZ ;  /* 0x0000007a3a047210 */ /* 0x000fc60007f1e0ff */
[----:B------:R1:W3:Y:S01]  /*7f70*/  LDG.E.U16 R159, desc[UR60][R6.64] ;  /* 0x0000003c069f7981 */ /* 0x0002e2000c1e1500 */
[----:B------:R-:W-:Y:S01]  /*7f80*/  IMAD R36, R34, 0x1ee, RZ ;  /* 0x000001ee22247824 */ /* 0x000fe200078e02ff */
[----:B------:R-:W0:Y:S01]  /*7f90*/  LDC R38, c[0x0][0x248] ;  /* 0x00009200ff267b82 */ /* 0x000e220000000800 */
[-C--:B------:R-:W-:Y:S02]  /*7fa0*/  LEA.HI.X.SX32 R5, R27, R123.reuse, 0x1, P0 ;  /* 0x0000007b1b057211 */ /* 0x080fe400000f0eff */
[----:B------:R-:W-:-:S03]  /*7fb0*/  LEA.HI.X.SX32 R11, R25, R123, 0x1, P1 ;  /* 0x0000007b190b7211 */ /* 0x000fc600008f0eff */
[----:B------:R1:W3:Y:S02]  /*7fc0*/  LDG.E.U16 R155, desc[UR60][R4.64] ;  /* 0x0000003c049b7981 */ /* 0x0002e4000c1e1500 */
[-C--:B-1----:R-:W-:Y:S01]  /*7fd0*/  IADD3 R6, P2, R72, R122.reuse, RZ ;  /* 0x0000007a48067210 */ /* 0x082fe20007f5e0ff */
[----:B------:R-:W1:Y:S01]  /*7fe0*/  LDC R49, c[0x0][0x248] ;  /* 0x00009200ff317b82 */ /* 0x000e620000000800 */
[-C--:B------:R-:W-:Y:S01]  /*7ff0*/  IADD3 R8, P0, R71, R122.reuse, RZ ;  /* 0x0000007a47087210 */ /* 0x080fe20007f1e0ff */
[----:B------:R0:W3:Y:S01]  /*8000*/  LDG.E.U16 R153, desc[UR60][R10.64] ;  /* 0x0000003c0a997981 */ /* 0x0000e2000c1e1500 */
[----:B------:R-:W-:Y:S02]  /*8010*/  LEA.HI.X.SX32 R7, R33, R123, 0x1, P2 ;  /* 0x0000007b21077211 */ /* 0x000fe400010f0eff */
[----:B------:R-:W-:-:S03]  /*8020*/  IADD3 R4, P1, R74, R122, RZ ;  /* 0x0000007a4a047210 */ /* 0x000fc60007f3e0ff */
[----:B------:R0:W3:Y:S01]  /*8030*/  LDG.E.U16 R149, desc[UR60][R6.64] ;  /* 0x0000003c06957981 */ /* 0x0000e2000c1e1500 */
[-C--:B------:R-:W-:Y:S01]  /*8040*/  LEA.HI.X.SX32 R9, R31, R123.reuse, 0x1, P0 ;  /* 0x0000007b1f097211 */ /* 0x080fe200000f0eff */
[C---:B------:R-:W-:Y:S01]  /*8050*/  IMAD R61, R0.reuse, 0x10b, RZ ;  /* 0x0000010b003d7824 */ /* 0x040fe200078e02ff */
[-C--:B------:R-:W-:Y:S01]  /*8060*/  LEA.HI.X.SX32 R5, R23, R123.reuse, 0x1, P1 ;  /* 0x0000007b17057211 */ /* 0x080fe200008f0eff */
[----:B------:R-:W-:Y:S01]  /*8070*/  IMAD R23, R0, 0xb7, RZ ;  /* 0x000000b700177824 */ /* 0x000fe200078e02ff */
[-C--:B0-----:R-:W-:Y:S01]  /*8080*/  IADD3 R10, P0, R73, R122.reuse, RZ ;  /* 0x0000007a490a7210 */ /* 0x081fe20007f1e0ff */
[----:B------:R0:W3:Y:S01]  /*8090*/  LDG.E.U16 R151, desc[UR60][R8.64] ;  /* 0x0000003c08977981 */ /* 0x0000e2000c1e1500 */
[----:B------:R-:W-:Y:S01]  /*80a0*/  IMAD R65, R65, 0x10f, RZ ;  /* 0x0000010f41417824 */ /* 0x000fe200078e02ff */
[----:B------:R-:W5:Y:S01]  /*80b0*/  LDC R64, c[0x0][0x248] ;  /* 0x00009200ff407b82 */ /* 0x000f620000000800 */
[----:B------:R-:W-:Y:S01]  /*80c0*/  IADD3 R6, P2, R91, R122, RZ ;  /* 0x0000007a5b067210 */ /* 0x000fe20007f5e0ff */
[----:B------:R0:W3:Y:S01]  /*80d0*/  LDG.E.U16 R147, desc[UR60][R4.64] ;  /* 0x0000003c04937981 */ /* 0x0000e2000c1e1500 */
[----:B------:R-:W-:-:S02]  /*80e0*/  LEA.HI.X.SX32 R11, R23, R123, 0x1, P0 ;  /* 0x0000007b170b7211 */ /* 0x000fc400000f0eff */
[-C--:B------:R-:W-:Y:S01]  /*80f0*/  LEA.HI.X.SX32 R7, R21, R123.reuse, 0x1, P2 ;  /* 0x0000007b15077211 */ /* 0x080fe200010f0eff */
[----:B0-----:R-:W-:Y:S01]  /*8100*/  IMAD R9, R0, 0xbb, RZ ;  /* 0x000000bb00097824 */ /* 0x001fe200078e02ff */
[-C--:B------:R-:W-:Y:S01]  /*8110*/  IADD3 R8, P1, R90, R122.reuse, RZ ;  /* 0x0000007a5a087210 */ /* 0x080fe20007f3e0ff */
[----:B------:R0:W3:Y:S01]  /*8120*/  LDG.E.U16 R145, desc[UR60][R10.64] ;  /* 0x0000003c0a917981 */ /* 0x0000e2000c1e1500 */
[----:B------:R-:W5:Y:S01]  /*8130*/  LDC R62, c[0x0][0x248] ;  /* 0x00009200ff3e7b82 */ /* 0x000f620000000800 */
[----:B------:R-:W-:Y:S01]  /*8140*/  IMAD R5, R0, 0xbf, RZ ;  /* 0x000000bf00057824 */ /* 0x000fe200078e02ff */
[-C--:B------:R-:W-:Y:S01]  /*8150*/  IADD3 R4, P0, R92, R122.reuse, RZ ;  /* 0x0000007a5c047210 */ /* 0x080fe20007f1e0ff */
[C---:B------:R-:W-:Y:S01]  /*8160*/  IMAD R21, R0.reuse, 0xc3, RZ ;  /* 0x000000c300157824 */ /* 0x040fe200078e02ff */
[-C--:B------:R-:W-:Y:S01]  /*8170*/  LEA.HI.X.SX32 R9, R9, R123.reuse, 0x1, P1 ;  /* 0x0000007b09097211 */ /* 0x080fe200008f0eff */
[----:B------:R1:W3:Y:S01]  /*8180*/  LDG.E.U16 R141, desc[UR60][R6.64] ;  /* 0x0000003c068d7981 */ /* 0x0002e2000c1e1500 */
[-C--:B------:R-:W-:Y:S01]  /*8190*/  LEA.HI.X.SX32 R5, R5, R123.reuse, 0x1, P0 ;  /* 0x0000007b05057211 */ /* 0x080fe200000f0eff */
[----:B------:R-:W-:Y:S01]  /*81a0*/  IMAD R23, R0, 0xc7, RZ ;  /* 0x000000c700177824 */ /* 0x000fe200078e02ff */
[-C--:B0-----:R-:W-:Y:S01]  /*81b0*/  IADD3 R10, P0, R110, R122.reuse, RZ ;  /* 0x0000007a6e0a7210 */ /* 0x081fe20007f1e0ff */
[----:B------:R0:W3:Y:S01]  /*81c0*/  LDG.E.U16 R143, desc[UR60][R8.64] ;  /* 0x0000003c088f7981 */ /* 0x0000e2000c1e1500 */
[----:B------:R-:W-:Y:S01]  /*81d0*/  IMAD R76, R76, 0x137, RZ ;  /* 0x000001374c4c7824 */ /* 0x000fe200078e02ff */
[----:B------:R-:W2:Y:S01]  /*81e0*/  LDC R131, c[0x0][0x248] ;  /* 0x00009200ff837b82 */ /* 0x000ea20000000800 */
[----:B------:R-:W-:Y:S01]  /*81f0*/  LEA.HI.X.SX32 R11, R21, R123, 0x1, P0 ;  /* 0x0000007b150b7211 */ /* 0x000fe200000f0eff */
[----:B------:R0:W3:Y:S01]  /*8200*/  LDG.E.U16 R139, desc[UR60][R4.64] ;  /* 0x0000003c048b7981 */ /* 0x0000e2000c1e1500 */
[----:B-1----:R-:W-:-:S02]  /*8210*/  IADD3 R6, P2, R125, R122, RZ ;  /* 0x0000007a7d067210 */ /* 0x002fc40007f5e0ff */
[-C--:B0-----:R-:W-:Y:S01]  /*8220*/  IADD3 R8, P1, R124, R122.reuse, RZ ;  /* 0x0000007a7c087210 */ /* 0x081fe20007f3e0ff */
[C---:B------:R-:W-:Y:S01]  /*8230*/  IMAD R21, R0.reuse, 0xcf, RZ ;  /* 0x000000cf00157824 */ /* 0x040fe200078e02ff */
[-C--:B------:R-:W-:Y:S01]  /*8240*/  LEA.HI.X.SX32 R7, R23, R123.reuse, 0x1, P2 ;  /* 0x0000007b17077211 */ /* 0x080fe200010f0eff */
[----:B------:R0:W3:Y:S01]  /*8250*/  LDG.E.U16 R137, desc[UR60][R10.64] ;  /* 0x0000003c0a897981 */ /* 0x0000e2000c1e1500 */
[----:B------:R-:W-:Y:S01]  /*8260*/  IMAD R5, R0, 0xcb, RZ ;  /* 0x000000cb00057824 */ /* 0x000fe200078e02ff */
[-C--:B------:R-:W-:Y:S01]  /*8270*/  IADD3 R4, P0, R132, R122.reuse, RZ ;  /* 0x0000007a84047210 */ /* 0x080fe20007f1e0ff */
[----:B------:R-:W-:Y:S01]  /*8280*/  IMAD R77, R77, 0x27a, RZ ;  /* 0x0000027a4d4d7824 */ /* 0x000fe200078e02ff */
[-C--:B------:R-:W-:Y:S01]  /*8290*/  LEA.HI.X.SX32 R9, R13, R123.reuse, 0x1, P1 ;  /* 0x0000007b0d097211 */ /* 0x080fe200008f0eff */
[----:B------:R-:W-:Y:S01]  /*82a0*/  IMAD R75, R75, 0x13b, RZ ;  /* 0x0000013b4b4b7824 */ /* 0x000fe200078e02ff */
[-C--:B------:R-:W-:Y:S01]  /*82b0*/  LEA.HI.X.SX32 R5, R5, R123.reuse, 0x1, P0 ;  /* 0x0000007b05057211 */ /* 0x080fe200000f0eff */
[----:B------:R1:W3:Y:S01]  /*82c0*/  LDG.E.U16 R13, desc[UR60][R6.64] ;  /* 0x0000003c060d7981 */ /* 0x0002e2000c1e1500 */
[----:B------:R-:W-:Y:S01]  /*82d0*/  IADD3 R24, P0, R135, R122, RZ ;  /* 0x0000007a87187210 */ /* 0x000fe20007f1e0ff */
[----:B------:R-:W2:Y:S01]  /*82e0*/  LDC R130, c[0x0][0x248] ;  /* 0x00009200ff827b82 */ /* 0x000ea20000000800 */
[----:B0-----:R-:W-:Y:S01]  /*82f0*/  IMAD R11, R0, 0xd3, RZ ;  /* 0x000000d3000b7824 */ /* 0x001fe200078e02ff */
[----:B------:R0:W3:Y:S01]  /*8300*/  LDG.E.U16 R27, desc[UR60][R4.64] ;  /* 0x0000003c041b7981 */ /* 0x0000e2000c1e1500 */
[----:B------:R-:W-:-:S02]  /*8310*/  LEA.HI.X.SX32 R25, R15, R123, 0x1, P0 ;  /* 0x0000007b0f197211 */ /* 0x000fc400000f0eff */
[-C--:B------:R-:W-:Y:S01]  /*8320*/  IADD3 R32, P2, R144, R122.reuse, RZ ;  /* 0x0000007a90207210 */ /* 0x080fe20007f5e0ff */
[----:B------:R0:W3:Y:S01]  /*8330*/  LDG.E.U16 R136, desc[UR60][R8.64] ;  /* 0x0000003c08887981 */ /* 0x0000e2000c1e1500 */
[-C--:B-1----:R-:W-:Y:S01]  /*8340*/  IADD3 R6, P1, R138, R122.reuse, RZ ;  /* 0x0000007a8a067210 */ /* 0x082fe20007f3e0ff */
[----:B------:R-:W1:Y:S02]  /*8350*/  LDC R150, c[0x0][0x248] ;  /* 0x00009200ff967b82 */ /* 0x000e640000000800 */
[----:B------:R-:W3:Y:S01]  /*8360*/  LDG.E.U16 R24, desc[UR60][R24.64] ;  /* 0x0000003c18187981 */ /* 0x000ee2000c1e1500 */
[-C--:B0-----:R-:W-:Y:S02]  /*8370*/  IADD3 R4, P0, R154, R122.reuse, RZ ;  /* 0x0000007a9a047210 */ /* 0x081fe40007f1e0ff */
[-C--:B------:R-:W-:Y:S02]  /*8380*/  LEA.HI.X.SX32 R7, R21, R123.reuse, 0x1, P1 ;  /* 0x0000007b15077211 */ /* 0x080fe400008f0eff */
[-C--:B------:R-:W-:Y:S01]  /*8390*/  LEA.HI.X.SX32 R33, R11, R123.reuse, 0x1, P2 ;  /* 0x0000007b0b217211 */ /* 0x080fe200010f0eff */
[----:B------:R-:W-:Y:S01]  /*83a0*/  IMAD R9, R0, 0xd7, RZ ;  /* 0x000000d700097824 */ /* 0x000fe200078e02ff */
[-C--:B------:R-:W-:Y:S01]  /*83b0*/  LEA.HI.X.SX32 R5, R14, R123.reuse, 0x1, P0 ;  /* 0x0000007b0e057211 */ /* 0x080fe200000f0eff */
[----:B------:R0:W3:Y:S01]  /*83c0*/  LDG.E.U16 R11, desc[UR60][R6.64] ;  /* 0x0000003c060b7981 */ /* 0x0000e2000c1e1500 */
[-C--:B------:R-:W-:Y:S01]  /*83d0*/  IADD3 R14, P0, R152, R122.reuse, RZ ;  /* 0x0000007a980e7210 */ /* 0x080fe20007f1e0ff */
[----:B------:R-:W1:Y:S01]  /*83e0*/  LDC R158, c[0x0][0x248] ;  /* 0x00009200ff9e7b82 */ /* 0x000e620000000800 */
[----:B------:R-:W-:Y:S01]  /*83f0*/  IADD3 R8, P1, R162, R122, RZ ;  /* 0x0000007aa2087210 */ /* 0x000fe20007f3e0ff */
[----:B------:R0:W3:Y:S01]  /*8400*/  LDG.E.U16 R23, desc[UR60][R4.64] ;  /* 0x0000003c04177981 */ /* 0x0000e2000c1e1500 */
[----:B------:R-:W-:Y:S01]  /*8410*/  LEA.HI.X.SX32 R15, R9, R123, 0x1, P0 ;  /* 0x0000007b090f7211 */ /* 0x000fe200000f0eff */
[----:B------:R-:W-:-:S02]  /*8420*/  IMAD R21, R0, 0xe3, RZ ;  /* 0x000000e300157824 */ /* 0x000fc400078e02ff */
[----:B------:R0:W3:Y:S02]  /*8430*/  LDG.E.U16 R32, desc[UR60][R32.64] ;  /* 0x0000003c20207981 */ /* 0x0000e4000c1e1500 */
[----:B0-----:R-:W-:Y:S01]  /*8440*/  IMAD R7, R0, 0xdb, RZ ;  /* 0x000000db00077824 */ /* 0x001fe200078e02ff */
[-C--:B------:R-:W-:Y:S01]  /*8450*/  IADD3 R6, P2, R168, R122.reuse, RZ ;  /* 0x0000007aa8067210 */ /* 0x080fe20007f5e0ff */
[----:B------:R0:W3:Y:S01]  /*8460*/  LDG.E.U16 R10, desc[UR60][R14.64] ;  /* 0x0000003c0e0a7981 */ /* 0x0000e2000c1e1500 */
[----:B------:R-:W1:Y:S01]  /*8470*/  LDC R166, c[0x0][0x248] ;  /* 0x00009200ffa67b82 */ /* 0x000e620000000800 */
[----:B------:R-:W-:Y:S01]  /*8480*/  IMAD R5, R0, 0xdf, RZ ;  /* 0x000000df00057824 */ /* 0x000fe200078e02ff */
[----:B------:R-:W-:Y:S02]  /*8490*/  IADD3 R4, P0, R222, R122, RZ ;  /* 0x0000007ade047210 */ /* 0x000fe40007f1e0ff */
[-C--:B------:R-:W-:Y:S02]  /*84a0*/  LEA.HI.X.SX32 R9, R7, R123.reuse, 0x1, P1 ;  /* 0x0000007b07097211 */ /* 0x080fe400008f0eff */
[----:B------:R-:W-:-:S02]  /*84b0*/  LEA.HI.X.SX32 R7, R16, R123, 0x1, P2 ;  /* 0x0000007b10077211 */ /* 0x000fc400010f0eff */
[-C--:B------:R-:W-:Y:S01]  /*84c0*/  LEA.HI.X.SX32 R5, R5, R123.reuse, 0x1, P0 ;  /* 0x0000007b05057211 */ /* 0x080fe200000f0eff */
[----:B------:R-:W-:Y:S01]  /*84d0*/  IMAD R33, R0, 0xeb, RZ ;  /* 0x000000eb00217824 */ /* 0x000fe200078e02ff */
[-C--:B0-----:R-:W-:Y:S01]  /*84e0*/  IADD3 R14, P0, R230, R122.reuse, RZ ;  /* 0x0000007ae60e7210 */ /* 0x081fe20007f1e0ff */
[----:B------:R0:W3:Y:S01]  /*84f0*/  LDG.E.U16 R22, desc[UR60][R6.64] ;  /* 0x0000003c06167981 */ /* 0x0000e2000c1e1500 */
[-C--:B------:R-:W-:Y:S01]  /*8500*/  IADD3 R20, P1, R190, R122.reuse, RZ ;  /* 0x0000007abe147210 */ /* 0x080fe20007f3e0ff */
[----:B------:R-:W1:Y:S01]  /*8510*/  LDC R170, c[0x0][0x248] ;  /* 0x00009200ffaa7b82 */ /* 0x000e620000000800 */
[-C--:B------:R-:W-:Y:S01]  /*8520*/  LEA.HI.X.SX32 R15, R21, R123.reuse, 0x1, P0 ;  /* 0x0000007b150f7211 */ /* 0x080fe200000f0eff */
[----:B------:R-:W3:Y:S01]  /*8530*/  LDG.E.U16 R31, desc[UR60][R8.64] ;  /* 0x0000003c081f7981 */ /* 0x000ee2000c1e1500 */
[-C--:B------:R-:W-:Y:S01]  /*8540*/  LEA.HI.X.SX32 R21, R17, R123.reuse, 0x1, P1 ;  /* 0x0000007b11157211 */ /* 0x080fe200008f0eff */
[----:B------:R-:W-:Y:S01]  /*8550*/  IMAD R25, R0, 0xe7, RZ ;  /* 0x000000e700197824 */ /* 0x000fe200078e02ff */
[-C--:B0-----:R-:W-:Y:S01]  /*8560*/  IADD3 R6, P2, R48, R122.reuse, RZ ;  /* 0x0000007a30067210 */ /* 0x081fe20007f5e0ff */
[----:B------:R0:W3:Y:S01]  /*8570*/  LDG.E.U16 R14, desc[UR60][R14.64] ;  /* 0x0000003c0e0e7981 */ /* 0x0000e2000c1e1500 */
[----:B------:R-:W-:Y:S01]  /*8580*/  IADD3 R16, P0, R238, R122, RZ ;  /* 0x0000007aee107210 */ /* 0x000fe20007f1e0ff */
[----:B----4-:R-:W-:Y:S01]  /*8590*/  IMAD R200, R200, 0x1ec, RZ ;  /* 0x000001ecc8c87824 */ /* 0x010fe200078e02ff */
[-C--:B------:R-:W-:Y:S01]  /*85a0*/  LEA.HI.X.SX32 R7, R33, R123.reuse, 0x1, P2 ;  /* 0x0000007b21077211 */ /* 0x080fe200010f0eff */
[----:B------:R4:W3:Y:S01]  /*85b0*/  LDG.E.U16 R9, desc[UR60][R4.64] ;  /* 0x0000003c04097981 */ /* 0x0008e2000c1e1500 */
[----:B------:R-:W-:Y:S01]  /*85c0*/  LEA.HI.X.SX32 R17, R25, R123, 0x1, P0 ;  /* 0x0000007b19117211 */ /* 0x000fe200000f0eff */
[----:B------:R-:W-:Y:S01]  /*85d0*/  IMAD R242, R242, 0x1fe, RZ ;  /* 0x000001fef2f27824 */ /* 0x000fe200078e02ff */
[----:B------:R-:W1:Y:S01]  /*85e0*/  LDC R48, c[0x0][0x248] ;  /* 0x00009200ff307b82 */ /* 0x000e620000000800 */
[----:B------:R4:W3:Y:S01]  /*85f0*/  LDG.E.U16 R33, desc[UR60][R6.64] ;  /* 0x0000003c06217981 */ /* 0x0008e2000c1e1500 */
[----:B0-----:R-:W-:-:S03]  /*8600*/  IMAD R15, R0, 0xef, RZ ;  /* 0x000000ef000f7824 */ /* 0x001fc600078e02ff */
[----:B------:R-:W3:Y:S01]  /*8610*/  LDG.E.U16 R21, desc[UR60][R20.64] ;  /* 0x0000003c14157981 */ /* 0x000ee2000c1e1500 */
[-C--:B----4-:R-:W-:Y:S02]  /*8620*/  IADD3 R4, P1, R192, R122.reuse, RZ ;  /* 0x0000007ac0047210 */ /* 0x090fe40007f3e0ff */
[----:B------:R-:W0:Y:S01]  /*8630*/  LDC R156, c[0x0][0x248] ;  /* 0x00009200ff9c7b82 */ /* 0x000e220000000800 */
[----:B------:R4:W3:Y:S01]  /*8640*/  LDG.E.U16 R8, desc[UR60][R16.64] ;  /* 0x0000003c10087981 */ /* 0x0008e2000c1e1500 */
[----:B------:R-:W-:Y:S02]  /*8650*/  LEA.HI.X.SX32 R5, R28, R123, 0x1, P1 ;  /* 0x0000007b1c057211 */ /* 0x000fe400008f0eff */
[----:B------:R-:W-:-:S03]  /*8660*/  IADD3 R6, P0, R232, R122, RZ ;  /* 0x0000007ae8067210 */ /* 0x000fc60007f1e0ff */
[----:B------:R4:W3:Y:S01]  /*8670*/  LDG.E.U16 R20, desc[UR60][R4.64] ;  /* 0x0000003c04147981 */ /* 0x0008e2000c1e1500 */
[-C--:B------:R-:W-:Y:S01]  /*8680*/  LEA.HI.X.SX32 R7, R15, R123.reuse, 0x1, P0 ;  /* 0x0000007b0f077211 */ /* 0x080fe200000f0eff */
[----:B------:R-:W1:Y:S01]  /*8690*/  LDC R28, c[0x0][0x248] ;  /* 0x00009200ff1c7b82 */ /* 0x000e620000000800 */
[----:B----4-:R-:W-:Y:S01]  /*86a0*/  IMAD R17, R0, 0xf3, RZ ;  /* 0x000000f300117824 */ /* 0x010fe200078e02ff */
[-C--:B------:R-:W-:Y:S01]  /*86b0*/  IADD3 R34, P1, R236, R122.reuse, RZ ;  /* 0x0000007aec227210 */ /* 0x080fe20007f3e0ff */
[----:B------:R-:W-:Y:S01]  /*86c0*/  IMAD R25, R0, 0xfb, RZ ;  /* 0x000000fb00197824 */ /* 0x000fe200078e02ff */
[-C--:B------:R-:W-:Y:S01]  /*86d0*/  IADD3 R16, P2, R200, R122.reuse, RZ ;  /* 0x0000007ac8107210 */ /* 0x080fe20007f5e0ff */
[----:B------:R-:W4:Y:S01]  /*86e0*/  LDG.E.U16 R7, desc[UR60][R6.64] ;  /* 0x0000003c06077981 */ /* 0x000f22000c1e1500 */
[----:B------:R-:W-:Y:S01]  /*86f0*/  IMAD R5, R0, 0xf7, RZ ;  /* 0x000000f700057824 */ /* 0x000fe200078e02ff */
[----:B------:R-:W-:Y:S01]  /*8700*/  IADD3 R4, P0, R36, R122, RZ ;  /* 0x0000007a24047210 */ /* 0x000fe20007f1e0ff */
[----:B------:R-:W0:Y:S03]  /*8710*/  LDC R160, c[0x0][0x248] ;  /* 0x00009200ffa07b82 */ /* 0x000e260000000800 */
[----:B------:R-:W-:-:S02]  /*8720*/  LEA.HI.X.SX32 R5, R5, R123, 0x1, P0 ;  /* 0x0000007b05057211 */ /* 0x000fc400000f0eff */
[-C--:B------:R-:W-:Y:S02]  /*8730*/  LEA.HI.X.SX32 R35, R17, R123.reuse, 0x1, P1 ;  /* 0x0000007b11237211 */ /* 0x080fe400008f0eff */
[-C--:B------:R-:W-:Y:S01]  /*8740*/  IADD3 R36, P0, R250, R122.reuse, RZ ;  /* 0x0000007afa247210 */ /* 0x080fe20007f1e0ff */
[----:B------:R5:W4:Y:S01]  /*8750*/  LDG.E.U16 R6, desc[UR60][R4.64] ;  /* 0x0000003c04067981 */ /* 0x000b22000c1e1500 */
[-C--:B------:R-:W-:Y:S01]  /*8760*/  LEA.HI.X.SX32 R17, R19, R123.reuse, 0x1, P2 ;  /* 0x0000007b13117211 */ /* 0x080fe200010f0eff */
[----:B------:R-:W-:Y:S01]  /*8770*/  IMAD R202, R202, 0x1fc, RZ ;  /* 0x000001fccaca7824 */ /* 0x000fe200078e02ff */
[----:B------:R-:W0:Y:S01]  /*8780*/  LDC R164, c[0x0][0x248] ;  /* 0x00009200ffa47b82 */ /* 0x000e220000000800 */
[----:B------:R5:W4:Y:S01]  /*8790*/  LDG.E.U16 R15, desc[UR60][R34.64] ;  /* 0x0000003c220f7981 */ /* 0x000b22000c1e1500 */
[----:B------:R-:W-:Y:S02]  /*87a0*/  IMAD R39, R39, 0x208, RZ ;  /* 0x0000020827277824 */ /* 0x000fe400078e02ff */
[----:B------:R-:W-:Y:S01]  /*87b0*/  IMAD R41, R40, 0x20a, RZ ;  /* 0x0000020a28297824 */ /* 0x000fe200078e02ff */
[----:B------:R5:W4:Y:S02]  /*87c0*/  LDG.E.U16 R19, desc[UR60][R16.64] ;  /* 0x0000003c10137981 */ /* 0x000b24000c1e1500 */
[----:B-----5:R-:W-:Y:S01]  /*87d0*/  IMAD R5, R37, 0x206, RZ ;  /* 0x0000020625057824 */ /* 0x020fe200078e02ff */
[----:B------:R-:W-:Y:S01]  /*87e0*/  LEA.HI.X.SX32 R37, R25, R123, 0x1, P0 ;  /* 0x0000007b19257211 */ /* 0x000fe200000f0eff */
[----:B------:R-:W-:Y:S01]  /*87f0*/  IMAD R25, R0, 0x103, RZ ;  /* 0x0000010300197824 */ /* 0x000fe200078e02ff */
[----:B------:R-:W-:Y:S01]  /*8800*/  IADD3 R4, P2, R242, R122, RZ ;  /* 0x0000007af2047210 */ /* 0x000fe20007f5e0ff */
[----:B------:R-:W5:Y:S01]  /*8810*/  LDC R172, c[0x0][0x248] ;  /* 0x00009200ffac7b82 */ /* 0x000f620000000800 */
[----:B------:R-:W-:-:S02]  /*8820*/  LEA R35, R0, -R0, 0x8 ;  /* 0x8000000000237211 */ /* 0x000fc400078e40ff */
[-C--:B------:R-:W-:Y:S02]  /*8830*/  IADD3 R34, P0, R5, R122.reuse, RZ ;  /* 0x0000007a05227210 */ /* 0x080fe40007f1e0ff */
[-C--:B------:R-:W-:Y:S02]  /*8840*/  IADD3 R16, P1, R202, R122.reuse, RZ ;  /* 0x0000007aca107210 */ /* 0x080fe40007f3e0ff */
[-C--:B------:R-:W-:Y:S01]  /*8850*/  LEA.HI.X.SX32 R5, R35, R123.reuse, 0x1, P2 ;  /* 0x0000007b23057211 */ /* 0x080fe200010f0eff */
[----:B------:R-:W5:Y:S01]  /*8860*/  LDC R180, c[0x0][0x248] ;  /* 0x00009200ffb47b82 */ /* 0x000f620000000800 */
[-C--:B------:R-:W-:Y:S02]  /*8870*/  LEA.HI.X.SX32 R35, R25, R123.reuse, 0x1, P0 ;  /* 0x0000007b19237211 */ /* 0x080fe400000f0eff */
[-C--:B------:R-:W-:Y:S01]  /*8880*/  IADD3 R40, P0, R39, R122.reuse, RZ ;  /* 0x0000007a27287210 */ /* 0x080fe20007f1e0ff */
[----:B------:R-:W-:Y:S01]  /*8890*/  IMAD R47, R38, 0x20e, RZ ;  /* 0x0000020e262f7824 */ /* 0x000fe200078e02ff */
[-C--:B------:R-:W-:Y:S01]  /*88a0*/  LEA.HI.X.SX32 R17, R3, R123.reuse, 0x1, P1 ;  /* 0x0000007b03117211 */ /* 0x080fe200008f0eff */
[----:B------:R1:W4:Y:S01]  /*88b0*/  LDG.E.U16 R25, desc[UR60][R34.64] ;  /* 0x0000003c22197981 */ /* 0x000322000c1e1500 */
[-C--:B------:R-:W-:Y:S01]  /*88c0*/  IADD3 R38, P1, R41, R122.reuse, RZ ;  /* 0x0000007a29267210 */ /* 0x080fe20007f3e0ff */
[----:B------:R-:W5:Y:S01]  /*88d0*/  LDC R176, c[0x0][0x248] ;  /* 0x00009200ffb07b82 */ /* 0x000f620000000800 */
[----:B------:R-:W-:Y:S01]  /*88e0*/  LEA.HI.X.SX32 R41, R228, R123, 0x1, P0 ;  /* 0x0000007be4297211 */ /* 0x000fe200000f0eff */
[----:B-1----:R-:W-:Y:S01]  /*88f0*/  IMAD R39, R28, 0x20c, RZ ;  /* 0x0000020c1c277824 */ /* 0x002fe200078e02ff */
[----:B------:R1:W4:Y:S04]  /*8900*/  LDG.E.U16 R3, desc[UR60][R36.64] ;  /* 0x0000003c24037981 */ /* 0x000328000c1e1500 */
[----:B------:R0:W4:Y:S01]  /*8910*/  LDG.E.U16 R28, desc[UR60][R40.64] ;  /* 0x0000003c281c7981 */ /* 0x000122000c1e1500 */
[C---:B------:R-:W-:Y:S01]  /*8920*/  IMAD R35, R0.reuse, 0x107, RZ ;  /* 0x0000010700237824 */ /* 0x040fe200078e02ff */
[-C--:B------:R-:W-:Y:S01]  /*8930*/  IADD3 R34, P2, R47, R122.reuse, RZ ;  /* 0x0000007a2f227210 */ /* 0x080fe20007f5e0ff */
[----:B------:R-:W-:Y:S01]  /*8940*/  IMAD R49, R49, 0x21e, RZ ;  /* 0x0000021e31317824 */ /* 0x000fe200078e02ff */
[----:B------:R-:W5:Y:S01]  /*8950*/  LDC R47, c[0x0][0x248] ;  /* 0x00009200ff2f7b82 */ /* 0x000f620000000800 */
[----:B------:R-:W4:Y:S01]  /*8960*/  LDG.E.U16 R5, desc[UR60][R4.64] ;  /* 0x0000003c04057981 */ /* 0x000f22000c1e1500 */
[----:B-1----:R-:W-:Y:S01]  /*8970*/  IMAD R37, R0, 0x105, RZ ;  /* 0x0000010500257824 */ /* 0x002fe200078e02ff */
[----:B------:R-:W-:-:S02]  /*8980*/  IADD3 R36, P0, R39, R122, RZ ;  /* 0x0000007a27247210 */ /* 0x000fc40007f1e0ff */
[----:B------:R-:W4:Y:S03]  /*8990*/  LDG.E.U16 R17, desc[UR60][R16.64] ;  /* 0x0000003c10117981 */ /* 0x000f26000c1e1500 */
[----:B0-----:R-:W0:Y:S01]  /*89a0*/  LDC R41, c[0x0][0x248] ;  /* 0x00009200ff297b82 */ /* 0x001e220000000800 */
[-C--:B------:R-:W-:Y:S02]  /*89b0*/  LEA.HI.X.SX32 R35, R35, R123.reuse, 0x1, P2 ;  /* 0x0000007b23237211 */ /* 0x080fe400010f0eff */
[-C--:B------:R-:W-:Y:S02]  /*89c0*/  LEA.HI.X.SX32 R39, R37, R123.reuse, 0x1, P1 ;  /* 0x0000007b25277211 */ /* 0x080fe400008f0eff */
[-C--:B------:R-:W-:Y:S01]  /*89d0*/  LEA.HI.X.SX32 R37, R26, R123.reuse, 0x1, P0 ;  /* 0x0000007b1a257211 */ /* 0x080fe200000f0eff */
[----:B------:R1:W4:Y:S01]  /*89e0*/  LDG.E.U16 R4, desc[UR60][R34.64] ;  /* 0x0000003c22047981 */ /* 0x000322000c1e1500 */
[-C--:B------:R-:W-:Y:S01]  /*89f0*/  IADD3 R108, P0, R109, R122.reuse, RZ ;  /* 0x0000007a6d6c7210 */ /* 0x080fe20007f1e0ff */
[----:B------:R-:W2:Y:S01]  /*8a00*/  LDC R228, c[0x0][0x248] ;  /* 0x00009200ffe47b82 */ /* 0x000ea20000000800 */
[----:B------:R-:W-:Y:S01]  /*8a10*/  IADD3 R86, P1, R87, R122, RZ ;  /* 0x0000007a57567210 */ /* 0x000fe20007f3e0ff */
[----:B------:R5:W4:Y:S01]  /*8a20*/  LDG.E.U16 R16, desc[UR60][R36.64] ;  /* 0x0000003c24107981 */ /* 0x000b22000c1e1500 */
[----:B------:R-:W-:-:S03]  /*8a30*/  LEA.HI.X.SX32 R109, R61, R123, 0x1, P0 ;  /* 0x0000007b3d6d7211 */ /* 0x000fc600000f0eff */
[----:B------:R5:W4:Y:S01]  /*8a40*/  LDG.E.U16 R26, desc[UR60][R38.64] ;  /* 0x0000003c261a7981 */ /* 0x000b22000c1e1500 */
[----:B-1----:R-:W-:Y:S01]  /*8a50*/  IMAD R35, R0, 0x10d, RZ ;  /* 0x0000010d00237824 */ /* 0x002fe200078e02ff */
[-C--:B------:R-:W-:Y:S01]  /*8a60*/  IADD3 R34, P0, R49, R122.reuse, RZ ;  /* 0x0000007a31227210 */ /* 0x080fe20007f1e0ff */
[----:B------:R-:W1:Y:S01]  /*8a70*/  LDC R61, c[0x0][0x248] ;  /* 0x00009200ff3d7b82 */ /* 0x000e620000000800 */
[----:B-----5:R-:W-:Y:S01]  /*8a80*/  IMAD R47, R47, 0x115, RZ ;  /* 0x000001152f2f7824 */ /* 0x020fe200078e02ff */
[----:B------:R-:W-:Y:S01]  /*8a90*/  IADD3 R36, P2, R63, R122, RZ ;  /* 0x0000007a3f247210 */ /* 0x000fe20007f5e0ff */
[----:B------:R-:W5:Y:S01]  /*8aa0*/  LDG.E.U16 R108, desc[UR60][R108.64] ;  /* 0x0000003c6c6c7981 */ /* 0x000f62000c1e1500 */
[----:B------:R-:W-:-:S04]  /*8ab0*/  LEA.HI.X.SX32 R87, R35, R123, 0x1, P1 ;  /* 0x0000007b23577211 */ /* 0x000fc800008f0eff */
[----:B------:R-:W1:Y:S01]  /*8ac0*/  LDC R63, c[0x0][0x248] ;  /* 0x00009200ff3f7b82 */ /* 0x000e620000000800 */
[-C--:B------:R-:W-:Y:S01]  /*8ad0*/  LEA.HI.X.SX32 R35, R65, R123.reuse, 0x1, P0 ;  /* 0x0000007b41237211 */ /* 0x080fe200000f0eff */
[----:B------:R-:W-:Y:S01]  /*8ae0*/  IMAD R39, R60, 0x226, RZ ;  /* 0x000002263c277824 */ /* 0x000fe200078e02ff */
[----:B------:R-:W-:Y:S01]  /*8af0*/  LEA.HI.X.SX32 R37, R42, R123, 0x1, P2 ;  /* 0x0000007b2a257211 */ /* 0x000fe200010f0eff */
[----:B------:R-:W5:Y:S04]  /*8b00*/  LDG.E.U16 R86, desc[UR60][R86.64] ;  /* 0x0000003c56567981 */ /* 0x000f68000c1e1500 */
[----:B------:R-:W2:Y:S01]  /*8b10*/  LDC R65, c[0x0][0x248] ;  /* 0x00009200ff417b82 */ /* 0x000ea20000000800 */
[----:B------:R0:W5:Y:S01]  /*8b20*/  LDG.E.U16 R49, desc[UR60][R34.64] ;  /* 0x0000003c22317981 */ /* 0x000162000c1e1500 */
[----:B------:R-:W-:-:S03]  /*8b30*/  IADD3 R40, P0, R39, R122, RZ ;  /* 0x0000007a27287210 */ /* 0x000fc60007f1e0ff */
[----:B------:R0:W5:Y:S03]  /*8b40*/  LDG.E.U16 R67, desc[UR60][R36.64] ;  /* 0x0000003c24437981 */ /* 0x000166000c1e1500 */
[----:B------:R-:W2:Y:S01]  /*8b50*/  LDC R60, c[0x0][0x248] ;  /* 0x00009200ff3c7b82 */ /* 0x000ea20000000800 */
[----:B0-----:R-:W-:Y:S02]  /*8b60*/  IMAD R35, R48, 0x22c, RZ ;  /* 0x0000022c30237824 */ /* 0x001fe400078e02ff */
[----:B------:R-:W-:-:S05]  /*8b70*/  IMAD R37, R41, 0x22a, RZ ;  /* 0x0000022a29257824 */ /* 0x000fca00078e02ff */
[----:B------:R-:W0:Y:S01]  /*8b80*/  LDC R48, c[0x0][0x248] ;  /* 0x00009200ff307b82 */ /* 0x000e220000000800 */
[----:B------:R-:W-:Y:S02]  /*8b90*/  LEA.HI.X.SX32 R41, R59, R123, 0x1, P0 ;  /* 0x0000007b3b297211 */ /* 0x000fe400000f0eff */
[----:B------:R-:W-:-:S05]  /*8ba0*/  IADD3 R36, P0, R37, R122, RZ ;  /* 0x0000007a25247210 */ /* 0x000fca0007f1e0ff */
[----:B------:R-:W0:Y:S01]  /*8bb0*/  LDC R42, c[0x0][0x248] ;  /* 0x00009200ff2a7b82 */ /* 0x000e220000000800 */
[-C--:B------:R-:W-:Y:S01]  /*8bc0*/  IADD3 R38, P1, R69, R122.reuse, RZ ;  /* 0x0000007a45267210 */ /* 0x080fe20007f3e0ff */
[----:B-1----:R-:W-:Y:S01]  /*8bd0*/  IMAD R63, R63, 0x22e, RZ ;  /* 0x0000022e3f3f7824 */ /* 0x002fe200078e02ff */
[----:B------:R-:W-:Y:S01]  /*8be0*/  LEA.HI.X.SX32 R37, R47, R123, 0x1, P0 ;  /* 0x0000007b2f257211 */ /* 0x000fe200000f0eff */
[----:B------:R1:W5:Y:S01]  /*8bf0*/  LDG.E.U16 R107, desc[UR60][R40.64] ;  /* 0x0000003c286b7981 */ /* 0x000362000c1e1500 */
[----:B------:R-:W-:-:S03]  /*8c00*/  IADD3 R34, P2, R35, R122, RZ ;  /* 0x0000007a23227210 */ /* 0x000fc60007f5e0ff */
[----:B------:R-:W0:Y:S01]  /*8c10*/  LDC R0, c[0x0][0x248] ;  /* 0x00009200ff007b82 */ /* 0x000e220000000800 */
[-C--:B------:R-:W-:Y:S01]  /*8c20*/  LEA.HI.X.SX32 R39, R226, R123.reuse, 0x1, P1 ;  /* 0x0000007be2277211 */ /* 0x080fe200008f0eff */
[----:B------:R1:W5:Y:S01]  /*8c30*/  LDG.E.U16 R85, desc[UR60][R36.64] ;  /* 0x0000003c24557981 */ /* 0x000362000c1e1500 */
[----:B------:R-:W-:Y:S01]  /*8c40*/  LEA.HI.X.SX32 R35, R43, R123, 0x1, P2 ;  /* 0x0000007b2b237211 */ /* 0x000fe200010f0eff */
[----:B------:R-:W-:Y:S02]  /*8c50*/  IMAD R61, R61, 0x117, RZ ;  /* 0x000001173d3d7824 */ /* 0x000fe400078e02ff */
[----:B------:R1:W5:Y:S02]  /*8c60*/  LDG.E.U16 R106, desc[UR60][R38.64] ;  /* 0x0000003c266a7981 */ /* 0x000364000c1e1500 */
[----:B------:R-:W0:Y:S01]  /*8c70*/  LDC R43, c[0x0][0x248] ;  /* 0x00009200ff2b7b82 */ /* 0x000e220000000800 */
[----:B--2---:R-:W-:Y:S01]  /*8c80*/  IMAD R65, R65, 0x236, RZ ;  /* 0x0000023641417824 */ /* 0x004fe200078e02ff */
[----:B-1----:R-:W-:Y:S01]  /*8c90*/  IADD3 R40, P0, R63, R122, RZ ;  /* 0x0000007a3f287210 */ /* 0x002fe20007f1e0ff */
[----:B------:R1:W2:Y:S01]  /*8ca0*/  LDG.E.U16 R66, desc[UR60][R34.64] ;  /* 0x0000003c22427981 */ /* 0x0002a2000c1e1500 */
[----:B------:R-:W-:-:S04]  /*8cb0*/  IMAD R37, R68, 0x238, RZ ;  /* 0x0000023844257824 */ /* 0x000fc800078e02ff */
[----:B------:R-:W0:Y:S01]  /*8cc0*/  LDC R59, c[0x0][0x248] ;  /* 0x00009200ff3b7b82 */ /* 0x000e220000000800 */
[----:B------:R-:W-:Y:S01]  /*8cd0*/  IMAD R39, R60, 0x23a, RZ ;  /* 0x0000023a3c277824 */ /* 0x000fe200078e02ff */
[----:B------:R-:W-:-:S06]  /*8ce0*/  IADD3 R36, P2, R37, R122, RZ ;  /* 0x0000007a25247210 */ /* 0x000fcc0007f5e0ff */
[----:B------:R-:W0:Y:S01]  /*8cf0*/  LDC R47, c[0x0][0x248] ;  /* 0x00009200ff2f7b82 */ /* 0x000e220000000800 */
[----:B-1----:R-:W-:Y:S01]  /*8d00*/  IMAD R35, R64, 0x11b, RZ ;  /* 0x0000011b40237824 */ /* 0x002fe200078e02ff */
[----:B------:R-:W-:Y:S01]  /*8d10*/  LEA.HI.X.SX32 R41, R61, R123, 0x1, P0 ;  /* 0x0000007b3d297211 */ /* 0x000fe200000f0eff */
[----:B0-----:R-:W-:Y:S01]  /*8d20*/  IMAD R61, R48, 0x11d, RZ ;  /* 0x0000011d303d7824 */ /* 0x001fe200078e02ff */
[----:B------:R-:W-:-:S04]  /*8d30*/  IADD3 R38, P1, R65, R122, RZ ;  /* 0x0000007a41267210 */ /* 0x000fc80007f3e0ff */
[----:B------:R-:W0:Y:S01]  /*8d40*/  LDC R60, c[0x0][0x248] ;  /* 0x00009200ff3c7b82 */ /* 0x000e220000000800 */
[----:B------:R-:W-:Y:S01]  /*8d50*/  IADD3 R34, P0, R39, R122, RZ ;  /* 0x0000007a27227210 */ /* 0x000fe20007f1e0ff */
[----:B------:R-:W-:Y:S01]  /*8d60*/  IMAD R63, R42, 0x23c, RZ ;  /* 0x0000023c2a3f7824 */ /* 0x000fe200078e02ff */
[-C--:B------:R-:W-:Y:S01]  /*8d70*/  LEA.HI.X.SX32 R37, R44, R123.reuse, 0x1, P2 ;  /* 0x0000007b2c257211 */ /* 0x080fe200010f0eff */
[----:B------:R1:W2:Y:S01]  /*8d80*/  LDG.E.U16 R48, desc[UR60][R40.64] ;  /* 0x0000003c28307981 */ /* 0x0002a2000c1e1500 */
[----:B------:R-:W-:-:S03]  /*8d90*/  LEA.HI.X.SX32 R39, R35, R123, 0x1, P1 ;  /* 0x0000007b23277211 */ /* 0x000fc600008f0eff */
[----:B------:R-:W0:Y:S01]  /*8da0*/  LDC R44, c[0x0][0x248] ;  /* 0x00009200ff2c7b82 */ /* 0x000e220000000800 */
[----:B------:R-:W-:Y:S01]  /*8db0*/  LEA.HI.X.SX32 R35, R61, R123, 0x1, P0 ;  /* 0x0000007b3d237211 */ /* 0x000fe200000f0eff */
[----:B------:R-:W-:Y:S01]  /*8dc0*/  IMAD R43, R43, 0x246, RZ ;  /* 0x000002462b2b7824 */ /* 0x000fe200078e02ff */
[----:B------:R-:W2:Y:S04]  /*8dd0*/  LDG.E.U16 R89, desc[UR60][R38.64] ;  /* 0x0000003c26597981 */ /* 0x000ea8000c1e1500 */
[----:B------:R1:W2:Y:S01]  /*8de0*/  LDG.E.U16 R84, desc[UR60][R34.64] ;  /* 0x0000003c22547981 */ /* 0x0002a2000c1e1500 */
[----:B------:R-:W3:Y:S01]  /*8df0*/  LDC R42, c[0x0][0x248] ;  /* 0x00009200ff2a7b82 */ /* 0x000ee20000000800 */
[----:B-1----:R-:W-:Y:S01]  /*8e00*/  IMAD R41, R62, 0x23e, RZ ;  /* 0x0000023e3e297824 */ /* 0x002fe200078e02ff */
[----:B------:R-:W-:Y:S01]  /*8e10*/  IADD3 R40, P0, R63, R122, RZ ;  /* 0x0000007a3f287210 */ /* 0x000fe20007f1e0ff */
[----:B------:R-:W-:Y:S01]  /*8e20*/  IMAD R59, R59, 0x11f, RZ ;  /* 0x0000011f3b3b7824 */ /* 0x000fe200078e02ff */
[----:B------:R1:W2:Y:S01]  /*8e30*/  LDG.E.U16 R105, desc[UR60][R36.64] ;  /* 0x0000003c24697981 */ /* 0x0002a2000c1e1500 */
[----:B------:R-:W-:-:S03]  /*8e40*/  IMAD R47, R47, 0x248, RZ ;  /* 0x000002482f2f7824 */ /* 0x000fc600078e02ff */
[----:B------:R-:W3:Y:S01]  /*8e50*/  LDC R68, c[0x0][0x248] ;  /* 0x00009200ff447b82 */ /* 0x000ee20000000800 */
[----:B------:R-:W-:Y:S01]  /*8e60*/  IMAD R35, R0, 0x123, RZ ;  /* 0x0000012300237824 */ /* 0x000fe200078e02ff */
[----:B------:R-:W-:-:S06]  /*8e70*/  IADD3 R38, P1, R41, R122, RZ ;  /* 0x0000007a29267210 */ /* 0x000fcc0007f3e0ff */
[----:B------:R-:W3:Y:S01]  /*8e80*/  LDC R0, c[0x0][0x248] ;  /* 0x00009200ff007b82 */ /* 0x000ee20000000800 */
[-C--:B------:R-:W-:Y:S01]  /*8e90*/  LEA.HI.X.SX32 R41, R45, R123.reuse, 0x1, P0 ;  /* 0x0000007b2d297211 */ /* 0x080fe200000f0eff */
[----:B0-----:R-:W-:Y:S01]  /*8ea0*/  IMAD R60, R60, 0x24a, RZ ;  /* 0x0000024a3c3c7824 */ /* 0x001fe200078e02ff */
[-C--:B-1----:R-:W-:Y:S02]  /*8eb0*/  IADD3 R36, P0, R43, R122.reuse, RZ ;  /* 0x0000007a2b247210 */ /* 0x082fe40007f1e0ff */
[----:B------:R-:W-:Y:S01]  /*8ec0*/  IADD3 R34, P2, R47, R122, RZ ;  /* 0x0000007a2f227210 */ /* 0x000fe20007f5e0ff */
[----:B------:R0:W2:Y:S02]  /*8ed0*/  LDG.E.U16 R65, desc[UR60][R40.64] ;  /* 0x0000003c28417981 */ /* 0x0000a4000c1e1500 */
[----:B------:R-:W1:Y:S01]  /*8ee0*/  LDC R61, c[0x0][0x248] ;  /* 0x00009200ff3d7b82 */ /* 0x000e620000000800 */
[----:B------:R-:W-:-:S07]  /*8ef0*/  LEA.HI.X.SX32 R39, R59, R123, 0x1, P1 ;  /* 0x0000007b3b277211 */ /* 0x000fce00008f0eff */
[----:B------:R-:W1:Y:S01]  /*8f00*/  LDC R64, c[0x0][0x248] ;  /* 0x00009200ff407b82 */ /* 0x000e620000000800 */
[-C--:B------:R-:W-:Y:S01]  /*8f10*/  LEA.HI.X.SX32 R37, R35, R123.reuse, 0x1, P0 ;  /* 0x0000007b23257211 */ /* 0x080fe200000f0eff */
[----:B------:R-:W-:Y:S01]  /*8f20*/  IMAD R44, R44, 0x125, RZ ;  /* 0x000001252c2c7824 */ /* 0x000fe200078e02ff */
[----:B------:R-:W-:Y:S01]  /*8f30*/  LEA.HI.X.SX32 R35, R234, R123, 0x1, P2 ;  /* 0x0000007bea237211 */ /* 0x000fe200010f0eff */
[----:B---3--:R-:W-:-:S04]  /*8f40*/  IMAD R42, R42, 0x256, RZ ;  /* 0x000002562a2a7824 */ /* 0x008fc800078e02ff */
[----:B------:R-:W3:Y:S01]  /*8f50*/  LDC R59, c[0x0][0x248] ;  /* 0x00009200ff3b7b82 */ /* 0x000ee20000000800 */
[-C--:B0-----:R-:W-:Y:S01]  /*8f60*/  IADD3 R40, P0, R60, R122.reuse, RZ ;  /* 0x0000007a3c287210 */ /* 0x081fe20007f1e0ff */
[----:B------:R0:W2:Y:S06]  /*8f70*/  LDG.E.U16 R104, desc[UR60][R34.64] ;  /* 0x0000003c22687981 */ /* 0x0000ac000c1e1500 */
[----:B------:R-:W3:Y:S01]  /*8f80*/  LDC R63, c[0x0][0x248] ;  /* 0x00009200ff3f7b82 */ /* 0x000ee20000000800 */
[----:B------:R-:W-:Y:S01]  /*8f90*/  LEA.HI.X.SX32 R41, R44, R123, 0x1, P0 ;  /* 0x0000007b2c297211 */ /* 0x000fe200000f0eff */
[----:B------:R-:W-:Y:S01]  /*8fa0*/  IMAD R0, R0, 0x12b, RZ ;  /* 0x0000012b00007824 */ /* 0x000fe200078e02ff */
[----:B------:R1:W2:Y:S01]  /*8fb0*/  LDG.E.U16 R87, desc[UR60][R36.64] ;  /* 0x0000003c24577981 */ /* 0x0002a2000c1e1500 */
[----:B0-----:R-:W-:-:S04]  /*8fc0*/  IADD3 R34, P0, R42, R122, RZ ;  /* 0x0000007a2a227210 */ /* 0x001fc80007f1e0ff */
[----:B------:R-:W0:Y:S01]  /*8fd0*/  LDC R43, c[0x0][0x248] ;  /* 0x00009200ff2b7b82 */ /* 0x000e220000000800 */
[----:B------:R-:W-:Y:S01]  /*8fe0*/  IMAD R68, R68, 0x24e, RZ ;  /* 0x0000024e44447824 */ /* 0x000fe200078e02ff */
[----:B------:R3:W2:Y:S06]  /*8ff0*/  LDG.E.U16 R83, desc[UR60][R40.64] ;  /* 0x0000003c28537981 */ /* 0x0006ac000c1e1500 */
[----:B------:R-:W0:Y:S01]  /*9000*/  LDC R69, c[0x0][0x248] ;  /* 0x00009200ff457b82 */ /* 0x000e220000000800 */
[----:B-1----:R-:W-:Y:S01]  /*9010*/  IMAD R61, R61, 0x24c, RZ ;  /* 0x0000024c3d3d7824 */ /* 0x002fe200078e02ff */
[----:B------:R1:W2:Y:S06]  /*9020*/  LDG.E.U16 R47, desc[UR60][R38.64] ;  /* 0x0000003c262f7981 */ /* 0x0002ac000c1e1500 */
[----:B------:R-:W0:Y:S01]  /*9030*/  LDC R42, c[0x0][0x248] ;  /* 0x00009200ff2a7b82 */ /* 0x000e220000000800 */
[----:B------:R-:W-:Y:S01]  /*9040*/  LEA.HI.X.SX32 R35, R0, R123, 0x1, P0 ;  /* 0x0000007b00237211 */ /* 0x000fe200000f0eff */
[----:B------:R-:W-:-:S06]  /*9050*/  IMAD R64, R64, 0x127, RZ ;  /* 0x0000012740407824 */ /* 0x000fcc00078e02ff */
[----:B------:R-:W4:Y:S01]  /*9060*/  LDC R60, c[0x0][0x248] ;  /* 0x00009200ff3c7b82 */ /* 0x000f220000000800 */
[----:B------:R-:W-:-:S07]  /*9070*/  IADD3 R36, P2, R68, R122, RZ ;  /* 0x0000007a44247210 */ /* 0x000fce0007f5e0ff */
[----:B------:R-:W4:Y:S08]  /*9080*/  LDC R44, c[0x0][0x248] ;  /* 0x00009200ff2c7b82 */ /* 0x000f300000000800 */
[----:B------:R-:W4:Y:S01]  /*9090*/  LDC R62, c[0x0][0x248] ;  /* 0x00009200ff3e7b82 */ /* 0x000f220000000800 */
[----:B---3--:R-:W-:Y:S01]  /*90a0*/  IMAD R40, R59, 0x258, RZ ;  /* 0x000002583b287824 */ /* 0x008fe200078e02ff */
[----:B-1----:R-:W-:-:S06]  /*90b0*/  IADD3 R38, P1, R61, R122, RZ ;  /* 0x0000007a3d267210 */ /* 0x002fcc0007f3e0ff */
[----:B------:R-:W1:Y:S01]  /*90c0*/  LDC R45, c[0x0][0x248] ;  /* 0x00009200ff2d7b82 */ /* 0x000e620000000800 */
[----:B------:R-:W-:Y:S01]  /*90d0*/  LEA.HI.X.SX32 R37, R64, R123, 0x1, P2 ;  /* 0x0000007b40257211 */ /* 0x000fe200010f0eff */
[----:B------:R-:W-:-:S06]  /*90e0*/  IMAD R63, R63, 0x25c, RZ ;  /* 0x0000025c3f3f7824 */ /* 0x000fcc00078e02ff */
[----:B------:R-:W3:Y:S01]  /*90f0*/  LDC R0, c[0x0][0x248] ;  /* 0x00009200ff007b82 */ /* 0x000ee20000000800 */
[-C--:B------:R-:W-:Y:S01]  /*9100*/  LEA.HI.X.SX32 R39, R46, R123.reuse, 0x1, P1 ;  /* 0x0000007b2e277211 */ /* 0x080fe200008f0eff */
[----:B0-----:R-:W-:Y:S01]  /*9110*/  IMAD R43, R43, 0x25e, RZ ;  /* 0x0000025e2b2b7824 */ /* 0x001fe200078e02ff */
[----:B------:R-:W-:Y:S01]  /*9120*/  IADD3 R40, P0, R40, R122, RZ ;  /* 0x0000007a28287210 */ /* 0x000fe20007f1e0ff */
[----:B------:R0:W2:Y:S04]  /*9130*/  LDG.E.U16 R46, desc[UR60][R36.64] ;  /* 0x0000003c242e7981 */ /* 0x0000a8000c1e1500 */
[----:B------:R-:W1:Y:S01]  /*9140*/  LDC R61, c[0x0][0x248] ;  /* 0x00009200ff3d7b82 */ /* 0x000e620000000800 */
[----:B------:R4:W2:Y:S01]  /*9150*/  LDG.E.U16 R88, desc[UR60][R34.64] ;  /* 0x0000003c22587981 */ /* 0x0008a2000c1e1500 */
[----:B------:R-:W-:Y:S01]  /*9160*/  LEA.HI.X.SX32 R41, R50, R123, 0x1, P0 ;  /* 0x0000007b32297211 */ /* 0x000fe200000f0eff */
[----:B------:R-:W-:-:S02]  /*9170*/  IMAD R69, R69, 0x12f, RZ ;  /* 0x0000012f45457824 */ /* 0x000fc400078e02ff */
[----:B------:R-:W-:Y:S01]  /*9180*/  IMAD R68, R42, 0x266, RZ ;  /* 0x000002662a447824 */ /* 0x000fe200078e02ff */
[-C--:B0-----:R-:W-:Y:S01]  /*9190*/  IADD3 R36, P2, R63, R122.reuse, RZ ;  /* 0x0000007a3f247210 */ /* 0x081fe20007f5e0ff */
[----:B----4-:R-:W-:Y:S01]  /*91a0*/  IMAD R60, R60, 0x133, RZ ;  /* 0x000001333c3c7824 */ /* 0x010fe200078e02ff */
[----:B------:R-:W0:Y:S01]  /*91b0*/  LDC R59, c[0x0][0x248] ;  /* 0x00009200ff3b7b82 */ /* 0x000e220000000800 */
[----:B------:R-:W-:Y:S01]  /*91c0*/  IMAD R44, R44, 0x26a, RZ ;  /* 0x0000026a2c2c7824 */ /* 0x000fe200078e02ff */
[-C--:B------:R-:W-:Y:S01]  /*91d0*/  LEA.HI.X.SX32 R37, R51, R123.reuse, 0x1, P2 ;  /* 0x0000007b33257211 */ /* 0x080fe200010f0eff */
[----:B------:R-:W-:Y:S01]  /*91e0*/  IMAD R62, R62, 0x25a, RZ ;  /* 0x0000025a3e3e7824 */ /* 0x000fe200078e02ff */
[-C--:B------:R-:W-:Y:S01]  /*91f0*/  IADD3 R34, P0, R43, R122.reuse, RZ ;  /* 0x0000007a2b227210 */ /* 0x080fe20007f1e0ff */
[----:B------:R4:W2:Y:S03]  /*9200*/  LDG.E.U16 R64, desc[UR60][R38.64] ;  /* 0x0000003c26407981 */ /* 0x0008a6000c1e1500 */
[----:B------:R-:W0:Y:S01]  /*9210*/  LDC R51, c[0x0][0x248] ;  /* 0x00009200ff337b82 */ /* 0x000e220000000800 */
[----:B------:R-:W-:Y:S01]  /*9220*/  LEA.HI.X.SX32 R35, R69, R123, 0x1, P0 ;  /* 0x0000007b45237211 */ /* 0x000fe200000f0eff */
[----:B------:R4:W2:Y:S01]  /*9230*/  LDG.E.U16 R63, desc[UR60][R36.64] ;  /* 0x0000003c243f7981 */ /* 0x0008a2000c1e1500 */
[----:B------:R-:W-:Y:S01]  /*9240*/  IADD3 R68, P0, R68, R122, RZ ;  /* 0x0000007a44447210 */ /* 0x000fe20007f1e0ff */
[----:B---3--:R-:W-:-:S02]  /*9250*/  IMAD R0, R0, 0x135, RZ ;  /* 0x0000013500007824 */ /* 0x008fc400078e02ff */
[----:B-1----:R-:W-:Y:S01]  /*9260*/  IMAD R45, R45, 0x12d, RZ ;  /* 0x0000012d2d2d7824 */ /* 0x002fe200078e02ff */
[----:B------:R-:W-:Y:S01]  /*9270*/  LEA.HI.X.SX32 R69, R60, R123, 0x1, P0 ;  /* 0x0000007b3c457211 */ /* 0x000fe200000f0eff */
[----:B------:R-:W1:Y:S01]  /*9280*/  LDC R42, c[0x0][0x248] ;  /* 0x00009200ff2a7b82 */ /* 0x000e620000000800 */
[-C--:B----4-:R-:W-:Y:S01]  /*9290*/  IADD3 R38, P1, R62, R122.reuse, RZ ;  /* 0x0000007a3e267210 */ /* 0x090fe20007f3e0ff */
[----:B------:R3:W4:Y:S01]  /*92a0*/  LDG.E.U16 R103, desc[UR60][R40.64] ;  /* 0x0000003c28677981 */ /* 0x000722000c1e1500 */
[----:B------:R-:W-:-:S05]  /*92b0*/  IADD3 R36, P0, R44, R122, RZ ;  /* 0x0000007a2c247210 */ /* 0x000fca0007f1e0ff */
[----:B------:R-:W5:Y:S01]  /*92c0*/  LDC R43, c[0x0][0x248] ;  /* 0x00009200ff2b7b82 */ /* 0x000f620000000800 */
[-C--:B------:R-:W-:Y:S01]  /*92d0*/  LEA.HI.X.SX32 R37, R0, R123.reuse, 0x1, P0 ;  /* 0x0000007b00257211 */ /* 0x080fe200000f0eff */
[----:B------:R-:W-:Y:S01]  /*92e0*/  IMAD R61, R61, 0x268, RZ ;  /* 0x000002683d3d7824 */ /* 0x000fe200078e02ff */
[----:B------:R-:W-:Y:S01]  /*92f0*/  LEA.HI.X.SX32 R39, R45, R123, 0x1, P1 ;  /* 0x0000007b2d277211 */ /* 0x000fe200008f0eff */
[----:B0-----:R-:W-:Y:S01]  /*9300*/  IMAD R59, R59, 0x26c, RZ ;  /* 0x0000026c3b3b7824 */ /* 0x001fe200078e02ff */
[----:B------:R-:W4:Y:S03]  /*9310*/  LDG.E.U16 R45, desc[UR60][R34.64] ;  /* 0x0000003c222d7981 */ /* 0x000f26000c1e1500 */
[----:B------:R-:W0:Y:S01]  /*9320*/  LDC R0, c[0x0][0x248] ;  /* 0x00009200ff007b82 */ /* 0x000e220000000800 */
[----:B------:R3:W4:Y:S01]  /*9330*/  LDG.E.U16 R82, desc[UR60][R38.64] ;  /* 0x0000003c26527981 */ /* 0x000722000c1e1500 */
[----:B------:R-:W-:-:S03]  /*9340*/  IMAD R51, R51, 0x26e, RZ ;  /* 0x0000026e33337824 */ /* 0x000fc600078e02ff */
[----:B------:R-:W4:Y:S03]  /*9350*/  LDG.E.U16 R68, desc[UR60][R68.64] ;  /* 0x0000003c44447981 */ /* 0x000f26000c1e1500 */
[----:B---3--:R-:W3:Y:S08]  /*9360*/  LDC R40, c[0x0][0x248] ;  /* 0x00009200ff287b82 */ /* 0x008ef00000000800 */
[----:B------:R-:W3:Y:S01]  /*9370*/  LDC R50, c[0x0][0x248] ;  /* 0x00009200ff327b82 */ /* 0x000ee20000000800 */
[----:B------:R-:W-:-:S07]  /*9380*/  IADD3 R38, P1, R61, R122, RZ ;  /* 0x0000007a3d267210 */ /* 0x000fce0007f3e0ff */
[----:B------:R-:W3:Y:S01]  /*9390*/  LDC R41, c[0x0][0x248] ;  /* 0x00009200ff297b82 */ /* 0x000ee20000000800 */
[----:B------:R-:W-:Y:S01]  /*93a0*/  LEA.HI.X.SX32 R39, R240, R123, 0x1, P1 ;  /* 0x0000007bf0277211 */ /* 0x000fe200008f0eff */
[----:B-1----:R-:W-:Y:S01]  /*93b0*/  IMAD R42, R42, 0x278, RZ ;  /* 0x000002782a2a7824 */ /* 0x002fe200078e02ff */
[----:B------:R-:W-:-:S05]  /*93c0*/  IADD3 R34, P2, R59, R122, RZ ;  /* 0x0000007a3b227210 */ /* 0x000fca0007f5e0ff */
[----:B------:R-:W1:Y:S01]  /*93d0*/  LDC R60, c[0x0][0x248] ;  /* 0x00009200ff3c7b82 */ /* 0x000e620000000800 */
[----:B------:R0:W4:Y:S01]  /*93e0*/  LDG.E.U16 R102, desc[UR60][R38.64] ;  /* 0x0000003c26667981 */ /* 0x000122000c1e1500 */
[----:B------:R-:W-:Y:S01]  /*93f0*/  LEA.HI.X.SX32 R35, R52, R123, 0x1, P2 ;  /* 0x0000007b34237211 */ /* 0x000fe200010f0eff */
[----:B-----5:R-:W-:Y:S02]  /*9400*/  IMAD R43, R43, 0x276, RZ ;  /* 0x000002762b2b7824 */ /* 0x020fe400078e02ff */
[----:B------:R5:W4:Y:S03]  /*9410*/  LDG.E.U16 R81, desc[UR60][R36.64] ;  /* 0x0000003c24517981 */ /* 0x000b26000c1e1500 */
[----:B------:R-:W1:Y:S01]  /*9420*/  LDC R61, c[0x0][0x248] ;  /* 0x00009200ff3d7b82 */ /* 0x000e620000000800 */
[----:B------:R5:W4:Y:S01]  /*9430*/  LDG.E.U16 R62, desc[UR60][R34.64] ;  /* 0x0000003c223e7981 */ /* 0x000b22000c1e1500 */
[----:B0-----:R-:W-:-:S04]  /*9440*/  IADD3 R38, P0, R51, R122, RZ ;  /* 0x0000007a33267210 */ /* 0x001fc80007f1e0ff */
[----:B------:R-:W-:Y:S02]  /*9450*/  LEA.HI.X.SX32 R39, R76, R123, 0x1, P0 ;  /* 0x0000007b4c277211 */ /* 0x000fe400000f0eff */
[----:B------:R-:W0:Y:S01]  /*9460*/  LDC R69, c[0x0][0x248] ;  /* 0x00009200ff457b82 */ /* 0x000e220000000800 */
[-C--:B-----5:R-:W-:Y:S01]  /*9470*/  IADD3 R36, P2, R42, R122.reuse, RZ ;  /* 0x0000007a2a247210 */ /* 0x0a0fe20007f5e0ff */
[----:B------:R-:W-:Y:S01]  /*9480*/  IMAD R0, R0, 0x13d, RZ ;  /* 0x0000013d00007824 */ /* 0x000fe200078e02ff */
[-C--:B------:R-:W-:Y:S01]  /*9490*/  IADD3 R34, P0, R77, R122.reuse, RZ ;  /* 0x0000007a4d227210 */ /* 0x080fe20007f1e0ff */
[----:B------:R5:W4:Y:S01]  /*94a0*/  LDG.E.U16 R44, desc[UR60][R38.64] ;  /* 0x0000003c262c7981 */ /* 0x000b22000c1e1500 */
[----:B------:R-:W-:-:S03]  /*94b0*/  IADD3 R120, P1, R43, R122, RZ ;  /* 0x0000007a2b787210 */ /* 0x000fc60007f3e0ff */
[----:B------:R-:W0:Y:S01]  /*94c0*/  LDC R42, c[0x0][0x248] ;  /* 0x00009200ff2a7b82 */ /* 0x000e220000000800 */
[----:B------:R-:W-:Y:S01]  /*94d0*/  LEA.HI.X.SX32 R35, R0, R123, 0x1, P0 ;  /* 0x0000007b00237211 */ /* 0x000fe200000f0eff */
[----:B---3--:R-:W-:Y:S02]  /*94e0*/  IMAD R50, R50, 0x13f, RZ ;  /* 0x0000013f32327824 */ /* 0x008fe400078e02ff */
[----:B-----5:R-:W-:-:S04]  /*94f0*/  IMAD R38, R40, 0x27e, RZ ;  /* 0x0000027e28267824 */ /* 0x020fc800078e02ff */
[----:B------:R-:W3:Y:S01]  /*9500*/  LDC R51, c[0x0][0x248] ;  /* 0x00009200ff337b82 */ /* 0x000ee20000000800 */
[-C--:B------:R-:W-:Y:S01]  /*9510*/  LEA.HI.X.SX32 R121, R75, R123.reuse, 0x1, P1 ;  /* 0x0000007b4b797211 */ /* 0x080fe200008f0eff */
[----:B------:R-:W-:Y:S01]  /*9520*/  IMAD R41, R41, 0x27c, RZ ;  /* 0x0000027c29297824 */ /* 0x000fe200078e02ff */
[----:B------:R-:W-:Y:S01]  /*9530*/  IADD3 R38, P1, R38, R122, RZ ;  /* 0x0000007a26267210 */ /* 0x000fe20007f3e0ff */
[----:B------:R1:W5:Y:S04]  /*9540*/  LDG.E.U16 R80, desc[UR60][R34.64] ;  /* 0x0000003c22507981 */ /* 0x000368000c1e1500 */
[----:B------:R-:W3:Y:S01]  /*9550*/  LDC R0, c[0x0][0x248] ;  /* 0x00009200ff007b82 */ /* 0x000ee20000000800 */
[-C--:B------:R-:W-:Y:S01]  /*9560*/  LEA.HI.X.SX32 R37, R54, R123.reuse, 0x1, P2 ;  /* 0x0000007b36257211 */ /* 0x080fe200010f0eff */
[----:B------:R-:W5:Y:S01]  /*9570*/  LDG.E.U16 R120, desc[UR60][R120.64] ;  /* 0x0000003c78787981 */ /* 0x000f62000c1e1500 */
[----:B------:R-:W-:-:S05]  /*9580*/  LEA.HI.X.SX32 R39, R50, R123, 0x1, P1 ;  /* 0x0000007b32277211 */ /* 0x000fca00008f0eff */
[----:B------:R-:W3:Y:S01]  /*9590*/  LDC R52, c[0x0][0x248] ;  /* 0x00009200ff347b82 */ /* 0x000ee20000000800 */
[----:B------:R-:W-:Y:S01]  /*95a0*/  IADD3 R40, P0, R41, R122, RZ ;  /* 0x0000007a29287210 */ /* 0x000fe20007f1e0ff */
[----:B------:R0:W5:Y:S06]  /*95b0*/  LDG.E.U16 R101, desc[UR60][R36.64] ;  /* 0x0000003c24657981 */ /* 0x00016c000c1e1500 */
[----:B------:R-:W3:Y:S01]  /*95c0*/  LDC R75, c[0x0][0x248] ;  /* 0x00009200ff4b7b82 */ /* 0x000ee20000000800 */
[----:B-1----:R-:W-:Y:S01]  /*95d0*/  IMAD R34, R61, 0x288, RZ ;  /* 0x000002883d227824 */ /* 0x002fe200078e02ff */
[----:B------:R-:W-:-:S06]  /*95e0*/  LEA.HI.X.SX32 R41, R53, R123, 0x1, P0 ;  /* 0x0000007b35297211 */ /* 0x000fcc00000f0eff */
[----:B------:R-:W1:Y:S01]  /*95f0*/  LDC R59, c[0x0][0x248] ;  /* 0x00009200ff3b7b82 */ /* 0x000e620000000800 */
[----:B0-----:R-:W-:-:S07]  /*9600*/  IMAD R36, R60, 0x286, RZ ;  /* 0x000002863c247824 */ /* 0x001fce00078e02ff */
[----:B------:R-:W0:Y:S01]  /*9610*/  LDC R50, c[0x0][0x248] ;  /* 0x00009200ff327b82 */ /* 0x000e220000000800 */
[----:B------:R-:W-:Y:S01]  /*9620*/  IMAD R35, R69, 0x143, RZ ;  /* 0x0000014345237824 */ /* 0x000fe200078e02ff */
[-C--:B------:R-:W-:Y:S01]  /*9630*/  IADD3 R36, P0, R36, R122.reuse, RZ ;  /* 0x0000007a24247210 */ /* 0x080fe20007f1e0ff */
[----:B------:R-:W-:Y:S01]  /*9640*/  IMAD R42, R42, 0x28a, RZ ;  /* 0x0000028a2a2a7824 */ /* 0x000fe200078e02ff */
[----:B------:R-:W-:Y:S01]  /*9650*/  IADD3 R34, P2, R34, R122, RZ ;  /* 0x0000007a22227210 */ /* 0x000fe20007f5e0ff */
[----:B------:R3:W5:Y:S03]  /*9660*/  LDG.E.U16 R61, desc[UR60][R40.64] ;  /* 0x0000003c283d7981 */ /* 0x000766000c1e1500 */
[----:B------:R-:W0:Y:S01]  /*9670*/  LDC R53, c[0x0][0x248] ;  /* 0x00009200ff357b82 */ /* 0x000e220000000800 */
[-C--:B------:R-:W-:Y:S01]  /*9680*/  LEA.HI.X.SX32 R37, R35, R123.reuse, 0x1, P0 ;  /* 0x0000007b23257211 */ /* 0x080fe200000f0eff */
[----:B---3--:R-:W-:Y:S01]  /*9690*/  IMAD R51, R51, 0x145, RZ ;  /* 0x0000014533337824 */ /* 0x008fe200078e02ff */
[----:B------:R-:W-:-:S05]  /*96a0*/  LEA.HI.X.SX32 R35, R244, R123, 0x1, P2 ;  /* 0x0000007bf4237211 */ /* 0x000fca00010f0eff */
[----:B------:R-:W3:Y:S01]  /*96b0*/  LDC R54, c[0x0][0x248] ;  /* 0x00009200ff367b82 */ /* 0x000ee20000000800 */
[----:B------:R-:W-:Y:S01]  /*96c0*/  IADD3 R40, P0, R42, R122, RZ ;  /* 0x0000007a2a287210 */ /* 0x000fe20007f1e0ff */
[----:B------:R-:W-:Y:S01]  /*96d0*/  IMAD R0, R0, 0x28e, RZ ;  /* 0x0000028e00007824 */ /* 0x000fe200078e02ff */
[----:B------:R1:W5:Y:S04]  /*96e0*/  LDG.E.U16 R100, desc[UR60][R34.64] ;  /* 0x0000003c22647981 */ /* 0x000368000c1e1500 */
[----:B------:R1:W5:Y:S01]  /*96f0*/  LDG.E.U16 R43, desc[UR60][R38.64] ;  /* 0x0000003c262b7981 */ /* 0x000362000c1e1500 */
[----:B------:R-:W3:Y:S01]  /*9700*/  LDC R69, c[0x0][0x248] ;  /* 0x00009200ff457b82 */ /* 0x000ee20000000800 */
[----:B------:R-:W-:-:S07]  /*9710*/  IMAD R52, R52, 0x28c, RZ ;  /* 0x0000028c34347824 */ /* 0x000fce00078e02ff */
[----:B------:R-:W3:Y:S01]  /*9720*/  LDC R76, c[0x0][0x248] ;  /* 0x00009200ff4c7b82 */ /* 0x000ee20000000800 */
[----:B-1----:R-:W-:Y:S01]  /*9730*/  IMAD R34, R75, 0x296, RZ ;  /* 0x000002964b227824 */ /* 0x002fe200078e02ff */
[----:B------:R-:W-:Y:S01]  /*9740*/  LEA.HI.X.SX32 R41, R51, R123, 0x1, P0 ;  /* 0x0000007b33297211 */ /* 0x000fe200000f0eff */
[----:B------:R1:W5:Y:S01]  /*9750*/  LDG.E.U16 R119, desc[UR60][R36.64] ;  /* 0x0000003c24777981 */ /* 0x000362000c1e1500 */
[----:B------:R-:W-:Y:S01]  /*9760*/  IMAD R35, R59, 0x147, RZ ;  /* 0x000001473b237824 */ /* 0x000fe200078e02ff */
[----:B------:R-:W-:-:S03]  /*9770*/  IADD3 R38, P1, R52, R122, RZ ;  /* 0x0000007a34267210 */ /* 0x000fc60007f3e0ff */
[----:B------:R-:W3:Y:S01]  /*9780*/  LDC R51, c[0x0][0x248] ;  /* 0x00009200ff337b82 */ /* 0x000ee20000000800 */
[-C--:B------:R-:W-:Y:S01]  /*9790*/  IADD3 R34, P0, R34, R122.reuse, RZ ;  /* 0x0000007a22227210 */ /* 0x080fe20007f1e0ff */
[----:B0-----:R-:W-:Y:S01]  /*97a0*/  IMAD R53, R53, 0x298, RZ ;  /* 0x0000029835357824 */ /* 0x001fe200078e02ff */
[----:B------:R0:W5:Y:S01]  /*97b0*/  LDG.E.U16 R79, desc[UR60][R40.64] ;  /* 0x0000003c284f7981 */ /* 0x000162000c1e1500 */
[----:B-1----:R-:W-:Y:S01]  /*97c0*/  IADD3 R36, P2, R0, R122, RZ ;  /* 0x0000007a00247210 */ /* 0x002fe20007f5e0ff */
[----:B------:R-:W-:-:S03]  /*97d0*/  IMAD R0, R50, 0x14b, RZ ;  /* 0x0000014b32007824 */ /* 0x000fc600078e02ff */
[----:B------:R-:W1:Y:S01]  /*97e0*/  LDC R50, c[0x0][0x248] ;  /* 0x00009200ff327b82 */ /* 0x000e620000000800 */
[-C--:B------:R-:W-:Y:S02]  /*97f0*/  LEA.HI.X.SX32 R39, R55, R123.reuse, 0x1, P1 ;  /* 0x0000007b37277211 */ /* 0x080fe400008f0eff */
[-C--:B------:R-:W-:Y:S02]  /*9800*/  LEA.HI.X.SX32 R37, R35, R123.reuse, 0x1, P2 ;  /* 0x0000007b23257211 */ /* 0x080fe400010f0eff */
[-C--:B------:R-:W-:Y:S01]  /*9810*/  LEA.HI.X.SX32 R35, R0, R123.reuse, 0x1, P0 ;  /* 0x0000007b00237211 */ /* 0x080fe200000f0eff */
[----:B------:R3:W5:Y:S02]  /*9820*/  LDG.E.U16 R60, desc[UR60][R38.64] ;  /* 0x0000003c263c7981 */ /* 0x000764000c1e1500 */
[----:B------:R-:W1:Y:S01]  /*9830*/  LDC R75, c[0x0][0x248] ;  /* 0x00009200ff4b7b82 */ /* 0x000e620000000800 */
[-C--:B0-----:R-:W-:Y:S01]  /*9840*/  IADD3 R40, P0, R53, R122.reuse, RZ ;  /* 0x0000007a35287210 */ /* 0x081fe20007f1e0ff */
[----:B------:R0:W5:Y:S06]  /*9850*/  LDG.E.U16 R118, desc[UR60][R34.64] ;  /* 0x0000003c22767981 */ /* 0x00016c000c1e1500 */
[----:B------:R-:W1:Y:S01]  /*9860*/  LDC R77, c[0x0][0x248] ;  /* 0x00009200ff4d7b82 */ /* 0x000e620000000800 */
[----:B---3--:R-:W-:Y:S01]  /*9870*/  IMAD R38, R54, 0x29a, RZ ;  /* 0x0000029a36267824 */ /* 0x008fe200078e02ff */
[----:B------:R3:W5:Y:S01]  /*9880*/  LDG.E.U16 R42, desc[UR60][R36.64] ;  /* 0x0000003c242a7981 */ /* 0x000762000c1e1500 */
[----:B0-----:R-:W-:Y:S01]  /*9890*/  IMAD R34, R78, 0x29e, RZ ;  /* 0x0000029e4e227824 */ /* 0x001fe200078e02ff */
[-C--:B------:R-:W-:Y:S01]  /*98a0*/  LEA.HI.X.SX32 R41, R56, R123.reuse, 0x1, P0 ;  /* 0x0000007b38297211 */ /* 0x080fe200000f0eff */
[----:B------:R-:W-:Y:S01]  /*98b0*/  IMAD R0, R76, 0x14d, RZ ;  /* 0x0000014d4c007824 */ /* 0x000fe200078e02ff */
[-C--:B------:R-:W-:Y:S01]  /*98c0*/  IADD3 R38, P1, R38, R122.reuse, RZ ;  /* 0x0000007a26267210 */ /* 0x080fe20007f3e0ff */
[----:B------:R-:W-:Y:S01]  /*98d0*/  IMAD R35, R95, 0x14f, RZ ;  /* 0x0000014f5f237824 */ /* 0x000fe200078e02ff */
[-C--:B------:R-:W-:Y:S01]  /*98e0*/  IADD3 R34, P0, R34, R122.reuse, RZ ;  /* 0x0000007a22227210 */ /* 0x080fe20007f1e0ff */
[----:B------:R-:W0:Y:S01]  /*98f0*/  LDC R52, c[0x0][0x248] ;  /* 0x00009200ff347b82 */ /* 0x000e220000000800 */
[----:B---3--:R-:W-:Y:S01]  /*9900*/  IMAD R36, R69, 0x29c, RZ ;  /* 0x0000029c45247824 */ /* 0x008fe200078e02ff */
[-C--:B------:R-:W-:Y:S01]  /*9910*/  LEA.HI.X.SX32 R39, R0, R123.reuse, 0x1, P1 ;  /* 0x0000007b00277211 */ /* 0x080fe200008f0eff */
[----:B------:R-:W-:Y:S01]  /*9920*/  IMAD R51, R51, 0x2a6, RZ ;  /* 0x000002a633337824 */ /* 0x000fe200078e02ff */
[----:B------:R-:W-:Y:S01]  /*9930*/  LEA.HI.X.SX32 R35, R35, R123, 0x1, P0 ;  /* 0x0000007b23237211 */ /* 0x000fe200000f0eff */
[----:B------:R3:W5:Y:S01]  /*9940*/  LDG.E.U16 R99, desc[UR60][R40.64] ;  /* 0x0000003c28637981 */ /* 0x000762000c1e1500 */
[----:B------:R-:W-:-:S02]  /*9950*/  IADD3 R36, P2, R36, R122, RZ ;  /* 0x0000007a24247210 */ /* 0x000fc40007f5e0ff */
[----:B------:R-:W2:Y:S01]  /*9960*/  LDC R55, c[0x0][0x248] ;  /* 0x00009200ff377b82 */ /* 0x000ea20000000800 */
[----:B------:R1:W5:Y:S01]  /*9970*/  LDG.E.U16 R78, desc[UR60][R38.64] ;  /* 0x0000003c264e7981 */ /* 0x000362000c1e1500 */
[----:B------:R-:W-:-:S03]  /*9980*/  LEA.HI.X.SX32 R37, R57, R123, 0x1, P2 ;  /* 0x0000007b39257211 */ /* 0x000fc600010f0eff */
[----:B------:R1:W5:Y:S03]  /*9990*/  LDG.E.U16 R0, desc[UR60][R34.64] ;  /* 0x0000003c22007981 */ /* 0x000366000c1e1500 */
[----:B------:R-:W2:Y:S01]  /*99a0*/  LDC R53, c[0x0][0x248] ;  /* 0x00009200ff357b82 */ /* 0x000ea20000000800 */
[----:B---3--:R-:W-:Y:S01]  /*99b0*/  IADD3 R40, P0, R51, R122, RZ ;  /* 0x0000007a33287210 */ /* 0x008fe20007f1e0ff */
[----:B------:R3:W5:Y:S01]  /*99c0*/  LDG.E.U16 R59, desc[UR60][R36.64] ;  /* 0x0000003c243b7981 */ /* 0x000762000c1e1500 */
[----:B-1----:R-:W-:-:S05]  /*99d0*/  IMAD R38, R50, 0x2a8, RZ ;  /* 0x000002a832267824 */ /* 0x002fca00078e02ff */
[----:B------:R-:W1:Y:S01]  /*99e0*/  LDC R69, c[0x0][0x248] ;  /* 0x00009200ff457b82 */ /* 0x000e620000000800 */
[----:B------:R-:W-:-:S07]  /*99f0*/  IMAD R35, R75, 0x153, RZ ;  /* 0x000001534b237824 */ /* 0x000fce00078e02ff */
[----:B------:R-:W1:Y:S01]  /*9a00*/  LDC R76, c[0x0][0x248] ;  /* 0x00009200ff4c7b82 */ /* 0x000e620000000800 */
[----:B---3--:R-:W-:Y:S02]  /*9a10*/  IMAD R36, R93, 0x2aa, RZ ;  /* 0x000002aa5d247824 */ /* 0x008fe400078e02ff */
[----:B------:R-:W-:-:S05]  /*9a20*/  IMAD R34, R77, 0x2ac, RZ ;  /* 0x000002ac4d227824 */ /* 0x000fca00078e02ff */
[----:B------:R-:W3:Y:S01]  /*9a30*/  LDC R50, c[0x0][0x248] ;  /* 0x00009200ff327b82 */ /* 0x000ee20000000800 */
[----:B------:R-:W-:Y:S01]  /*9a40*/  LEA.HI.X.SX32 R41, R35, R123, 0x1, P0 ;  /* 0x0000007b23297211 */ /* 0x000fe200000f0eff */
[----:B------:R-:W-:Y:S01]  /*9a50*/  IMAD R35, R94, 0x155, RZ ;  /* 0x000001555e237824 */ /* 0x000fe200078e02ff */
[----:B------:R-:W-:-:S05]  /*9a60*/  IADD3 R38, P1, R38, R122, RZ ;  /* 0x0000007a26267210 */ /* 0x000fca0007f3e0ff */
[----:B------:R-:W3:Y:S01]  /*9a70*/  LDC R54, c[0x0][0x248] ;  /* 0x00009200ff367b82 */ /* 0x000ee20000000800 */
[-C--:B------:R-:W-:Y:S01]  /*9a80*/  IADD3 R36, P0, R36, R122.reuse, RZ ;  /* 0x0000007a24247210 */ /* 0x080fe20007f1e0ff */
[----:B------:R0:W5:Y:S01]  /*9a90*/  LDG.E.U16 R117, desc[UR60][R40.64] ;  /* 0x0000003c28757981 */ /* 0x000162000c1e1500 */
[----:B------:R-:W-:Y:S02]  /*9aa0*/  IADD3 R34, P2, R34, R122, RZ ;  /* 0x0000007a22227210 */ /* 0x000fe40007f5e0ff */
[----:B------:R-:W-:-:S03]  /*9ab0*/  LEA.HI.X.SX32 R39, R246, R123, 0x1, P1 ;  /* 0x0000007bf6277211 */ /* 0x000fc600008f0eff */
[----:B------:R-:W3:Y:S01]  /*9ac0*/  LDC R51, c[0x0][0x248] ;  /* 0x00009200ff337b82 */ /* 0x000ee20000000800 */
[-C--:B------:R-:W-:Y:S01]  /*9ad0*/  LEA.HI.X.SX32 R37, R35, R123.reuse, 0x1, P0 ;  /* 0x0000007b23257211 */ /* 0x080fe200000f0eff */
[----:B------:R2:W5:Y:S01]  /*9ae0*/  LDG.E.U16 R98, desc[UR60][R38.64] ;  /* 0x0000003c26627981 */ /* 0x000562000c1e1500 */
[----:B------:R-:W-:-:S05]  /*9af0*/  LEA.HI.X.SX32 R35, R58, R123, 0x1, P2 ;  /* 0x0000007b3a237211 */ /* 0x000fca00010f0eff */
[----:B------:R-:W3:Y:S01]  /*9b00*/  LDC R56, c[0x0][0x248] ;  /* 0x00009200ff387b82 */ /* 0x000ee20000000800 */
[----:B0-----:R-:W-:Y:S01]  /*9b10*/  IMAD R40, R52, 0x2ae, RZ ;  /* 0x000002ae34287824 */ /* 0x001fe200078e02ff */
[----:B------:R0:W5:Y:S06]  /*9b20*/  LDG.E.U16 R58, desc[UR60][R34.64] ;  /* 0x0000003c223a7981 */ /* 0x00016c000c1e1500 */
[----:B------:R-:W4:Y:S01]  /*9b30*/  LDC R93, c[0x0][0x248] ;  /* 0x00009200ff5d7b82 */ /* 0x000f220000000800 */
[----:B--2---:R-:W-:Y:S01]  /*9b40*/  IMAD R38, R55, 0x2b6, RZ ;  /* 0x000002b637267824 */ /* 0x004fe200078e02ff */
[----:B------:R2:W5:Y:S01]  /*9b50*/  LDG.E.U16 R77, desc[UR60][R36.64] ;  /* 0x0000003c244d7981 */ /* 0x000562000c1e1500 */
[----:B------:R-:W-:Y:S01]  /*9b60*/  IADD3 R40, P0, R40, R122, RZ ;  /* 0x0000007a28287210 */ /* 0x000fe20007f1e0ff */
[----:B0-----:R-:W-:-:S04]  /*9b70*/  IMAD R35, R53, 0x157, RZ ;  /* 0x0000015735237824 */ /* 0x001fc800078e02ff */
[----:B------:R-:W0:Y:S01]  /*9b80*/  LDC R57, c[0x0][0x248] ;  /* 0x00009200ff397b82 */ /* 0x000e220000000800 */
[----:B-1----:R-:W-:Y:S01]  /*9b90*/  IMAD R34, R76, 0x2ba, RZ ;  /* 0x000002ba4c227824 */ /* 0x002fe200078e02ff */
[----:B------:R-:W-:Y:S01]  /*9ba0*/  IADD3 R38, P1, R38, R122, RZ ;  /* 0x0000007a26267210 */ /* 0x000fe20007f3e0ff */
[----:B--2---:R-:W-:-:S05]  /*9bb0*/  IMAD R37, R69, 0x15b, RZ ;  /* 0x0000015b45257824 */ /* 0x004fca00078e02ff */
[----:B------:R-:W1:Y:S01]  /*9bc0*/  LDC R75, c[0x0][0x248] ;  /* 0x00009200ff4b7b82 */ /* 0x000e620000000800 */
[----:B------:R-:W-:Y:S01]  /*9bd0*/  LEA.HI.X.SX32 R41, R35, R123, 0x1, P0 ;  /* 0x0000007b23297211 */ /* 0x000fe200000f0eff */
[----:B---3--:R-:W-:Y:S01]  /*9be0*/  IMAD R35, R50, 0x15d, RZ ;  /* 0x0000015d32237824 */ /* 0x008fe200078e02ff */
[----:B------:R-:W-:-:S05]  /*9bf0*/  IADD3 R34, P0, R34, R122, RZ ;  /* 0x0000007a22227210 */ /* 0x000fca0007f1e0ff */
[----:B------:R-:W2:Y:S01]  /*9c00*/  LDC R95, c[0x0][0x248] ;  /* 0x00009200ff5f7b82 */ /* 0x000ea20000000800 */
[----:B------:R-:W-:Y:S01]  /*9c10*/  LEA.HI.X.SX32 R39, R37, R123, 0x1, P1 ;  /* 0x0000007b25277211 */ /* 0x000fe200008f0eff */
[----:B------:R-:W-:-:S06]  /*9c20*/  IMAD R36, R54, 0x2b8, RZ ;  /* 0x000002b836247824 */ /* 0x000fcc00078e02ff */
[----:B------:R-:W3:Y:S01]  /*9c30*/  LDC R52, c[0x0][0x248] ;  /* 0x00009200ff347b82 */ /* 0x000ee20000000800 */
[----:B------:R-:W-:Y:S01]  /*9c40*/  LEA.HI.X.SX32 R35, R35, R123, 0x1, P0 ;  /* 0x0000007b23237211 */ /* 0x000fe200000f0eff */
[----:B------:R0:W5:Y:S01]  /*9c50*/  LDG.E.U16 R116, desc[UR60][R38.64] ;  /* 0x0000003c26747981 */ /* 0x000162000c1e1500 */
[----:B------:R-:W-:-:S05]  /*9c60*/  IADD3 R36, P2, R36, R122, RZ ;  /* 0x0000007a24247210 */ /* 0x000fca0007f5e0ff */
[----:B------:R-:W3:Y:S01]  /*9c70*/  LDC R53, c[0x0][0x248] ;  /* 0x00009200ff357b82 */ /* 0x000ee20000000800 */
[----:B------:R-:W-:Y:S01]  /*9c80*/  IMAD R50, R51, 0x2bc, RZ ;  /* 0x000002bc33327824 */ /* 0x000fe200078e02ff */
[----:B------:R4:W5:Y:S01]  /*9c90*/  LDG.E.U16 R76, desc[UR60][R34.64] ;  /* 0x0000003c224c7981 */ /* 0x000962000c1e1500 */
[----:B0-----:R-:W-:-:S03]  /*9ca0*/  IMAD R38, R56, 0x2be, RZ ;  /* 0x000002be38267824 */ /* 0x001fc600078e02ff */
[----:B------:R-:W5:Y:S02]  /*9cb0*/  LDG.E.U16 R41, desc[UR60][R40.64] ;  /* 0x0000003c28297981 */ /* 0x000f64000c1e1500 */
[----:B------:R-:W0:Y:S01]  /*9cc0*/  LDC R94, c[0x0][0x248] ;  /* 0x00009200ff5e7b82 */ /* 0x000e220000000800 */
[----:B------:R-:W-:-:S07]  /*9cd0*/  LEA.HI.X.SX32 R37, R70, R123, 0x1, P2 ;  /* 0x0000007b46257211 */ /* 0x000fce00010f0eff */
[----:B------:R-:W0:Y:S01]  /*9ce0*/  LDC R54, c[0x0][0x248] ;  /* 0x00009200ff367b82 */ /* 0x000e220000000800 */
[----:B----4-:R-:W-:Y:S01]  /*9cf0*/  IMAD R34, R93, 0x2c8, RZ ;  /* 0x000002c85d227824 */ /* 0x010fe200078e02ff */
[----:B------:R-:W-:Y:S01]  /*9d00*/  IADD3 R50, P0, R50, R122, RZ ;  /* 0x0000007a32327210 */ /* 0x000fe20007f1e0ff */
[----:B------:R-:W-:-:S05]  /*9d10*/  IMAD R35, R57, 0x15f, RZ ;  /* 0x0000015f39237824 */ /* 0x000fca00078e02ff */
[----:B------:R-:W4:Y:S01]  /*9d20*/  LDC R56, c[0x0][0x248] ;  /* 0x00009200ff387b82 */ /* 0x000f220000000800 */
[-C--:B------:R-:W-:Y:S01]  /*9d30*/  IADD3 R38, P1, R38, R122.reuse, RZ ;  /* 0x0000007a26267210 */ /* 0x080fe20007f3e0ff */
[----:B------:R1:W5:Y:S01]  /*9d40*/  LDG.E.U16 R97, desc[UR60][R36.64] ;  /* 0x0000003c24617981 */ /* 0x000362000c1e1500 */
[----:B------:R-:W-:Y:S02]  /*9d50*/  LEA.HI.X.SX32 R51, R71, R123, 0x1, P0 ;  /* 0x0000007b47337211 */ /* 0x000fe400000f0eff */
[----:B------:R-:W-:-:S03]  /*9d60*/  IADD3 R34, P2, R34, R122, RZ ;  /* 0x0000007a22227210 */ /* 0x000fc60007f5e0ff */
[----:B------:R-:W4:Y:S01]  /*9d70*/  LDC R55, c[0x0][0x248] ;  /* 0x00009200ff377b82 */ /* 0x000f220000000800 */
[----:B------:R-:W-:Y:S01]  /*9d80*/  LEA.HI.X.SX32 R39, R35, R123, 0x1, P1 ;  /* 0x0000007b23277211 */ /* 0x000fe200008f0eff */
[----:B------:R3:W5:Y:S01]  /*9d90*/  LDG.E.U16 R57, desc[UR60][R50.64] ;  /* 0x0000003c32397981 */ /* 0x000762000c1e1500 */
[----:B-1----:R-:W-:-:S05]  /*9da0*/  IMAD R36, R75, 0x2c6, RZ ;  /* 0x000002c64b247824 */ /* 0x002fca00078e02ff */
[----:B------:R-:W1:Y:S01]  /*9db0*/  LDC R70, c[0x0][0x248] ;  /* 0x00009200ff467b82 */ /* 0x000e620000000800 */
[-C--:B------:R-:W-:Y:S01]  /*9dc0*/  LEA.HI.X.SX32 R35, R248, R123.reuse, 0x1, P2 ;  /* 0x0000007bf8237211 */ /* 0x080fe200010f0eff */
[----:B--2---:R-:W-:Y:S01]  /*9dd0*/  IMAD R37, R95, 0x163, RZ ;  /* 0x000001635f257824 */ /* 0x004fe200078e02ff */
[----:B------:R-:W-:Y:S01]  /*9de0*/  IADD3 R36, P0, R36, R122, RZ ;  /* 0x0000007a24247210 */ /* 0x000fe20007f1e0ff */
[----:B---3--:R-:W-:Y:S01]  /*9df0*/  IMAD R50, R52, 0x2ca, RZ ;  /* 0x000002ca34327824 */ /* 0x008fe200078e02ff */
[----:B------:R-:W2:Y:S03]  /*9e00*/  LDG.E.U16 R40, desc[UR60][R38.64] ;  /* 0x0000003c26287981 */ /* 0x000ea6000c1e1500 */
[----:B------:R-:W3:Y:S01]  /*9e10*/  LDC R69, c[0x0][0x248] ;  /* 0x00009200ff457b82 */ /* 0x000ee20000000800 */
[----:B------:R0:W2:Y:S07]  /*9e20*/  LDG.E.U16 R96, desc[UR60][R34.64] ;  /* 0x0000003c22607981 */ /* 0x0000ae000c1e1500 */
[----:B------:R-:W3:Y:S01]  /*9e30*/  LDC R71, c[0x0][0x248] ;  /* 0x00009200ff477b82 */ /* 0x000ee20000000800 */
[----:B------:R-:W-:Y:S01]  /*9e40*/  LEA.HI.X.SX32 R37, R37, R123, 0x1, P0 ;  /* 0x0000007b25257211 */ /* 0x000fe200000f0eff */
[----:B0-----:R-:W-:-:S06]  /*9e50*/  IMAD R35, R53, 0x165, RZ ;  /* 0x0000016535237824 */ /* 0x001fcc00078e02ff */
[----:B------:R-:W0:Y:S01]  /*9e60*/  LDC R95, c[0x0][0x248] ;  /* 0x00009200ff5f7b82 */ /* 0x000e220000000800 */
[-C--:B------:R-:W-:Y:S01]  /*9e70*/  IADD3 R50, P0, R50, R122.reuse, RZ ;  /* 0x0000007a32327210 */ /* 0x080fe20007f1e0ff */
[----:B------:R-:W-:Y:S01]  /*9e80*/  IMAD R34, R94, 0x2d6, RZ ;  /* 0x000002d65e227824 */ /* 0x000fe200078e02ff */
[----:B------:R4:W2:Y:S05]  /*9e90*/  LDG.E.U16 R115, desc[UR60][R36.64] ;  /* 0x0000003c24737981 */ /* 0x0008aa000c1e1500 */
[----:B------:R-:W0:Y:S01]  /*9ea0*/  LDC R121, c[0x0][0x248] ;  /* 0x00009200ff797b82 */ /* 0x000e220000000800 */
[----:B------:R-:W-:Y:S01]  /*9eb0*/  IMAD R38, R54, 0x2cc, RZ ;  /* 0x000002cc36267824 */ /* 0x000fe200078e02ff */
[----:B------:R-:W-:Y:S01]  /*9ec0*/  LEA.HI.X.SX32 R51, R35, R123, 0x1, P0 ;  /* 0x0000007b23337211 */ /* 0x000fe200000f0eff */
[----:B----4-:R-:W-:Y:S01]  /*9ed0*/  IMAD R35, R56, 0x16b, RZ ;  /* 0x0000016b38237824 */ /* 0x010fe200078e02ff */
[----:B------:R-:W-:-:S04]  /*9ee0*/  IADD3 R34, P0, R34, R122, RZ ;  /* 0x0000007a22227210 */ /* 0x000fc80007f1e0ff */
[----:B------:R-:W4:Y:S01]  /*9ef0*/  LDC R93, c[0x0][0x248] ;  /* 0x00009200ff5d7b82 */ /* 0x000f220000000800 */
[----:B------:R-:W-:Y:S01]  /*9f00*/  IADD3 R38, P1, R38, R122, RZ ;  /* 0x0000007a26267210 */ /* 0x000fe20007f3e0ff */
[----:B------:R-:W-:-:S06]  /*9f10*/  IMAD R36, R55, 0x2ce, RZ ;  /* 0x000002ce37247824 */ /* 0x000fcc00078e02ff */
[----:B------:R-:W4:Y:S01]  /*9f20*/  LDC R54, c[0x0][0x248] ;  /* 0x00009200ff367b82 */ /* 0x000f220000000800 */
[----:B------:R-:W-:Y:S01]  /*9f30*/  LEA.HI.X.SX32 R35, R35, R123, 0x1, P0 ;  /* 0x0000007b23237211 */ /* 0x000fe200000f0eff */
[----:B-1----:R-:W-:-:S06]  /*9f40*/  IMAD R52, R70, 0x2d8, RZ ;  /* 0x000002d846347824 */ /* 0x002fcc00078e02ff */
[----:B------:R-:W1:Y:S01]  /*9f50*/  LDC R94, c[0x0][0x248] ;  /* 0x00009200ff5e7b82 */ /* 0x000e620000000800 */
[----:B------:R-:W-:Y:S01]  /*9f60*/  LEA.HI.X.SX32 R39, R72, R123, 0x1, P1 ;  /* 0x0000007b48277211 */ /* 0x000fe200008f0eff */
[----:B------:R0:W2:Y:S01]  /*9f70*/  LDG.E.U16 R75, desc[UR60][R50.64] ;  /* 0x0000003c324b7981 */ /* 0x0000a2000c1e1500 */
[----:B---3--:R-:W-:Y:S01]  /*9f80*/  IMAD R37, R69, 0x167, RZ ;  /* 0x0000016745257824 */ /* 0x008fe200078e02ff */
[-C--:B------:R-:W-:Y:S02]  /*9f90*/  IADD3 R36, P2, R36, R122.reuse, RZ ;  /* 0x0000007a24247210 */ /* 0x080fe40007f5e0ff */
[----:B------:R3:W2:Y:S01]  /*9fa0*/  LDG.E.U16 R114, desc[UR60][R34.64] ;  /* 0x0000003c22727981 */ /* 0x0006a2000c1e1500 */
[----:B------:R-:W-:Y:S01]  /*9fb0*/  IADD3 R52, P0, R52, R122, RZ ;  /* 0x0000007a34347210 */ /* 0x000fe20007f1e0ff */
[----:B------:R-:W1:Y:S02]  /*9fc0*/  LDC R109, c[0x0][0x248] ;  /* 0x00009200ff6d7b82 */ /* 0x000e640000000800 */
[----:B------:R3:W2:Y:S01]  /*9fd0*/  LDG.E.U16 R56, desc[UR60][R38.64] ;  /* 0x0000003c26387981 */ /* 0x0006a2000c1e1500 */
[----:B0-----:R-:W-:-:S02]  /*9fe0*/  IMAD R50, R71, 0x2da, RZ ;  /* 0x000002da47327824 */ /* 0x001fc400078e02ff */
[----:B---3--:R-:W-:Y:S01]  /*9ff0*/  IMAD R34, R112, 0x2de, RZ ;  /* 0x000002de70227824 */ /* 0x008fe200078e02ff */
[-C--:B------:R-:W-:Y:S01]  /*a000*/  LEA.HI.X.SX32 R37, R37, R123.reuse, 0x1, P2 ;  /* 0x0000007b25257211 */ /* 0x080fe200010f0eff */
[----:B------:R-:W-:Y:S01]  /*a010*/  IMAD R35, R95, 0x16d, RZ ;  /* 0x0000016d5f237824 */ /* 0x000fe200078e02ff */
[-C--:B------:R-:W-:Y:S01]  /*a020*/  IADD3 R50, P1, R50, R122.reuse, RZ ;  /* 0x0000007a32327210 */ /* 0x080fe20007f3e0ff */
[----:B------:R-:W-:Y:S01]  /*a030*/  IMAD R38, R121, 0x16f, RZ ;  /* 0x0000016f79267824 */ /* 0x000fe200078e02ff */
[-C--:B------:R-:W-:Y:S01]  /*a040*/  LEA.HI.X.SX32 R53, R74, R123.reuse, 0x1, P0 ;  /* 0x0000007b4a357211 */ /* 0x080fe200000f0eff */
[----:B------:R-:W0:Y:S01]  /*a050*/  LDC R69, c[0x0][0x248] ;  /* 0x00009200ff457b82 */ /* 0x000e220000000800 */
[----:B------:R-:W-:Y:S01]  /*a060*/  IADD3 R34, P0, R34, R122, RZ ;  /* 0x0000007a22227210 */ /* 0x000fe20007f1e0ff */
[----:B------:R4:W3:Y:S01]  /*a070*/  LDG.E.U16 R39, desc[UR60][R36.64] ;  /* 0x0000003c24277981 */ /* 0x0008e2000c1e1500 */
[-C--:B------:R-:W-:Y:S02]  /*a080*/  LEA.HI.X.SX32 R51, R35, R123.reuse, 0x1, P1 ;  /* 0x0000007b23337211 */ /* 0x080fe400008f0eff */
[----:B------:R-:W-:Y:S01]  /*a090*/  LEA.HI.X.SX32 R35, R38, R123, 0x1, P0 ;  /* 0x0000007b26237211 */ /* 0x000fe200000f0eff */
[----:B------:R4:W3:Y:S02]  /*a0a0*/  LDG.E.U16 R95, desc[UR60][R52.64] ;  /* 0x0000003c345f7981 */ /* 0x0008e4000c1e1500 */
[----:B------:R-:W0:Y:S02]  /*a0b0*/  LDC R70, c[0x0][0x248] ;  /* 0x00009200ff467b82 */ /* 0x000e240000000800 */
[----:B------:R1:W3:Y:S01]  /*a0c0*/  LDG.E.U16 R38, desc[UR60][R34.64] ;  /* 0x0000003c22267981 */ /* 0x0002e2000c1e1500 */
[----:B----4-:R-:W-:-:S03]  /*a0d0*/  IMAD R36, R93, 0x2dc, RZ ;  /* 0x000002dc5d247824 */ /* 0x010fc600078e02ff */
[----:B------:R-:W4:Y:S01]  /*a0e0*/  LDG.E.U16 R74, desc[UR60][R50.64] ;  /* 0x0000003c324a7981 */ /* 0x000f22000c1e1500 */
[----:B------:R-:W-:Y:S01]  /*a0f0*/  IMAD R52, R54, 0x2e6, RZ ;  /* 0x000002e636347824 */ /* 0x000fe200078e02ff */
[-C--:B------:R-:W-:Y:S01]  /*a100*/  IADD3 R36, P2, R36, R122.reuse, RZ ;  /* 0x0000007a24247210 */ /* 0x080fe20007f5e0ff */
[----:B------:R-:W0:Y:S01]  /*a110*/  LDC R93, c[0x0][0x248] ;  /* 0x00009200ff5d7b82 */ /* 0x000e220000000800 */
[----:B-1----:R-:W-:Y:S02]  /*a120*/  IMAD R35, R94, 0x173, RZ ;  /* 0x000001735e237824 */ /* 0x002fe400078e02ff */
[----:B------:R-:W-:Y:S02]  /*a130*/  IADD3 R52, P0, R52, R122, RZ ;  /* 0x0000007a34347210 */ /* 0x000fe40007f1e0ff */
[-C--:B------:R-:W-:Y:S02]  /*a140*/  LEA.HI.X.SX32 R37, R73, R123.reuse, 0x1, P2 ;  /* 0x0000007b49257211 */ /* 0x080fe400010f0eff */
[----:B------:R-:W-:Y:S01]  /*a150*/  LEA.HI.X.SX32 R53, R35, R123, 0x1, P0 ;  /* 0x0000007b23357211 */ /* 0x000fe200000f0eff */
[----:B------:R-:W1:Y:S01]  /*a160*/  LDC R71, c[0x0][0x248] ;  /* 0x00009200ff477b82 */ /* 0x000e620000000800 */
[----:B------:R-:W-:Y:S01]  /*a170*/  IMAD R35, R113, 0x175, RZ ;  /* 0x0000017571237824 */ /* 0x000fe200078e02ff */
[----:B------:R0:W4:Y:S04]  /*a180*/  LDG.E.U16 R55, desc[UR60][R36.64] ;  /* 0x0000003c24377981 */ /* 0x000128000c1e1500 */
[----:B------:R0:W3:Y:S02]  /*a190*/  LDG.E.U16 R113, desc[UR60][R52.64] ;  /* 0x0000003c34717981 */ /* 0x0000e4000c1e1500 */
[----:B------:R-:W1:Y:S01]  /*a1a0*/  LDC R112, c[0x0][0x248] ;  /* 0x00009200ff707b82 */ /* 0x000e620000000800 */
[----:B0-----:R-:W-:-:S07]  /*a1b0*/  IMAD R36, R111, 0x2ea, RZ ;  /* 0x000002ea6f247824 */ /* 0x001fce00078e02ff */
[----:B------:R-:W0:Y:S01]  /*a1c0*/  LDC R53, c[0x0][0x248] ;  /* 0x00009200ff357b82 */ /* 0x000e220000000800 */
[----:B------:R-:W-:Y:S01]  /*a1d0*/  IMAD R34, R109, 0x2ec, RZ ;  /* 0x000002ec6d227824 */ /* 0x000fe200078e02ff */
[-C--:B------:R-:W-:Y:S01]  /*a1e0*/  IADD3 R36, P0, R36, R122.reuse, RZ ;  /* 0x0000007a24247210 */ /* 0x080fe20007f1e0ff */
[----:B------:R-:W-:Y:S02]  /*a1f0*/  IMAD R50, R69, 0x2e8, RZ ;  /* 0x000002e845327824 */ /* 0x000fe400078e02ff */
[----:B------:R-:W-:Y:S01]  /*a200*/  IMAD R228, R228, 0x174, RZ ;  /* 0x00000174e4e47824 */ /* 0x000fe200078e02ff */
[-C--:B------:R-:W-:Y:S02]  /*a210*/  IADD3 R34, P2, R34, R122.reuse, RZ ;  /* 0x0000007a22227210 */ /* 0x080fe40007f5e0ff */
[----:B------:R-:W0:Y:S01]  /*a220*/  LDC R109, c[0x0][0x248] ;  /* 0x00009200ff6d7b82 */ /* 0x000e220000000800 */
[----:B------:R-:W-:Y:S02]  /*a230*/  LEA.HI.X.SX32 R37, R35, R123, 0x1, P0 ;  /* 0x0000007b23257211 */ /* 0x000fe400000f0eff */
[----:B------:R-:W-:-:S02]  /*a240*/  IADD3 R50, P1, R50, R122, RZ ;  /* 0x0000007a32327210 */ /* 0x000fc40007f3e0ff */
[-C--:B------:R-:W-:Y:S01]  /*a250*/  LEA.HI.X.SX32 R35, R90, R123.reuse, 0x1, P2 ;  /* 0x0000007b5a237211 */ /* 0x080fe200010f0eff */
[----:B------:R1:W4:Y:S02]  /*a260*/  LDG.E.U16 R73, desc[UR60][R36.64] ;  /* 0x0000003c24497981 */ /* 0x000324000c1e1500 */
[----:B------:R-:W0:Y:S01]  /*a270*/  LDC R72, c[0x0][0x248] ;  /* 0x00009200ff487b82 */ /* 0x000e220000000800 */
[----:B------:R-:W-:Y:S01]  /*a280*/  LEA.HI.X.SX32 R51, R228, R123, 0x1, P1 ;  /* 0x0000007be4337211 */ /* 0x000fe200008f0eff */
[----:B------:R-:W-:Y:S01]  /*a290*/  IMAD R52, R93, 0x2f6, RZ ;  /* 0x000002f65d347824 */ /* 0x000fe200078e02ff */
[----:B------:R1:W4:Y:S04]  /*a2a0*/  LDG.E.U16 R54, desc[UR60][R34.64] ;  /* 0x0000003c22367981 */ /* 0x000328000c1e1500 */
[----:B------:R1:W4:Y:S02]  /*a2b0*/  LDG.E.U16 R94, desc[UR60][R50.64] ;  /* 0x0000003c325e7981 */ /* 0x000324000c1e1500 */
[----:B-1----:R-:W-:Y:S01]  /*a2c0*/  IMAD R36, R70, 0x2ee, RZ ;  /* 0x000002ee46247824 */ /* 0x002fe200078e02ff */
[----:B------:R-:W-:Y:S01]  /*a2d0*/  IADD3 R52, P1, R52, R122, RZ ;  /* 0x0000007a34347210 */ /* 0x000fe20007f3e0ff */
[----:B------:R-:W1:Y:S01]  /*a2e0*/  LDC R111, c[0x0][0x248] ;  /* 0x00009200ff6f7b82 */ /* 0x000e620000000800 */
[----:B------:R-:W-:-:S02]  /*a2f0*/  IMAD R35, R71, 0x177, RZ ;  /* 0x0000017747237824 */ /* 0x000fc400078e02ff */
[----:B------:R-:W-:Y:S01]  /*a300*/  IADD3 R36, P0, R36, R122, RZ ;  /* 0x0000007a24247210 */ /* 0x000fe20007f1e0ff */
[----:B------:R-:W-:-:S03]  /*a310*/  IMAD R51, R112, 0x17b, RZ ;  /* 0x0000017b70337824 */ /* 0x000fc600078e02ff */
[-C--:B------:R-:W-:Y:S01]  /*a320*/  LEA.HI.X.SX32 R37, R35, R123.reuse, 0x1, P0 ;  /* 0x0000007b23257211 */ /* 0x080fe200000f0eff */
[----:B0-----:R-:W-:Y:S01]  /*a330*/  IMAD R35, R53, 0x17d, RZ ;  /* 0x0000017d35237824 */ /* 0x001fe200078e02ff */
[----:B------:R-:W0:Y:S01]  /*a340*/  LDC R121, c[0x0][0x248] ;  /* 0x00009200ff797b82 */ /* 0x000e220000000800 */
[----:B------:R-:W-:Y:S01]  /*a350*/  IMAD R34, R126, 0x2fa, RZ ;  /* 0x000002fa7e227824 */ /* 0x000fe200078e02ff */
[-C--:B------:R-:W-:Y:S01]  /*a360*/  LEA.HI.X.SX32 R53, R51, R123.reuse, 0x1, P1 ;  /* 0x0000007b33357211 */ /* 0x080fe200008f0eff */
[----:B------:R-:W-:Y:S01]  /*a370*/  IMAD R50, R72, 0x2f8, RZ ;  /* 0x000002f848327824 */ /* 0x000fe200078e02ff */
[----:B------:R-:W4:Y:S02]  /*a380*/  LDG.E.U16 R37, desc[UR60][R36.64] ;  /* 0x0000003c24257981 */ /* 0x000f24000c1e1500 */
[----:B------:R-:W-:Y:S02]  /*a390*/  IADD3 R34, P0, R34, R122, RZ ;  /* 0x0000007a22227210 */ /* 0x000fe40007f1e0ff */
[----:B------:R-:W0:Y:S01]  /*a3a0*/  LDC R228, c[0x0][0x248] ;  /* 0x00009200ffe47b82 */ /* 0x000e220000000800 */
[----:B------:R1:W4:Y:S01]  /*a3b0*/  LDG.E.U16 R112, desc[UR60][R52.64] ;  /* 0x0000003c34707981 */ /* 0x000322000c1e1500 */
[----:B------:R-:W-:-:S02]  /*a3c0*/  LEA.HI.X.SX32 R35, R35, R123, 0x1, P0 ;  /* 0x0000007b23237211 */ /* 0x000fc400000f0eff */
[----:B------:R-:W-:-:S04]  /*a3d0*/  IADD3 R50, P2, R50, R122, RZ ;  /* 0x0000007a32327210 */ /* 0x000fc80007f5e0ff */
[----:B------:R-:W0:Y:S01]  /*a3e0*/  LDC R69, c[0x0][0x248] ;  /* 0x00009200ff457b82 */ /* 0x000e220000000800 */
[----:B-1----:R-:W-:Y:S01]  /*a3f0*/  IMAD R52, R109, 0x2fc, RZ ;  /* 0x000002fc6d347824 */ /* 0x002fe200078e02ff */
[----:B------:R0:W4:Y:S04]  /*a400*/  LDG.E.U16 R72, desc[UR60][R34.64] ;  /* 0x0000003c22487981 */ /* 0x000128000c1e1500 */
[----:B------:R-:W-:Y:S02]  /*a410*/  IADD3 R52, P0, R52, R122, RZ ;  /* 0x0000007a34347210 */ /* 0x000fe40007f1e0ff */
[----:B------:R-:W1:Y:S01]  /*a420*/  LDC R90, c[0x0][0x248] ;  /* 0x00009200ff5a7b82 */ /* 0x000e620000000800 */
[-C--:B------:R-:W-:Y:S02]  /*a430*/  LEA.HI.X.SX32 R51, R91, R123.reuse, 0x1, P2 ;  /* 0x0000007b5b337211 */ /* 0x080fe400010f0eff */
[----:B------:R-:W-:Y:S01]  /*a440*/  LEA.HI.X.SX32 R53, R92, R123, 0x1, P0 ;  /* 0x0000007b5c357211 */ /* 0x000fe200000f0eff */
[----:B------:R-:W-:-:S02]  /*a450*/  IMAD R70, R111, 0x2fe, RZ ;  /* 0x000002fe6f467824 */ /* 0x000fc400078e02ff */
[----:B------:R0:W4:Y:S02]  /*a460*/  LDG.E.U16 R93, desc[UR60][R50.64] ;  /* 0x0000003c325d7981 */ /* 0x000124000c1e1500 */
[----:B------:R-:W1:Y:S02]  /*a470*/  LDC R91, c[0x0][0x248] ;  /* 0x00009200ff5b7b82 */ /* 0x000e640000000800 */
[----:B------:R0:W4:Y:S02]  /*a480*/  LDG.E.U16 R53, desc[UR60][R52.64] ;  /* 0x0000003c34357981 */ /* 0x000124000c1e1500 */
[----:B0-----:R-:W-:Y:S01]  /*a490*/  IMAD R35, R121, 0x17f, RZ ;  /* 0x0000017f79237824 */ /* 0x001fe200078e02ff */
[----:B------:R-:W-:-:S03]  /*a4a0*/  IADD3 R70, P1, R70, R122, RZ ;  /* 0x0000007a46467210 */ /* 0x000fc60007f3e0ff */
[----:B------:R-:W0:Y:S01]  /*a4b0*/  LDC R109, c[0x0][0x248] ;  /* 0x00009200ff6d7b82 */ /* 0x000e220000000800 */
[----:B------:R-:W-:-:S07]  /*a4c0*/  IMAD R50, R127, 0x306, RZ ;  /* 0x000003067f327824 */ /* 0x000fce00078e02ff */
[----:B------:R-:W0:Y:S01]  /*a4d0*/  LDC R52, c[0x0][0x248] ;  /* 0x00009200ff347b82 */ /* 0x000e220000000800 */
[----:B------:R-:W-:Y:S01]  /*a4e0*/  IMAD R36, R131, 0x183, RZ ;  /* 0x0000018383247824 */ /* 0x000fe200078e02ff */
[-C--:B------:R-:W-:Y:S01]  /*a4f0*/  IADD3 R50, P0, R50, R122.reuse, RZ ;  /* 0x0000007a32327210 */ /* 0x080fe20007f1e0ff */
[----:B------:R-:W-:Y:S01]  /*a500*/  IMAD R34, R129, 0x308, RZ ;  /* 0x0000030881227824 */ /* 0x000fe200078e02ff */
[-C--:B------:R-:W-:Y:S01]  /*a510*/  LEA.HI.X.SX32 R71, R35, R123.reuse, 0x1, P1 ;  /* 0x0000007b23477211 */ /* 0x080fe200008f0eff */
[----:B------:R-:W-:Y:S01]  /*a520*/  IMAD R228, R228, 0x184, RZ ;  /* 0x00000184e4e47824 */ /* 0x000fe200078e02ff */
[----:B------:R-:W-:Y:S02]  /*a530*/  LEA.HI.X.SX32 R51, R36, R123, 0x1, P0 ;  /* 0x0000007b24337211 */ /* 0x000fe400000f0eff */
[----:B------:R-:W5:Y:S01]  /*a540*/  LDC R126, c[0x0][0x248] ;  /* 0x00009200ff7e7b82 */ /* 0x000f620000000800 */
[----:B------:R1:W4:Y:S01]  /*a550*/  LDG.E.U16 R36, desc[UR60][R70.64] ;  /* 0x0000003c46247981 */ /* 0x000322000c1e1500 */
[----:B------:R-:W-:-:S03]  /*a560*/  IADD3 R34, P2, R34, R122, RZ ;  /* 0x0000007a22227210 */ /* 0x000fc60007f5e0ff */
[----:B------:R1:W4:Y:S03]  /*a570*/  LDG.E.U16 R111, desc[UR60][R50.64] ;  /* 0x0000003c326f7981 */ /* 0x000326000c1e1500 */
[----:B------:R-:W5:Y:S01]  /*a580*/  LDC R121, c[0x0][0x248] ;  /* 0x00009200ff797b82 */ /* 0x000f620000000800 */
[----:B-1----:R-:W-:-:S07]  /*a590*/  IMAD R70, R69, 0x30a, RZ ;  /* 0x0000030a45467824 */ /* 0x002fce00078e02ff */
[----:B------:R-:W1:Y:S01]  /*a5a0*/  LDC R127, c[0x0][0x248] ;  /* 0x00009200ff7f7b82 */ /* 0x000e620000000800 */
[----:B------:R-:W-:Y:S01]  /*a5b0*/  LEA.HI.X.SX32 R35, R228, R123, 0x1, P2 ;  /* 0x0000007be4237211 */ /* 0x000fe200010f0eff */
[----:B------:R-:W-:Y:S01]  /*a5c0*/  IMAD R51, R90, 0x185, RZ ;  /* 0x000001855a337824 */ /* 0x000fe200078e02ff */
[----:B------:R-:W-:-:S05]  /*a5d0*/  IADD3 R70, P0, R70, R122, RZ ;  /* 0x0000007a46467210 */ /* 0x000fca0007f1e0ff */
[----:B------:R-:W1:Y:S01]  /*a5e0*/  LDC R129, c[0x0][0x248] ;  /* 0x00009200ff817b82 */ /* 0x000e620000000800 */
[----:B------:R-:W-:Y:S01]  /*a5f0*/  IMAD R90, R91, 0x30c, RZ ;  /* 0x0000030c5b5a7824 */ /* 0x000fe200078e02ff */
[----:B------:R5:W4:Y:S01]  /*a600*/  LDG.E.U16 R92, desc[UR60][R34.64] ;  /* 0x0000003c225c7981 */ /* 0x000b22000c1e1500 */
[----:B------:R-:W-:Y:S01]  /*a610*/  IMAD R50, R130, 0x316, RZ ;  /* 0x0000031682327824 */ /* 0x000fe200078e02ff */
[----:B------:R-:W-:Y:S01]  /*a620*/  LEA.HI.X.SX32 R71, R51, R123, 0x1, P0 ;  /* 0x0000007b33477211 */ /* 0x000fe200000f0eff */
[----:B0-----:R-:W-:Y:S01]  /*a630*/  IMAD R51, R52, 0x18b, RZ ;  /* 0x0000018b34337824 */ /* 0x001fe200078e02ff */
[-C--:B------:R-:W-:Y:S02]  /*a640*/  IADD3 R90, P1, R90, R122.reuse, RZ ;  /* 0x0000007a5a5a7210 */ /* 0x080fe40007f3e0ff */
[----:B------:R-:W0:Y:S01]  /*a650*/  LDC R130, c[0x0][0x248] ;  /* 0x00009200ff827b82 */ /* 0x000e220000000800 */
[----:B------:R-:W-:Y:S01]  /*a660*/  IADD3 R50, P0, R50, R122, RZ ;  /* 0x0000007a32327210 */ /* 0x000fe20007f1e0ff */
[----:B-----5:R-:W-:-:S02]  /*a670*/  IMAD R126, R126, 0x31a, RZ ;  /* 0x0000031a7e7e7824 */ /* 0x020fc400078e02ff */
[----:B------:R-:W-:Y:S01]  /*a680*/  IMAD R34, R109, 0x30e, RZ ;  /* 0x0000030e6d227824 */ /* 0x000fe200078e02ff */
[-C--:B------:R-:W-:Y:S01]  /*a690*/  LEA.HI.X.SX32 R91, R110, R123.reuse, 0x1, P1 ;  /* 0x0000007b6e5b7211 */ /* 0x080fe200008f0eff */
[----:B------:R-:W-:Y:S01]  /*a6a0*/  IMAD R35, R128, 0x187, RZ ;  /* 0x0000018780237824 */ /* 0x000fe200078e02ff */
[----:B------:R-:W5:Y:S01]  /*a6b0*/  LDG.E.U16 R71, desc[UR60][R70.64] ;  /* 0x0000003c46477981 */ /* 0x000f62000c1e1500 */
[----:B------:R-:W2:Y:S01]  /*a6c0*/  LDC R109, c[0x0][0x248] ;  /* 0x00009200ff6d7b82 */ /* 0x000ea20000000800 */
[----:B------:R-:W-:Y:S02]  /*a6d0*/  IADD3 R34, P2, R34, R122, RZ ;  /* 0x0000007a22227210 */ /* 0x000fe40007f5e0ff */
[-C--:B------:R-:W-:Y:S01]  /*a6e0*/  LEA.HI.X.SX32 R51, R51, R123.reuse, 0x1, P0 ;  /* 0x0000007b33337211 */ /* 0x080fe200000f0eff */
[----:B------:R1:W5:Y:S04]  /*a6f0*/  LDG.E.U16 R52, desc[UR60][R90.64] ;  /* 0x0000003c5a347981 */ /* 0x000368000c1e1500 */
[----:B------:R-:W2:Y:S01]  /*a700*/  LDC R128, c[0x0][0x248] ;  /* 0x00009200ff807b82 */ /* 0x000ea20000000800 */
[----:B------:R-:W-:Y:S01]  /*a710*/  LEA.HI.X.SX32 R35, R35, R123, 0x1, P2 ;  /* 0x0000007b23237211 */ /* 0x000fe200010f0eff */
[----:B------:R1:W5:Y:S06]  /*a720*/  LDG.E.U16 R110, desc[UR60][R50.64] ;  /* 0x0000003c326e7981 */ /* 0x00036c000c1e1500 */
[----:B------:R-:W2:Y:S01]  /*a730*/  LDC R131, c[0x0][0x248] ;  /* 0x00009200ff837b82 */ /* 0x000ea20000000800 */
[----:B-1----:R-:W-:Y:S01]  /*a740*/  IMAD R90, R121, 0x318, RZ ;  /* 0x00000318795a7824 */ /* 0x002fe200078e02ff */
[----:B------:R1:W5:Y:S01]  /*a750*/  LDG.E.U16 R35, desc[UR60][R34.64] ;  /* 0x0000003c22237981 */ /* 0x000362000c1e1500 */
[----:B------:R-:W-:-:S05]  /*a760*/  IMAD R50, R127, 0x31c, RZ ;  /* 0x0000031c7f327824 */ /* 0x000fca00078e02ff */
[----:B------:R-:W2:Y:S01]  /*a770*/  LDC R228, c[0x0][0x248] ;  /* 0x00009200ffe47b82 */ /* 0x000ea20000000800 */
[----:B------:R-:W-:Y:S01]  /*a780*/  IMAD R51, R129, 0x18d, RZ ;  /* 0x0000018d81337824 */ /* 0x000fe200078e02ff */
[-C--:B------:R-:W-:Y:S02]  /*a790*/  IADD3 R126, P1, R126, R122.reuse, RZ ;  /* 0x0000007a7e7e7210 */ /* 0x080fe40007f3e0ff */
[-C--:B------:R-:W-:Y:S01]  /*a7a0*/  IADD3 R90, P0, R90, R122.reuse, RZ ;  /* 0x0000007a5a5a7210 */ /* 0x080fe20007f1e0ff */
[----:B-1----:R-:W-:Y:S01]  /*a7b0*/  IMAD R34, R133, 0x31e, RZ ;  /* 0x0000031e85227824 */ /* 0x002fe200078e02ff */
[-C--:B------:R-:W-:Y:S01]  /*a7c0*/  IADD3 R50, P2, R50, R122.reuse, RZ ;  /* 0x0000007a32327210 */ /* 0x080fe20007f5e0ff */
[----:B------:R-:W-:Y:S01]  /*a7d0*/  IMAD R69, R134, 0x18f, RZ ;  /* 0x0000018f86457824 */ /* 0x000fe200078e02ff */
[-C--:B------:R-:W-:Y:S01]  /*a7e0*/  LEA.HI.X.SX32 R127, R51, R123.reuse, 0x1, P1 ;  /* 0x0000007b337f7211 */ /* 0x080fe200008f0eff */
[----:B0-----:R-:W-:Y:S01]  /*a7f0*/  IMAD R130, R130, 0x326, RZ ;  /* 0x0000032682827824 */ /* 0x001fe200078e02ff */
[-C--:B------:R-:W-:Y:S01]  /*a800*/  LEA.HI.X.SX32 R91, R124, R123.reuse, 0x1, P0 ;  /* 0x0000007b7c5b7211 */ /* 0x080fe200000f0eff */
[----:B------:R-:W0:Y:S01]  /*a810*/  LDC R121, c[0x0][0x248] ;  /* 0x00009200ff797b82 */ /* 0x000e220000000800 */
[-C--:B------:R-:W-:Y:S01]  /*a820*/  LEA.HI.X.SX32 R51, R125, R123.reuse, 0x1, P2 ;  /* 0x0000007b7d337211 */ /* 0x080fe200010f0eff */
[----:B--2---:R-:W-:Y:S01]  /*a830*/  IMAD R128, R128, 0x328, RZ ;  /* 0x0000032880807824 */ /* 0x004fe200078e02ff */
[-C--:B------:R-:W-:Y:S01]  /*a840*/  IADD3 R124, P0, R34, R122.reuse, RZ ;  /* 0x0000007a227c7210 */ /* 0x080fe20007f1e0ff */
[----:B------:R-:W2:Y:S03]  /*a850*/  LDG.E.U16 R70, desc[UR60][R126.64] ;  /* 0x0000003c7e467981 */ /* 0x000ea6000c1e1500 */
[----:B------:R-:W-:Y:S01]  /*a860*/  LEA.HI.X.SX32 R125, R69, R123, 0x1, P0 ;  /* 0x0000007b457d7211 */ /* 0x000fe200000f0eff */
[----:B------:R1:W2:Y:S01]  /*a870*/  LDG.E.U16 R51, desc[UR60][R50.64] ;  /* 0x0000003c32337981 */ /* 0x0002a2000c1e1500 */
[----:B------:R-:W-:Y:S01]  /*a880*/  IADD3 R130, P0, R130, R122, RZ ;  /* 0x0000007a82827210 */ /* 0x000fe20007f1e0ff */
[----:B------:R-:W3:Y:S02]  /*a890*/  LDC R134, c[0x0][0x248] ;  /* 0x00009200ff867b82 */ /* 0x000ee40000000800 */
[----:B------:R1:W2:Y:S01]  /*a8a0*/  LDG.E.U16 R34, desc[UR60][R124.64] ;  /* 0x0000003c7c227981 */ /* 0x0002a2000c1e1500 */
[----:B------:R-:W-:-:S03]  /*a8b0*/  IMAD R228, R228, 0x194, RZ ;  /* 0x00000194e4e47824 */ /* 0x000fc600078e02ff */
[----:B------:R-:W2:Y:S01]  /*a8c0*/  LDG.E.U16 R91, desc[UR60][R90.64] ;  /* 0x0000003c5a5b7981 */ /* 0x000ea2000c1e1500 */
[----:B-1----:R-:W-:Y:S01]  /*a8d0*/  IMAD R50, R109, 0x193, RZ ;  /* 0x000001936d327824 */ /* 0x002fe200078e02ff */
[----:B------:R-:W1:Y:S01]  /*a8e0*/  LDC R133, c[0x0][0x248] ;  /* 0x00009200ff857b82 */ /* 0x000e620000000800 */
[----:B------:R-:W-:-:S03]  /*a8f0*/  IMAD R124, R131, 0x32c, RZ ;  /* 0x0000032c837c7824 */ /* 0x000fc600078e02ff */
[-C--:B------:R-:W-:Y:S02]  /*a900*/  LEA.HI.X.SX32 R131, R50, R123.reuse, 0x1, P0 ;  /* 0x0000007b32837211 */ /* 0x080fe400000f0eff */
[-C--:B------:R-:W-:Y:S01]  /*a910*/  IADD3 R128, P1, R128, R122.reuse, RZ ;  /* 0x0000007a80807210 */ /* 0x080fe20007f3e0ff */
[----:B------:R-:W-:Y:S01]  /*a920*/  IMAD R126, R142, 0x32a, RZ ;  /* 0x0000032a8e7e7824 */ /* 0x000fe200078e02ff */
[----:B------:R-:W1:Y:S01]  /*a930*/  LDC R184, c[0x0][0x248] ;  /* 0x00009200ffb87b82 */ /* 0x000e620000000800 */
[----:B------:R0:W2:Y:S01]  /*a940*/  LDG.E.U16 R109, desc[UR60][R130.64] ;  /* 0x0000003c826d7981 */ /* 0x0000a2000c1e1500 */
[-C--:B------:R-:W-:Y:S01]  /*a950*/  LEA.HI.X.SX32 R129, R228, R123.reuse, 0x1, P1 ;  /* 0x0000007be4817211 */ /* 0x080fe200008f0eff */
[----:B------:R-:W-:Y:S01]  /*a960*/  IMAD R50, R150, 0x195, RZ ;  /* 0x0000019596327824 */ /* 0x000fe200078e02ff */
[-C--:B------:R-:W-:Y:S02]  /*a970*/  IADD3 R126, P0, R126, R122.reuse, RZ ;  /* 0x0000007a7e7e7210 */ /* 0x080fe40007f1e0ff */
[----:B------:R-:W-:Y:S01]  /*a980*/  IADD3 R124, P2, R124, R122, RZ ;  /* 0x0000007a7c7c7210 */ /* 0x000fe20007f5e0ff */
[----:B------:R0:W2:Y:S01]  /*a990*/  LDG.E.U16 R90, desc[UR60][R128.64] ;  /* 0x0000003c805a7981 */ /* 0x0000a2000c1e1500 */
[----:B------:R-:W1:Y:S08]  /*a9a0*/  LDC R142, c[0x0][0x248] ;  /* 0x00009200ff8e7b82 */ /* 0x000e700000000800 */
[----:B0-----:R-:W0:Y:S01]  /*a9b0*/  LDC R130, c[0x0][0x248] ;  /* 0x00009200ff827b82 */ /* 0x001e220000000800 */
[----:B------:R-:W-:-:S02]  /*a9c0*/  LEA.HI.X.SX32 R127, R50, R123, 0x1, P0 ;  /* 0x0000007b327f7211 */ /* 0x000fc400000f0eff */
[----:B------:R-:W-:-:S05]  /*a9d0*/  LEA.HI.X.SX32 R125, R132, R123, 0x1, P2 ;  /* 0x0000007b847d7211 */ /* 0x000fca00010f0eff */
[----:B------:R-:W0:Y:S01]  /*a9e0*/  LDC R129, c[0x0][0x248] ;  /* 0x00009200ff817b82 */ /* 0x000e220000000800 */
[----:B------:R3:W2:Y:S01]  /*a9f0*/  LDG.E.U16 R69, desc[UR60][R126.64] ;  /* 0x0000003c7e457981 */ /* 0x0006a2000c1e1500 */
[----:B------:R-:W-:-:S03]  /*aa00*/  IMAD R132, R140, 0x336, RZ ;  /* 0x000003368c847824 */ /* 0x000fc600078e02ff */
[----:B------:R3:W2:Y:S03]  /*aa10*/  LDG.E.U16 R50, desc[UR60][R124.64] ;  /* 0x0000003c7c327981 */ /* 0x0006a6000c1e1500 */
[----:B------:R-:W0:Y:S01]  /*aa20*/  LDC R131, c[0x0][0x248] ;  /* 0x00009200ff837b82 */ /* 0x000e220000000800 */
[----:B---3--:R-:W-:Y:S02]  /*aa30*/  IMAD R126, R121, 0x32e, RZ ;  /* 0x0000032e797e7824 */ /* 0x008fe400078e02ff */
[----:B------:R-:W-:-:S05]  /*aa40*/  IMAD R124, R134, 0x338, RZ ;  /* 0x00000338867c7824 */ /* 0x000fca00078e02ff */
[----:B------:R-:W3:Y:S01]  /*aa50*/  LDC R228, c[0x0][0x248] ;  /* 0x00009200ffe47b82 */ /* 0x000ee20000000800 */
[----:B------:R-:W-:Y:S01]  /*aa60*/  IMAD R125, R146, 0x19b, RZ ;  /* 0x0000019b927d7824 */ /* 0x000fe200078e02ff */
[-C--:B------:R-:W-:Y:S01]  /*aa70*/  IADD3 R132, P1, R132, R122.reuse, RZ ;  /* 0x0000007a84847210 */ /* 0x080fe20007f3e0ff */
[----:B-1----:R-:W-:Y:S01]  /*aa80*/  IMAD R121, R133, 0x197, RZ ;  /* 0x0000019785797824 */ /* 0x002fe200078e02ff */
[-C--:B------:R-:W-:Y:S01]  /*aa90*/  IADD3 R126, P0, R126, R122.reuse, RZ ;  /* 0x0000007a7e7e7210 */ /* 0x080fe20007f1e0ff */
[----:B------:R-:W-:Y:S01]  /*aaa0*/  IMAD R134, R148, 0x33a, RZ ;  /* 0x0000033a94867824 */ /* 0x000fe200078e02ff */
[----:B------:R-:W-:Y:S02]  /*aab0*/  IADD3 R124, P2, R124, R122, RZ ;  /* 0x0000007a7c7c7210 */ /* 0x000fe40007f5e0ff */
[----:B------:R-:W1:Y:S01]  /*aac0*/  LDC R146, c[0x0][0x248] ;  /* 0x00009200ff927b82 */ /* 0x000e620000000800 */
[-C--:B------:R-:W-:Y:S01]  /*aad0*/  LEA.HI.X.SX32 R133, R125, R123.reuse, 0x1, P1 ;  /* 0x0000007b7d857211 */ /* 0x080fe200008f0eff */
[----:B0-----:R-:W-:Y:S01]  /*aae0*/  IMAD R128, R130, 0x19d, RZ ;  /* 0x0000019d82807824 */ /* 0x001fe200078e02ff */
[----:B------:R-:W-:-:S02]  /*aaf0*/  LEA.HI.X.SX32 R127, R121, R123, 0x1, P0 ;  /* 0x0000007b797f7211 */ /* 0x000fc400000f0eff */
[-C--:B------:R-:W-:Y:S01]  /*ab00*/  LEA.HI.X.SX32 R125, R135, R123.reuse, 0x1, P2 ;  /* 0x0000007b877d7211 */ /* 0x080fe200010f0eff */
[----:B------:R-:W2:Y:S01]  /*ab10*/  LDG.E.U16 R132, desc[UR60][R132.64] ;  /* 0x0000003c84847981 */ /* 0x000ea2000c1e1500 */
[----:B------:R-:W-:Y:S01]  /*ab20*/  IADD3 R134, P0, R134, R122, RZ ;  /* 0x0000007a86867210 */ /* 0x000fe20007f1e0ff */
[----:B------:R-:W0:Y:S02]  /*ab30*/  LDC R148, c[0x0][0x248] ;  /* 0x00009200ff947b82 */ /* 0x000e240000000800 */
[----:B------:R3:W2:Y:S01]  /*ab40*/  LDG.E.U16 R121, desc[UR60][R126.64] ;  /* 0x0000003c7e797981 */ /* 0x0006a2000c1e1500 */
[----:B------:R-:W-:Y:S01]  /*ab50*/  LEA.HI.X.SX32 R135, R128, R123, 0x1, P0 ;  /* 0x0000007b80877211 */ /* 0x000fe200000f0eff */
[----:B------:R-:W-:-:S04]  /*ab60*/  IMAD R128, R158, 0x346, RZ ;  /* 0x000003469e807824 */ /* 0x000fc800078e02ff */
[----:B------:R-:W0:Y:S01]  /*ab70*/  LDC R150, c[0x0][0x248] ;  /* 0x00009200ff967b82 */ /* 0x000e220000000800 */
[----:B------:R3:W2:Y:S01]  /*ab80*/  LDG.E.U16 R133, desc[UR60][R124.64] ;  /* 0x0000003c7c857981 */ /* 0x0006a2000c1e1500 */
[----:B------:R-:W-:Y:S02]  /*ab90*/  IMAD R130, R166, 0x348, RZ ;  /* 0x00000348a6827824 */ /* 0x000fe400078e02ff */
[----:B---3--:R-:W-:Y:S01]  /*aba0*/  IMAD R126, R131, 0x33e, RZ ;  /* 0x0000033e837e7824 */ /* 0x008fe200078e02ff */
[----:B------:R-:W3:Y:S03]  /*abb0*/  LDG.E.U16 R134, desc[UR60][R134.64] ;  /* 0x0000003c86867981 */ /* 0x000ee6000c1e1500 */
[----:B------:R-:W0:Y:S01]  /*abc0*/  LDC R158, c[0x0][0x248] ;  /* 0x00009200ff9e7b82 */ /* 0x000e220000000800 */
[----:B------:R-:W-:-:S05]  /*abd0*/  IMAD R124, R129, 0x33c, RZ ;  /* 0x0000033c817c7824 */ /* 0x000fca00078e02ff */
[-C--:B------:R-:W-:Y:S01]  /*abe0*/  IADD3 R124, P0, R124, R122.reuse, RZ ;  /* 0x0000007a7c7c7210 */ /* 0x080fe20007f1e0ff */
[----:B------:R-:W-:Y:S01]  /*abf0*/  IMAD R127, R142, 0x19f, RZ ;  /* 0x0000019f8e7f7824 */ /* 0x000fe200078e02ff */
[-C--:B------:R-:W-:Y:S01]  /*ac00*/  IADD3 R126, P1, R126, R122.reuse, RZ ;  /* 0x0000007a7e7e7210 */ /* 0x080fe20007f3e0ff */
[----:B------:R-:W-:Y:S01]  /*ac10*/  IMAD R129, R170, 0x1a3, RZ ;  /* 0x000001a3aa817824 */ /* 0x000fe200078e02ff */
[-C--:B------:R-:W-:Y:S01]  /*ac20*/  LEA.HI.X.SX32 R125, R138, R123.reuse, 0x1, P0 ;  /* 0x0000007b8a7d7211 */ /* 0x080fe200000f0eff */
[----:B------:R-:W-:Y:S01]  /*ac30*/  IMAD R228, R228, 0x1a4, RZ ;  /* 0x000001a4e4e47824 */ /* 0x000fe200078e02ff */
[-C--:B------:R-:W-:Y:S01]  /*ac40*/  IADD3 R128, P0, R128, R122.reuse, RZ ;  /* 0x0000007a80807210 */ /* 0x080fe20007f1e0ff */
[----:B------:R-:W4:Y:S01]  /*ac50*/  LDC R182, c[0x0][0x248] ;  /* 0x00009200ffb67b82 */ /* 0x000f220000000800 */
[----:B------:R-:W-:Y:S01]  /*ac60*/  IADD3 R130, P2, R130, R122, RZ ;  /* 0x0000007a82827210 */ /* 0x000fe20007f5e0ff */
[----:B------:R1:W3:Y:S01]  /*ac70*/  LDG.E.U16 R135, desc[UR60][R124.64] ;  /* 0x0000003c7c877981 */ /* 0x0002e2000c1e1500 */
[----:B------:R-:W-:-:S02]  /*ac80*/  LEA.HI.X.SX32 R127, R127, R123, 0x1, P1 ;  /* 0x0000007b7f7f7211 */ /* 0x000fc400008f0eff */
[-C--:B------:R-:W-:Y:S02]  /*ac90*/  LEA.HI.X.SX32 R129, R129, R123.reuse, 0x1, P0 ;  /* 0x0000007b81817211 */ /* 0x080fe400000f0eff */
[----:B------:R-:W-:Y:S01]  /*aca0*/  LEA.HI.X.SX32 R131, R228, R123, 0x1, P2 ;  /* 0x0000007be4837211 */ /* 0x000fe200010f0eff */
[----:B------:R-:W4:Y:S01]  /*acb0*/  LDC R186, c[0x0][0x248] ;  /* 0x00009200ffba7b82 */ /* 0x000f220000000800 */
[----:B------:R0:W3:Y:S01]  /*acc0*/  LDG.E.U16 R138, desc[UR60][R126.64] ;  /* 0x0000003c7e8a7981 */ /* 0x0000e2000c1e1500 */
[----:B-1----:R-:W-:-:S03]  /*acd0*/  IMAD R124, R146, 0x34a, RZ ;  /* 0x0000034a927c7824 */ /* 0x002fc600078e02ff */
[----:B------:R1:W3:Y:S01]  /*ace0*/  LDG.E.U16 R140, desc[UR60][R128.64] ;  /* 0x0000003c808c7981 */ /* 0x0002e2000c1e1500 */
[----:B0-----:R-:W-:Y:S02]  /*acf0*/  IMAD R125, R148, 0x1a5, RZ ;  /* 0x000001a5947d7824 */ /* 0x001fe400078e02ff */
[----:B------:R-:W0:Y:S01]  /*ad00*/  LDC R166, c[0x0][0x248] ;  /* 0x00009200ffa67b82 */ /* 0x000e220000000800 */
[----:B------:R1:W3:Y:S01]  /*ad10*/  LDG.E.U16 R142, desc[UR60][R130.64] ;  /* 0x0000003c828e7981 */ /* 0x0002e2000c1e1500 */
[----:B------:R-:W-:Y:S01]  /*ad20*/  IADD3 R124, P0, R124, R122, RZ ;  /* 0x0000007a7c7c7210 */ /* 0x000fe20007f1e0ff */
[----:B------:R-:W-:Y:S02]  /*ad30*/  IMAD R126, R150, 0x34c, RZ ;  /* 0x0000034c967e7824 */ /* 0x000fe400078e02ff */
[----:B-1----:R-:W-:-:S03]  /*ad40*/  IMAD R128, R156, 0x34e, RZ ;  /* 0x0000034e9c807824 */ /* 0x002fc600078e02ff */
[----:B------:R-:W1:Y:S01]  /*ad50*/  LDC R178, c[0x0][0x248] ;  /* 0x00009200ffb27b82 */ /* 0x000e620000000800 */
[----:B------:R-:W-:Y:S02]  /*ad60*/  IMAD R129, R160, 0x1a7, RZ ;  /* 0x000001a7a0817824 */ /* 0x000fe400078e02ff */
[----:B------:R-:W-:Y:S01]  /*ad70*/  IMAD R130, R164, 0x356, RZ ;  /* 0x00000356a4827824 */ /* 0x000fe200078e02ff */
[----:B------:R-:W-:Y:S01]  /*ad80*/  IADD3 R126, P1, R126, R122, RZ ;  /* 0x0000007a7e7e7210 */ /* 0x000fe20007f3e0ff */
[----:B------:R-:W-:-:S03]  /*ad90*/  IMAD R131, R158, 0x1ab, RZ ;  /* 0x000001ab9e837824 */ /* 0x000fc600078e02ff */
[----:B------:R-:W0:Y:S01]  /*ada0*/  LDC R160, c[0x0][0x248] ;  /* 0x00009200ffa07b82 */ /* 0x000e220000000800 */
[-C--:B------:R-:W-:Y:S02]  /*adb0*/  IADD3 R128, P2, R128, R122.reuse, RZ ;  /* 0x0000007a80807210 */ /* 0x080fe40007f5e0ff */
[----:B------:R-:W-:Y:S02]  /*adc0*/  LEA.HI.X.SX32 R125, R125, R123, 0x1, P0 ;  /* 0x0000007b7d7d7211 */ /* 0x000fe400000f0eff */
[----:B------:R-:W-:-:S03]  /*add0*/  IADD3 R130, P0, R130, R122, RZ ;  /* 0x0000007a82827210 */ /* 0x000fc60007f1e0ff */
[----:B------:R-:W1:Y:S01]  /*ade0*/  LDC R164, c[0x0][0x248] ;  /* 0x00009200ffa47b82 */ /* 0x000e620000000800 */
[-C--:B------:R-:W-:Y:S02]  /*adf0*/  LEA.HI.X.SX32 R127, R144, R123.reuse, 0x1, P1 ;  /* 0x0000007b907f7211 */ /* 0x080fe400008f0eff */
[-C--:B------:R-:W-:Y:S01]  /*ae00*/  LEA.HI.X.SX32 R129, R129, R123.reuse, 0x1, P2 ;  /* 0x0000007b81817211 */ /* 0x080fe200010f0eff */
[----:B------:R4:W3:Y:S01]  /*ae10*/  LDG.E.U16 R144, desc[UR60][R124.64] ;  /* 0x0000003c7c907981 */ /* 0x0008e2000c1e1500 */
[----:B------:R-:W-:-:S03]  /*ae20*/  LEA.HI.X.SX32 R131, R131, R123, 0x1, P0 ;  /* 0x0000007b83837211 */ /* 0x000fc600000f0eff */
[----:B------:R-:W1:Y:S01]  /*ae30*/  LDC R228, c[0x0][0x248] ;  /* 0x00009200ffe47b82 */ /* 0x000e620000000800 */
[----:B------:R4:W3:Y:S04]  /*ae40*/  LDG.E.U16 R148, desc[UR60][R128.64] ;  /* 0x0000003c80947981 */ /* 0x0008e8000c1e1500 */
[----:B------:R4:W3:Y:S02]  /*ae50*/  LDG.E.U16 R146, desc[UR60][R126.64] ;  /* 0x0000003c7e927981 */ /* 0x0008e4000c1e1500 */
[----:B----4-:R-:W-:Y:S01]  /*ae60*/  IMAD R124, R172, 0x358, RZ ;  /* 0x00000358ac7c7824 */ /* 0x010fe200078e02ff */
[----:B------:R-:W4:Y:S01]  /*ae70*/  LDC R170, c[0x0][0x248] ;  /* 0x00009200ffaa7b82 */ /* 0x000f220000000800 */
[----:B------:R0:W3:Y:S01]  /*ae80*/  LDG.E.U16 R150, desc[UR60][R130.64] ;  /* 0x0000003c82967981 */ /* 0x0000e2000c1e1500 */
[----:B------:R-:W-:-:S02]  /*ae90*/  IMAD R128, R180, 0x35c, RZ ;  /* 0x0000035cb4807824 */ /* 0x000fc400078e02ff */
[----:B------:R-:W-:Y:S01]  /*aea0*/  IADD3 R124, P0, R124, R122, RZ ;  /* 0x0000007a7c7c7210 */ /* 0x000fe20007f1e0ff */
[----:B------:R-:W-:-:S03]  /*aeb0*/  IMAD R126, R176, 0x35a, RZ ;  /* 0x0000035ab07e7824 */ /* 0x000fc600078e02ff */
[----:B------:R-:W4:Y:S01]  /*aec0*/  LDC R174, c[0x0][0x248] ;  /* 0x00009200ffae7b82 */ /* 0x000f220000000800 */
[----:B0-----:R-:W-:Y:S01]  /*aed0*/  IMAD R130, R184, 0x35e, RZ ;  /* 0x0000035eb8827824 */ /* 0x001fe200078e02ff */
[-C--:B------:R-:W-:Y:S01]  /*aee0*/  IADD3 R128, P2, R128, R122.reuse, RZ ;  /* 0x0000007a80807210 */ /* 0x080fe20007f5e0ff */
[----:B------:R-:W-:Y:S01]  /*aef0*/  IMAD R127, R182, 0x1ad, RZ ;  /* 0x000001adb67f7824 */ /* 0x000fe200078e02ff */
[-C--:B------:R-:W-:Y:S01]  /*af00*/  LEA.HI.X.SX32 R125, R154, R123.reuse, 0x1, P0 ;  /* 0x0000007b9a7d7211 */ /* 0x080fe200000f0eff */
[----:B------:R-:W-:Y:S01]  /*af10*/  IMAD R131, R186, 0x1af, RZ ;  /* 0x000001afba837824 */ /* 0x000fe200078e02ff */
[-C--:B------:R-:W-:Y:S02]  /*af20*/  IADD3 R126, P1, R126, R122.reuse, RZ ;  /* 0x0000007a7e7e7210 */ /* 0x080fe40007f3e0ff */
[----:B------:R-:W0:Y:S01]  /*af30*/  LDC R182, c[0x0][0x248] ;  /* 0x00009200ffb67b82 */ /* 0x000e220000000800 */
[----:B------:R-:W-:Y:S02]  /*af40*/  IADD3 R130, P0, R130, R122, RZ ;  /* 0x0000007a82827210 */ /* 0x000fe40007f1e0ff */
[----:B------:R-:W-:-:S02]  /*af50*/  LEA.HI.X.SX32 R129, R152, R123, 0x1, P2 ;  /* 0x0000007b98817211 */ /* 0x000fc400010f0eff */
[-C--:B------:R-:W-:Y:S01]  /*af60*/  LEA.HI.X.SX32 R127, R127, R123.reuse, 0x1, P1 ;  /* 0x0000007b7f7f7211 */ /* 0x080fe200008f0eff */
[----:B------:R1:W3:Y:S01]  /*af70*/  LDG.E.U16 R152, desc[UR60][R124.64] ;  /* 0x0000003c7c987981 */ /* 0x0002e2000c1e1500 */
[----:B------:R-:W-:Y:S01]  /*af80*/  LEA.HI.X.SX32 R131, R131, R123, 0x1, P0 ;  /* 0x0000007b83837211 */ /* 0x000fe200000f0eff */
[----:B------:R-:W5:Y:S02]  /*af90*/  LDC R172, c[0x0][0x248] ;  /* 0x00009200ffac7b82 */ /* 0x000f640000000800 */
[----:B------:R1:W3:Y:S04]  /*afa0*/  LDG.E.U16 R154, desc[UR60][R126.64] ;  /* 0x0000003c7e9a7981 */ /* 0x0002e8000c1e1500 */
[----:B------:R1:W3:Y:S02]  /*afb0*/  LDG.E.U16 R158, desc[UR60][R130.64] ;  /* 0x0000003c829e7981 */ /* 0x0002e4000c1e1500 */
[----:B-1----:R-:W-:Y:S01]  /*afc0*/  IMAD R124, R160, 0x366, RZ ;  /* 0x00000366a07c7824 */ /* 0x002fe200078e02ff */
[----:B------:R-:W1:Y:S01]  /*afd0*/  LDC R188, c[0x0][0x248] ;  /* 0x00009200ffbc7b82 */ /* 0x000e620000000800 */
[----:B------:R-:W-:Y:S01]  /*afe0*/  IMAD R125, R164, 0x1b3, RZ ;  /* 0x000001b3a47d7824 */ /* 0x000fe200078e02ff */
[----:B------:R4:W3:Y:S01]  /*aff0*/  LDG.E.U16 R156, desc[UR60][R128.64] ;  /* 0x0000003c809c7981 */ /* 0x0008e2000c1e1500 */
[----:B------:R-:W-:Y:S01]  /*b000*/  IMAD R126, R166, 0x368, RZ ;  /* 0x00000368a67e7824 */ /* 0x000fe200078e02ff */
[----:B------:R-:W-:Y:S01]  /*b010*/  IADD3 R124, P0, R124, R122, RZ ;  /* 0x0000007a7c7c7210 */ /* 0x000fe20007f1e0ff */
[----:B------:R-:W-:-:S03]  /*b020*/  IMAD R130, R178, 0x36c, RZ ;  /* 0x0000036cb2827824 */ /* 0x000fc600078e02ff */
[----:B------:R-:W1:Y:S01]  /*b030*/  LDC R186, c[0x0][0x248] ;  /* 0x00009200ffba7b82 */ /* 0x000e620000000800 */
[----:B------:R-:W-:Y:S01]  /*b040*/  IMAD R228, R228, 0x1b4, RZ ;  /* 0x000001b4e4e47824 */ /* 0x000fe200078e02ff */
[-C--:B------:R-:W-:Y:S02]  /*b050*/  LEA.HI.X.SX32 R125, R125, R123.reuse, 0x1, P0 ;  /* 0x0000007b7d7d7211 */ /* 0x080fe400000f0eff */
[-C--:B------:R-:W-:Y:S02]  /*b060*/  IADD3 R126, P1, R126, R122.reuse, RZ ;  /* 0x0000007a7e7e7210 */ /* 0x080fe40007f3e0ff */
[-C--:B------:R-:W-:Y:S01]  /*b070*/  IADD3 R130, P0, R130, R122.reuse, RZ ;  /* 0x0000007a82827210 */ /* 0x080fe20007f1e0ff */
[----:B----4-:R-:W-:Y:S01]  /*b080*/  IMAD R128, R170, 0x36a, RZ ;  /* 0x0000036aaa807824 */ /* 0x010fe200078e02ff */
[-C--:B------:R-:W-:Y:S01]  /*b090*/  LEA.HI.X.SX32 R127, R228, R123.reuse, 0x1, P1 ;  /* 0x0000007be47f7211 */ /* 0x080fe200008f0eff */
[----:B------:R-:W-:Y:S01]  /*b0a0*/  IMAD R129, R174, 0x1b5, RZ ;  /* 0x000001b5ae817824 */ /* 0x000fe200078e02ff */
[----:B------:R-:W-:Y:S01]  /*b0b0*/  LEA.HI.X.SX32 R131, R162, R123, 0x1, P0 ;  /* 0x0000007ba2837211 */ /* 0x000fe200000f0eff */
[----:B------:R-:W4:Y:S01]  /*b0c0*/  LDC R170, c[0x0][0x248] ;  /* 0x00009200ffaa7b82 */ /* 0x000f220000000800 */
[----:B------:R-:W3:Y:S04]  /*b0d0*/  LDG.E.U16 R160, desc[UR60][R124.64] ;  /* 0x0000003c7ca07981 */ /* 0x000ee8000c1e1500 */
[----:B------:R0:W3:Y:S01]  /*b0e0*/  LDG.E.U16 R162, desc[UR60][R126.64] ;  /* 0x0000003c7ea27981 */ /* 0x0000e2000c1e1500 */
[----:B------:R-:W-:-:S02]  /*b0f0*/  IADD3 R128, P2, R128, R122, RZ ;  /* 0x0000007a80807210 */ /* 0x000fc40007f5e0ff */
[----:B------:R-:W4:Y:S01]  /*b100*/  LDC R178, c[0x0][0x248] ;  /* 0x00009200ffb27b82 */ /* 0x000f220000000800 */
[----:B------:R1:W3:Y:S01]  /*b110*/  LDG.E.U16 R166, desc[UR60][R130.64] ;  /* 0x0000003c82a67981 */ /* 0x0002e2000c1e1500 */
[----:B0-----:R-:W-:-:S06]  /*b120*/  IMAD R126, R182, 0x376, RZ ;  /* 0x00000376b67e7824 */ /* 0x001fcc00078e02ff */
[----:B------:R-:W0:Y:S01]  /*b130*/  LDC R184, c[0x0][0x248] ;  /* 0x00009200ffb87b82 */ /* 0x000e220000000800 */
[----:B------:R-:W-:Y:S01]  /*b140*/  LEA.HI.X.SX32 R129, R129, R123, 0x1, P2 ;  /* 0x0000007b81817211 */ /* 0x000fe200010f0eff */
[----:B-----5:R-:W-:Y:S02]  /*b150*/  IMAD R124, R172, 0x36e, RZ ;  /* 0x0000036eac7c7824 */ /* 0x020fe400078e02ff */
[----:B-1----:R-:W-:Y:S02]  /*b160*/  IMAD R125, R188, 0x1b7, RZ ;  /* 0x000001b7bc7d7824 */ /* 0x002fe400078e02ff */
[----:B------:R1:W5:Y:S02]  /*b170*/  LDG.E.U16 R164, desc[UR60][R128.64] ;  /* 0x0000003c80a47981 */ /* 0x000364000c1e1500 */
[----:B------:R-:W0:Y:S08]  /*b180*/  LDC R131, c[0x0][0x248] ;  /* 0x00009200ff837b82 */ /* 0x000e300000000800 */
[----:B------:R-:W0:Y:S08]  /*b190*/  LDC R182, c[0x0][0x248] ;  /* 0x00009200ffb67b82 */ /* 0x000e300000000800 */
[----:B------:R-:W0:Y:S01]  /*b1a0*/  LDC R130, c[0x0][0x248] ;  /* 0x00009200ff827b82 */ /* 0x000e220000000800 */
[----:B-1----:R-:W-:Y:S01]  /*b1b0*/  IMAD R128, R186, 0x378, RZ ;  /* 0x00000378ba807824 */ /* 0x002fe200078e02ff */
[----:B------:R-:W-:-:S06]  /*b1c0*/  IADD3 R124, P0, R124, R122, RZ ;  /* 0x0000007a7c7c7210 */ /* 0x000fcc0007f1e0ff */
[----:B------:R-:W1:Y:S01]  /*b1d0*/  LDC R174, c[0x0][0x248] ;  /* 0x00009200ffae7b82 */ /* 0x000e620000000800 */
[----:B------:R-:W-:Y:S02]  /*b1e0*/  IADD3 R128, P2, R128, R122, RZ ;  /* 0x0000007a80807210 */ /* 0x000fe40007f5e0ff */
[----:B------:R-:W-:-:S05]  /*b1f0*/  LEA.HI.X.SX32 R125, R125, R123, 0x1, P0 ;  /* 0x0000007b7d7d7211 */ /* 0x000fca00000f0eff */
[----:B------:R-:W1:Y:S01]  /*b200*/  LDC R180, c[0x0][0x248] ;  /* 0x00009200ffb47b82 */ /* 0x000e620000000800 */
[----:B------:R-:W-:Y:S02]  /*b210*/  LEA.HI.X.SX32 R129, R168, R123, 0x1, P2 ;  /* 0x0000007ba8817211 */ /* 0x000fe400010f0eff */
[----:B------:R0:W5:Y:S01]  /*b220*/  LDG.E.U16 R168, desc[UR60][R124.64] ;  /* 0x0000003c7ca87981 */ /* 0x000162000c1e1500 */
[----:B----4-:R-:W-:Y:S01]  /*b230*/  IMAD R127, R170, 0x1bb, RZ ;  /* 0x000001bbaa7f7824 */ /* 0x010fe200078e02ff */
[----:B------:R-:W-:Y:S02]  /*b240*/  IADD3 R126, P1, R126, R122, RZ ;  /* 0x0000007a7e7e7210 */ /* 0x000fe40007f3e0ff */
[----:B------:R4:W5:Y:S01]  /*b250*/  LDG.E.U16 R172, desc[UR60][R128.64] ;  /* 0x0000003c80ac7981 */ /* 0x000962000c1e1500 */
[----:B------:R-:W2:Y:S01]  /*b260*/  LDC R188, c[0x0][0x248] ;  /* 0x00009200ffbc7b82 */ /* 0x000ea20000000800 */
[----:B0-----:R-:W-:-:S07]  /*b270*/  IMAD R125, R131, 0x1c3, RZ ;  /* 0x000001c3837d7824 */ /* 0x001fce00078e02ff */
[----:B------:R-:W0:Y:S01]  /*b280*/  LDC R186, c[0x0][0x248] ;  /* 0x00009200ffba7b82 */ /* 0x000e220000000800 */
[----:B------:R-:W-:Y:S02]  /*b290*/  IMAD R131, R182, 0x1db, RZ ;  /* 0x000001dbb6837824 */ /* 0x000fe400078e02ff */
[----:B------:R-:W-:-:S05]  /*b2a0*/  IMAD R124, R130, 0x386, RZ ;  /* 0x00000386827c7824 */ /* 0x000fca00078e02ff */
[----:B------:R-:W0:Y:S01]  /*b2b0*/  LDC R182, c[0x0][0x248] ;  /* 0x00009200ffb67b82 */ /* 0x000e220000000800 */
[-C--:B------:R-:W-:Y:S01]  /*b2c0*/  IADD3 R124, P0, R124, R122.reuse, RZ ;  /* 0x0000007a7c7c7210 */ /* 0x080fe20007f1e0ff */
[----:B------:R-:W-:Y:S01]  /*b2d0*/  IMAD R130, R178, 0x3b6, RZ ;  /* 0x000003b6b2827824 */ /* 0x000fe200078e02ff */
[-C--:B------:R-:W-:Y:S01]  /*b2e0*/  LEA.HI.X.SX32 R127, R127, R123.reuse, 0x1, P1 ;  /* 0x0000007b7f7f7211 */ /* 0x080fe200008f0eff */
[----:B----4-:R-:W-:Y:S01]  /*b2f0*/  IMAD R128, R184, 0x3a6, RZ ;  /* 0x000003a6b8807824 */ /* 0x010fe200078e02ff */
[-C--:B------:R-:W-:Y:S02]  /*b300*/  LEA.HI.X.SX32 R125, R125, R123.reuse, 0x1, P0 ;  /* 0x0000007b7d7d7211 */ /* 0x080fe400000f0eff */
[----:B------:R-:W-:Y:S01]  /*b310*/  IADD3 R130, P2, R130, R122, RZ ;  /* 0x0000007a82827210 */ /* 0x000fe20007f5e0ff */
[----:B------:R-:W4:Y:S01]  /*b320*/  LDC R176, c[0x0][0x248] ;  /* 0x00009200ffb07b82 */ /* 0x000f220000000800 */
[----:B------:R1:W5:Y:S02]  /*b330*/  LDG.E.U16 R170, desc[UR60][R126.64] ;  /* 0x0000003c7eaa7981 */ /* 0x000364000c1e1500 */
[----:B-1----:R-:W-:Y:S01]  /*b340*/  IMAD R129, R180, 0x1d3, RZ ;  /* 0x000001d3b4817824 */ /* 0x002fe200078e02ff */
[----:B------:R-:W-:-:S04]  /*b350*/  LEA.HI.X.SX32 R131, R131, R123, 0x1, P2 ;  /* 0x0000007b83837211 */ /* 0x000fc800010f0eff */
[----:B------:R-:W1:Y:S01]  /*b360*/  LDC R196, c[0x0][0x248] ;  /* 0x00009200ffc47b82 */ /* 0x000e620000000800 */
[----:B------:R-:W-:Y:S01]  /*b370*/  IADD3 R128, P0, R128, R122, RZ ;  /* 0x0000007a80807210 */ /* 0x000fe20007f1e0ff */
[----:B------:R0:W5:Y:S01]  /*b380*/  LDG.E.U16 R180, desc[UR60][R130.64] ;  /* 0x0000003c82b47981 */ /* 0x000162000c1e1500 */
[----:B------:R-:W-:-:S03]  /*b390*/  IMAD R127, R174, 0x1cb, RZ ;  /* 0x000001cbae7f7824 */ /* 0x000fc600078e02ff */
[----:B------:R2:W5:Y:S02]  /*b3a0*/  LDG.E.U16 R174, desc[UR60][R124.64] ;  /* 0x0000003c7cae7981 */ /* 0x000564000c1e1500 */
[----:B------:R-:W1:Y:S01]  /*b3b0*/  LDC R228, c[0x0][0x248] ;  /* 0x00009200ffe47b82 */ /* 0x000e620000000800 */
[----:B------:R-:W-:Y:S01]  /*b3c0*/  LEA.HI.X.SX32 R129, R129, R123, 0x1, P0 ;  /* 0x0000007b81817211 */ /* 0x000fe200000f0eff */
[----:B0-----:R-:W-:Y:S02]  /*b3d0*/  IMAD R130, R216, 0x3f6, RZ ;  /* 0x000003f6d8827824 */ /* 0x001fe400078e02ff */
[----:B------:R-:W-:Y:S02]  /*b3e0*/  IMAD R131, R182, 0x1fb, RZ ;  /* 0x000001fbb6837824 */ /* 0x000fe400078e02ff */
[----:B------:R-:W5:Y:S01]  /*b3f0*/  LDG.E.U16 R178, desc[UR60][R128.64] ;  /* 0x0000003c80b27981 */ /* 0x000f62000c1e1500 */
[----:B--2---:R-:W-:Y:S01]  /*b400*/  IMAD R124, R188, 0x3c6, RZ ;  /* 0x000003c6bc7c7824 */ /* 0x004fe200078e02ff */
[----:B------:R-:W0:Y:S01]  /*b410*/  LDC R206, c[0x0][0x248] ;  /* 0x00009200ffce7b82 */ /* 0x000e220000000800 */
[----:B------:R-:W-:-:S03]  /*b420*/  IMAD R125, R186, 0x1e3, RZ ;  /* 0x000001e3ba7d7824 */ /* 0x000fc600078e02ff */
[----:B------:R-:W-:-:S04]  /*b430*/  IADD3 R124, P0, R124, R122, RZ ;  /* 0x0000007a7c7c7210 */ /* 0x000fc80007f1e0ff */
[----:B------:R-:W-:Y:S01]  /*b440*/  LEA.HI.X.SX32 R125, R125, R123, 0x1, P0 ;  /* 0x0000007b7d7d7211 */ /* 0x000fe200000f0eff */
[----:B------:R-:W2:Y:S01]  /*b450*/  LDC R204, c[0x0][0x248] ;  /* 0x00009200ffcc7b82 */ /* 0x000ea20000000800 */
[----:B------:R-:W-:Y:S01]  /*b460*/  IADD3 R130, P0, R130, R122, RZ ;  /* 0x0000007a82827210 */ /* 0x000fe20007f1e0ff */
[----:B----4-:R-:W-:-:S06]  /*b470*/  IMAD R126, R176, 0x396, RZ ;  /* 0x00000396b07e7824 */ /* 0x010fcc00078e02ff */
[----:B------:R-:W4:Y:S01]  /*b480*/  LDC R210, c[0x0][0x248] ;  /* 0x00009200ffd27b82 */ /* 0x000f220000000800 */
[----:B------:R-:W-:Y:S01]  /*b490*/  LEA.HI.X.SX32 R131, R131, R123, 0x1, P0 ;  /* 0x0000007b83837211 */ /* 0x000fe200000f0eff */
[----:B-1----:R-:W-:Y:S01]  /*b4a0*/  IMAD R228, R228, 0x1c4, RZ ;  /* 0x000001c4e4e47824 */ /* 0x002fe200078e02ff */
[----:B------:R-:W5:Y:S04]  /*b4b0*/  LDG.E.U16 R182, desc[UR60][R124.64] ;  /* 0x0000003c7cb67981 */ /* 0x000f68000c1e1500 */
[----:B------:R1:W5:Y:S01]  /*b4c0*/  LDG.E.U16 R188, desc[UR60][R130.64] ;  /* 0x0000003c82bc7981 */ /* 0x000362000c1e1500 */
[----:B------:R-:W-:Y:S01]  /*b4d0*/  IADD3 R126, P1, R126, R122, RZ ;  /* 0x0000007a7e7e7210 */ /* 0x000fe20007f3e0ff */
[----:B------:R-:W4:Y:S01]  /*b4e0*/  LDC R208, c[0x0][0x248] ;  /* 0x00009200ffd07b82 */ /* 0x000f220000000800 */
[----:B-1----:R-:W-:-:S02]  /*b4f0*/  IMAD R130, R196, 0x388, RZ ;  /* 0x00000388c4827824 */ /* 0x002fc400078e02ff */
[----:B------:R-:W-:-:S05]  /*b500*/  LEA.HI.X.SX32 R127, R127, R123, 0x1, P1 ;  /* 0x0000007b7f7f7211 */ /* 0x000fca00008f0eff */
[----:B------:R-:W1:Y:S01]  /*b510*/  LDC R198, c[0x0][0x248] ;  /* 0x00009200ffc67b82 */ /* 0x000e620000000800 */
[----:B------:R-:W-:Y:S01]  /*b520*/  IADD3 R130, P0, R130, R122, RZ ;  /* 0x0000007a82827210 */ /* 0x000fe20007f1e0ff */
[----:B------:R0:W5:Y:S03]  /*b530*/  LDG.E.U16 R176, desc[UR60][R126.64] ;  /* 0x0000003c7eb07981 */ /* 0x000166000c1e1500 */
[----:B------:R-:W-:-:S03]  /*b540*/  LEA.HI.X.SX32 R131, R228, R123, 0x1, P0 ;  /* 0x0000007be4837211 */ /* 0x000fc600000f0eff */
[----:B------:R-:W1:Y:S08]  /*b550*/  LDC R212, c[0x0][0x248] ;  /* 0x00009200ffd47b82 */ /* 0x000e700000000800 */
[----:B------:R-:W1:Y:S01]  /*b560*/  LDC R228, c[0x0][0x248] ;  /* 0x00009200ffe47b82 */ /* 0x000e620000000800 */
[----:B0-----:R-:W-:Y:S02]  /*b570*/  IMAD R126, R206, 0x3d6, RZ ;  /* 0x000003d6ce7e7824 */ /* 0x001fe400078e02ff */
[----:B--2---:R-:W-:-:S03]  /*b580*/  IMAD R127, R204, 0x1eb, RZ ;  /* 0x000001ebcc7f7824 */ /* 0x004fc600078e02ff */
[-C--:B------:R-:W-:Y:S01]  /*b590*/  IADD3 R126, P1, R126, R122.reuse, RZ ;  /* 0x0000007a7e7e7210 */ /* 0x080fe20007f3e0ff */
[----:B----4-:R-:W-:Y:S01]  /*b5a0*/  IMAD R128, R210, 0x3e6, RZ ;  /* 0x000003e6d2807824 */ /* 0x010fe200078e02ff */
[----:B------:R-:W0:Y:S02]  /*b5b0*/  LDC R206, c[0x0][0x248] ;  /* 0x00009200ffce7b82 */ /* 0x000e240000000800 */
[----:B------:R-:W-:Y:S01]  /*b5c0*/  LEA.HI.X.SX32 R127, R127, R123, 0x1, P1 ;  /* 0x0000007b7f7f7211 */ /* 0x000fe200008f0eff */
[----:B------:R-:W-:Y:S01]  /*b5d0*/  IMAD R129, R214, 0x1f3, RZ ;  /* 0x000001f3d6817824 */ /* 0x000fe200078e02ff */
[----:B------:R-:W-:-:S03]  /*b5e0*/  IADD3 R128, P2, R128, R122, RZ ;  /* 0x0000007a80807210 */ /* 0x000fc60007f5e0ff */
[----:B------:R2:W4:Y:S01]  /*b5f0*/  LDG.E.U16 R184, desc[UR60][R126.64] ;  /* 0x0000003c7eb87981 */ /* 0x000522000c1e1500 */
[----:B------:R-:W-:Y:S01]  /*b600*/  LEA.HI.X.SX32 R129, R129, R123, 0x1, P2 ;  /* 0x0000007b81817211 */ /* 0x000fe200010f0eff */
[----:B-1----:R-:W-:Y:S01]  /*b610*/  IMAD R124, R212, 0x3b8, RZ ;  /* 0x000003b8d47c7824 */ /* 0x002fe200078e02ff */
[----:B------:R-:W1:Y:S03]  /*b620*/  LDC R214, c[0x0][0x248] ;  /* 0x00009200ffd67b82 */ /* 0x000e660000000800 */
[----:B------:R0:W4:Y:S01]  /*b630*/  LDG.E.U16 R186, desc[UR60][R128.64] ;  /* 0x0000003c80ba7981 */ /* 0x000122000c1e1500 */
[----:B--2---:R-:W-:-:S04]  /*b640*/  IMAD R126, R208, 0x3a8, RZ ;  /* 0x000003a8d07e7824 */ /* 0x004fc800078e02ff */
[----:B------:R-:W2:Y:S01]  /*b650*/  LDC R226, c[0x0][0x248] ;  /* 0x00009200ffe27b82 */ /* 0x000ea20000000800 */
[----:B------:R-:W-:Y:S01]  /*b660*/  IMAD R228, R228, 0x1d4, RZ ;  /* 0x000001d4e4e47824 */ /* 0x000fe200078e02ff */
[----:B------:R-:W-:Y:S01]  /*b670*/  IADD3 R126, P2, R126, R122, RZ ;  /* 0x0000007a7e7e7210 */ /* 0x000fe20007f5e0ff */
[----:B0-----:R-:W-:-:S03]  /*b680*/  IMAD R128, R198, 0x398, RZ ;  /* 0x00000398c6807824 */ /* 0x001fc600078e02ff */
[-C--:B------:R-:W-:Y:S01]  /*b690*/  LEA.HI.X.SX32 R127, R228, R123.reuse, 0x1, P2 ;  /* 0x0000007be47f7211 */ /* 0x080fe200010f0eff */
[----:B------:R-:W-:Y:S01]  /*b6a0*/  IMAD R125, R218, 0x218, RZ ;  /* 0x00000218da7d7824 */ /* 0x000fe200078e02ff */
[----:B------:R-:W0:Y:S01]  /*b6b0*/  LDC R228, c[0x0][0x248] ;  /* 0x00009200ffe47b82 */ /* 0x000e220000000800 */
[-C--:B------:R-:W-:Y:S02]  /*b6c0*/  IADD3 R128, P1, R128, R122.reuse, RZ ;  /* 0x0000007a80807210 */ /* 0x080fe40007f3e0ff */
[-C--:B------:R-:W-:Y:S02]  /*b6d0*/  IADD3 R124, P3, R124, R122.reuse, RZ ;  /* 0x0000007a7c7c7210 */ /* 0x080fe40007f7e0ff */
[----:B------:R-:W-:Y:S02]  /*b6e0*/  LEA.HI.X.SX32 R129, R190, R123, 0x1, P1 ;  /* 0x0000007bbe817211 */ /* 0x000fe400008f0eff */
[----:B------:R1:W4:Y:S01]  /*b6f0*/  LDG.E.U16 R190, desc[UR60][R130.64] ;  /* 0x0000003c82be7981 */ /* 0x000322000c1e1500 */
[----:B------:R-:W2:Y:S08]  /*b700*/  LDC R210, c[0x0][0x248] ;  /* 0x00009200ffd27b82 */ /* 0x000eb00000000800 */
[----:B------:R-:W3:Y:S01]  /*b710*/  LDC R204, c[0x0][0x248] ;  /* 0x00009200ffcc7b82 */ /* 0x000ee20000000800 */
[----:B-1----:R-:W-:-:S02]  /*b720*/  IADD3 R130, P0, R125, R122, RZ ;  /* 0x0000007a7d827210 */ /* 0x002fc40007f1e0ff */
[-C--:B------:R-:W-:Y:S02]  /*b730*/  LEA.HI.X.SX32 R125, R192, R123.reuse, 0x1, P3 ;  /* 0x0000007bc07d7211 */ /* 0x080fe400018f0eff */
[----:B------:R-:W-:Y:S01]  /*b740*/  LEA.HI.X.SX32 R131, R194, R123, 0x1, P0 ;  /* 0x0000007bc2837211 */ /* 0x000fe200000f0eff */
[----:B------:R-:W4:Y:S02]  /*b750*/  LDG.E.U16 R192, desc[UR60][R128.64] ;  /* 0x0000003c80c07981 */ /* 0x000f24000c1e1500 */
[----:B------:R-:W1:Y:S02]  /*b760*/  LDC R208, c[0x0][0x248] ;  /* 0x00009200ffd07b82 */ /* 0x000e640000000800 */
[----:B------:R0:W4:Y:S02]  /*b770*/  LDG.E.U16 R196, desc[UR60][R124.64] ;  /* 0x0000003c7cc47981 */ /* 0x000124000c1e1500 */
[----:B0-----:R-:W-:Y:S02]  /*b780*/  IMAD R228, R228, 0x1e4, RZ ;  /* 0x000001e4e4e47824 */ /* 0x001fe400078e02ff */
[----:B------:R0:W4:Y:S02]  /*b790*/  LDG.E.U16 R198, desc[UR60][R130.64] ;  /* 0x0000003c82c67981 */ /* 0x000124000c1e1500 */
[----:B------:R-:W1:Y:S02]  /*b7a0*/  LDC R218, c[0x0][0x248] ;  /* 0x00009200ffda7b82 */ /* 0x000e640000000800 */
[----:B------:R3:W4:Y:S01]  /*b7b0*/  LDG.E.U16 R194, desc[UR60][R126.64] ;  /* 0x0000003c7ec27981 */ /* 0x000722000c1e1500 */
[----:B------:R-:W-:-:S05]  /*b7c0*/  IMAD R124, R206, 0x3c8, RZ ;  /* 0x000003c8ce7c7824 */ /* 0x000fca00078e02ff */
[----:B------:R-:W1:Y:S01]  /*b7d0*/  LDC R212, c[0x0][0x248] ;  /* 0x00009200ffd47b82 */ /* 0x000e620000000800 */
[----:B------:R-:W-:-:S04]  /*b7e0*/  IADD3 R124, P0, R124, R122, RZ ;  /* 0x0000007a7c7c7210 */ /* 0x000fc80007f1e0ff */
[----:B------:R-:W-:-:S03]  /*b7f0*/  LEA.HI.X.SX32 R125, R228, R123, 0x1, P0 ;  /* 0x0000007be47d7211 */ /* 0x000fc600000f0eff */
[----:B------:R-:W1:Y:S01]  /*b800*/  LDC R228, c[0x0][0x248] ;  /* 0x00009200ffe47b82 */ /* 0x000e620000000800 */
[----:B0-----:R-:W-:-:S05]  /*b810*/  IMAD R130, R214, 0x3f8, RZ ;  /* 0x000003f8d6827824 */ /* 0x001fca00078e02ff */
[-C--:B------:R-:W-:Y:S02]  /*b820*/  IADD3 R130, P0, R130, R122.reuse, RZ ;  /* 0x0000007a82827210 */ /* 0x080fe40007f1e0ff */
[----:B------:R-:W0:Y:S02]  /*b830*/  LDC R214, c[0x0][0x248] ;  /* 0x00009200ffd67b82 */ /* 0x000e240000000800 */
[----:B------:R-:W-:Y:S01]  /*b840*/  LEA.HI.X.SX32 R131, R202, R123, 0x1, P0 ;  /* 0x0000007bca837211 */ /* 0x000fe200000f0eff */
[----:B--2---:R-:W-:Y:S02]  /*b850*/  IMAD R128, R210, 0x3e8, RZ ;  /* 0x000003e8d2807824 */ /* 0x004fe400078e02ff */
[----:B---3--:R-:W-:Y:S02]  /*b860*/  IMAD R126, R204, 0x3d8, RZ ;  /* 0x000003d8cc7e7824 */ /* 0x008fe400078e02ff */
[----:B------:R2:W3:Y:S01]  /*b870*/  LDG.E.U16 R206, desc[UR60][R130.64] ;  /* 0x0000003c82ce7981 */ /* 0x0004e2000c1e1500 */
[----:B------:R-:W0:Y:S01]  /*b880*/  LDC R210, c[0x0][0x248] ;  /* 0x00009200ffd27b82 */ /* 0x000e220000000800 */
[----:B------:R-:W-:-:S02]  /*b890*/  IADD3 R128, P2, R128, R122, RZ ;  /* 0x0000007a80807210 */ /* 0x000fc40007f5e0ff */
[----:B------:R-:W-:Y:S01]  /*b8a0*/  IADD3 R126, P1, R126, R122, RZ ;  /* 0x0000007a7e7e7210 */ /* 0x000fe20007f3e0ff */
[----:B-1----:R-:W-:-:S04]  /*b8b0*/  IMAD R228, R228, 0x1f4, RZ ;  /* 0x000001f4e4e47824 */ /* 0x002fc800078e02ff */
[----:B--2---:R-:W1:Y:S01]  /*b8c0*/  LDC R131, c[0x0][0x248] ;  /* 0x00009200ff837b82 */ /* 0x004e620000000800 */
[-C--:B------:R-:W-:Y:S02]  /*b8d0*/  LEA.HI.X.SX32 R127, R200, R123.reuse, 0x1, P1 ;  /* 0x0000007bc87f7211 */ /* 0x080fe400008f0eff */
[----:B------:R2:W3:Y:S01]  /*b8e0*/  LDG.E.U16 R200, desc[UR60][R124.64] ;  /* 0x0000003c7cc87981 */ /* 0x0004e2000c1e1500 */
[----:B------:R-:W-:-:S03]  /*b8f0*/  LEA.HI.X.SX32 R129, R228, R123, 0x1, P2 ;  /* 0x0000007be4817211 */ /* 0x000fc600010f0eff */
[----:B------:R-:W3:Y:S01]  /*b900*/  LDG.E.U16 R202, desc[UR60][R126.64] ;  /* 0x0000003c7eca7981 */ /* 0x000ee2000c1e1500 */
[----:B------:R-:W1:Y:S03]  /*b910*/  LDC R130, c[0x0][0x248] ;  /* 0x00009200ff827b82 */ /* 0x000e660000000800 */
[----:B------:R0:W3:Y:S01]  /*b920*/  LDG.E.U16 R204, desc[UR60][R128.64] ;  /* 0x0000003c80cc7981 */ /* 0x0000e2000c1e1500 */
[----:B--2---:R-:W-:Y:S02]  /*b930*/  IMAD R124, R208, 0x37a, RZ ;  /* 0x0000037ad07c7824 */ /* 0x004fe400078e02ff */
[----:B------:R-:W-:Y:S02]  /*b940*/  IMAD R125, R218, 0x1bd, RZ ;  /* 0x000001bdda7d7824 */ /* 0x000fe400078e02ff */
[----:B------:R-:W2:Y:S01]  /*b950*/  LDC R228, c[0x0][0x248] ;  /* 0x00009200ffe47b82 */ /* 0x000ea20000000800 */
[----:B------:R-:W-:Y:S01]  /*b960*/  IADD3 R124, P0, R124, R122, RZ ;  /* 0x0000007a7c7c7210 */ /* 0x000fe20007f1e0ff */
[----:B0-----:R-:W-:-:S06]  /*b970*/  IMAD R129, R214, 0x1cd, RZ ;  /* 0x000001cdd6817824 */ /* 0x001fcc00078e02ff */
[----:B------:R-:W0:Y:S01]  /*b980*/  LDC R214, c[0x0][0x248] ;  /* 0x00009200ffd67b82 */ /* 0x000e220000000800 */
[----:B------:R-:W-:Y:S01]  /*b990*/  LEA.HI.X.SX32 R125, R125, R123, 0x1, P0 ;  /* 0x0000007b7d7d7211 */ /* 0x000fe200000f0eff */
[----:B------:R-:W-:-:S04]  /*b9a0*/  IMAD R128, R210, 0x39a, RZ ;  /* 0x0000039ad2807824 */ /* 0x000fc800078e02ff */
[----:B------:R1:W3:Y:S02]  /*b9b0*/  LDG.E.U16 R208, desc[UR60][R124.64] ;  /* 0x0000003c7cd07981 */ /* 0x0002e4000c1e1500 */
[----:B------:R-:W2:Y:S01]  /*b9c0*/  LDC R224, c[0x0][0x248] ;  /* 0x00009200ffe07b82 */ /* 0x000ea20000000800 */
[----:B------:R-:W-:Y:S01]  /*b9d0*/  IADD3 R128, P2, R128, R122, RZ ;  /* 0x0000007a80807210 */ /* 0x000fe20007f5e0ff */
[----:B-1----:R-:W-:-:S06]  /*b9e0*/  IMAD R124, R131, 0x3aa, RZ ;  /* 0x000003aa837c7824 */ /* 0x002fcc00078e02ff */
[----:B------:R-:W1:Y:S01]  /*b9f0*/  LDC R216, c[0x0][0x248] ;  /* 0x00009200ffd87b82 */ /* 0x000e620000000800 */
[----:B------:R-:W-:Y:S01]  /*ba00*/  IMAD R125, R130, 0x1d5, RZ ;  /* 0x000001d5827d7824 */ /* 0x000fe200078e02ff */
[-C--:B------:R-:W-:Y:S01]  /*ba10*/  IADD3 R124, P0, R124, R122.reuse, RZ ;  /* 0x0000007a7c7c7210 */ /* 0x080fe20007f1e0ff */
[----:B------:R-:W-:Y:S01]  /*ba20*/  IMAD R126, R212, 0x38a, RZ ;  /* 0x0000038ad47e7824 */ /* 0x000fe200078e02ff */
[-C--:B------:R-:W-:Y:S02]  /*ba30*/  LEA.HI.X.SX32 R129, R129, R123.reuse, 0x1, P2 ;  /* 0x0000007b81817211 */ /* 0x080fe400010f0eff */
[----:B------:R-:W-:Y:S01]  /*ba40*/  LEA.HI.X.SX32 R125, R125, R123, 0x1, P0 ;  /* 0x0000007b7d7d7211 */ /* 0x000fe200000f0eff */
[----:B------:R-:W-:Y:S01]  /*ba50*/  IMAD R127, R226, 0x1c5, RZ ;  /* 0x000001c5e27f7824 */ /* 0x000fe200078e02ff */
[----:B------:R-:W5:Y:S01]  /*ba60*/  LDC R218, c[0x0][0x248] ;  /* 0x00009200ffda7b82 */ /* 0x000f620000000800 */
[----:B0-----:R-:W-:Y:S01]  /*ba70*/  IMAD R130, R214, 0x3da, RZ ;  /* 0x000003dad6827824 */ /* 0x001fe200078e02ff */
[----:B------:R2:W3:Y:S01]  /*ba80*/  LDG.E.U16 R212, desc[UR60][R128.64] ;  /* 0x0000003c80d47981 */ /* 0x0004e2000c1e1500 */
[----:B------:R-:W-:-:S03]  /*ba90*/  IADD3 R126, P1, R126, R122, RZ ;  /* 0x0000007a7e7e7210 */ /* 0x000fc60007f3e0ff */
[----:B------:R0:W3:Y:S02]  /*baa0*/  LDG.E.U16 R214, desc[UR60][R124.64] ;  /* 0x0000003c7cd67981 */ /* 0x0000e4000c1e1500 */
[----:B------:R-:W5:Y:S01]  /*bab0*/  LDC R226, c[0x0][0x248] ;  /* 0x00009200ffe27b82 */ /* 0x000f620000000800 */
[----:B--2---:R-:W-:-:S07]  /*bac0*/  IMAD R129, R228, 0x1e5, RZ ;  /* 0x000001e5e4817824 */ /* 0x004fce00078e02ff */
[----:B0-----:R-:W0:Y:S01]  /*bad0*/  LDC R125, c[0x0][0x248] ;  /* 0x00009200ff7d7b82 */ /* 0x001e220000000800 */
[----:B------:R-:W-:Y:S01]  /*bae0*/  IMAD R128, R224, 0x3ca, RZ ;  /* 0x000003cae0807824 */ /* 0x000fe200078e02ff */
[----:B------:R-:W-:-:S05]  /*baf0*/  LEA.HI.X.SX32 R127, R127, R123, 0x1, P1 ;  /* 0x0000007b7f7f7211 */ /* 0x000fca00008f0eff */
[----:B------:R2:W3:Y:S01]  /*bb00*/  LDG.E.U16 R210, desc[UR60][R126.64] ;  /* 0x0000003c7ed27981 */ /* 0x0004e2000c1e1500 */
[----:B------:R-:W0:Y:S08]  /*bb10*/  LDC R244, c[0x0][0x248] ;  /* 0x00009200fff47b82 */ /* 0x000e300000000800 */
[----:B------:R-:W0:Y:S01]  /*bb20*/  LDC R228, c[0x0][0x248] ;  /* 0x00009200ffe47b82 */ /* 0x000e220000000800 */
[----:B--2---:R-:W-:-:S07]  /*bb30*/  IMAD R126, R220, 0x3ba, RZ ;  /* 0x000003badc7e7824 */ /* 0x004fce00078e02ff */
[----:B------:R-:W2:Y:S01]  /*bb40*/  LDC R224, c[0x0][0x248] ;  /* 0x00009200ffe07b82 */ /* 0x000ea20000000800 */
[----:B-1----:R-:W-:Y:S01]  /*bb50*/  IMAD R127, R216, 0x1dd, RZ ;  /* 0x000001ddd87f7824 */ /* 0x002fe200078e02ff */
[-C--:B------:R-:W-:Y:S02]  /*bb60*/  IADD3 R128, P2, R128, R122.reuse, RZ ;  /* 0x0000007a80807210 */ /* 0x080fe40007f5e0ff */
[----:B------:R-:W-:-:S04]  /*bb70*/  IADD3 R126, P1, R126, R122, RZ ;  /* 0x0000007a7e7e7210 */ /* 0x000fc80007f3e0ff */
[----:B------:R-:W1:Y:S01]  /*bb80*/  LDC R248, c[0x0][0x248] ;  /* 0x00009200fff87b82 */ /* 0x000e620000000800 */
[-C--:B------:R-:W-:Y:S02]  /*bb90*/  LEA.HI.X.SX32 R129, R129, R123.reuse, 0x1, P2 ;  /* 0x0000007b81817211 */ /* 0x080fe400010f0eff */
[----:B------:R-:W-:Y:S01]  /*bba0*/  LEA.HI.X.SX32 R127, R127, R123, 0x1, P1 ;  /* 0x0000007b7f7f7211 */ /* 0x000fe200008f0eff */
[----:B-----5:R-:W-:Y:S02]  /*bbb0*/  IMAD R124, R226, 0x3ea, RZ ;  /* 0x000003eae27c7824 */ /* 0x020fe400078e02ff */
[----:B------:R-:W-:Y:S02]  /*bbc0*/  IMAD R131, R218, 0x1ed, RZ ;  /* 0x000001edda837824 */ /* 0x000fe400078e02ff */
[----:B------:R0:W5:Y:S01]  /*bbd0*/  LDG.E.U16 R218, desc[UR60][R128.64] ;  /* 0x0000003c80da7981 */ /* 0x000162000c1e1500 */
[-C--:B------:R-:W-:Y:S01]  /*bbe0*/  IADD3 R130, P0, R130, R122.reuse, RZ ;  /* 0x0000007a82827210 */ /* 0x080fe20007f1e0ff */
[----:B------:R-:W1:Y:S02]  /*bbf0*/  LDC R246, c[0x0][0x248] ;  /* 0x00009200fff67b82 */ /* 0x000e640000000800 */
[----:B------:R0:W5:Y:S01]  /*bc00*/  LDG.E.U16 R216, desc[UR60][R126.64] ;  /* 0x0000003c7ed87981 */ /* 0x000162000c1e1500 */
[----:B------:R-:W-:Y:S01]  /*bc10*/  IADD3 R124, P1, R124, R122, RZ ;  /* 0x0000007a7c7c7210 */ /* 0x000fe20007f3e0ff */
[----:B0-----:R-:W-:-:S04]  /*bc20*/  IMAD R128, R125, 0x3fa, RZ ;  /* 0x000003fa7d807824 */ /* 0x001fc800078e02ff */
[----:B------:R-:W0:Y:S01]  /*bc30*/  LDC R234, c[0x0][0x248] ;  /* 0x00009200ffea7b82 */ /* 0x000e220000000800 */
[----:B------:R-:W-:Y:S02]  /*bc40*/  IMAD R125, R228, 0x1f5, RZ ;  /* 0x000001f5e47d7824 */ /* 0x000fe400078e02ff */
[----:B------:R-:W-:Y:S01]  /*bc50*/  IMAD R126, R244, 0x37c, RZ ;  /* 0x0000037cf47e7824 */ /* 0x000fe200078e02ff */
[-C--:B------:R-:W-:Y:S01]  /*bc60*/  LEA.HI.X.SX32 R131, R131, R123.reuse, 0x1, P0 ;  /* 0x0000007b83837211 */ /* 0x080fe200000f0eff */
[----:B--2---:R-:W-:Y:S01]  /*bc70*/  IMAD R127, R224, 0x1fd, RZ ;  /* 0x000001fde07f7824 */ /* 0x004fe200078e02ff */
[-C--:B------:R-:W-:Y:S02]  /*bc80*/  IADD3 R128, P2, R128, R122.reuse, RZ ;  /* 0x0000007a80807210 */ /* 0x080fe40007f5e0ff */
[----:B------:R-:W-:Y:S01]  /*bc90*/  IADD3 R126, P0, R126, R122, RZ ;  /* 0x0000007a7e7e7210 */ /* 0x000fe20007f1e0ff */
[----:B------:R1:W2:Y:S01]  /*bca0*/  LDG.E.U16 R220, desc[UR60][R130.64] ;  /* 0x0000003c82dc7981 */ /* 0x0002a2000c1e1500 */
[-C--:B------:R-:W-:Y:S01]  /*bcb0*/  LEA.HI.X.SX32 R125, R125, R123.reuse, 0x1, P1 ;  /* 0x0000007b7d7d7211 */ /* 0x080fe200008f0eff */
[----:B------:R-:W0:Y:S01]  /*bcc0*/  LDC R224, c[0x0][0x248] ;  /* 0x00009200ffe07b82 */ /* 0x000e220000000800 */
[----:B------:R-:W-:-:S02]  /*bcd0*/  LEA.HI.X.SX32 R129, R127, R123, 0x1, P2 ;  /* 0x0000007b7f817211 */ /* 0x000fc400010f0eff */
[-C--:B------:R-:W-:Y:S02]  /*bce0*/  LEA.HI.X.SX32 R127, R222, R123.reuse, 0x1, P0 ;  /* 0x0000007bde7f7211 */ /* 0x080fe400000f0eff */
[----:B------:R1:W2:Y:S02]  /*bcf0*/  LDG.E.U16 R222, desc[UR60][R124.64] ;  /* 0x0000003c7cde7981 */ /* 0x0002a4000c1e1500 */
[----:B-1----:R-:W-:Y:S01]  /*bd00*/  IMAD R130, R248, 0x37e, RZ ;  /* 0x0000037ef8827824 */ /* 0x002fe200078e02ff */
[----:B------:R-:W1:Y:S01]  /*bd10*/  LDC R240, c[0x0][0x248] ;  /* 0x00009200fff07b82 */ /* 0x000e620000000800 */
[----:B------:R0:W2:Y:S07]  /*bd20*/  LDG.E.U16 R226, desc[UR60][R126.64] ;  /* 0x0000003c7ee27981 */ /* 0x0000ae000c1e1500 */
[----:B------:R-:W1:Y:S08]  /*bd30*/  LDC R125, c[0x0][0x248] ;  /* 0x00009200ff7d7b82 */ /* 0x000e700000000800 */
[----:B------:R-:W4:Y:S01]  /*bd40*/  LDC R248, c[0x0][0x248] ;  /* 0x00009200fff87b82 */ /* 0x000f220000000800 */
[----:B0-----:R-:W-:Y:S01]  /*bd50*/  IMAD R131, R224, 0x1bf, RZ ;  /* 0x000001bfe0837824 */ /* 0x001fe200078e02ff */
[----:B------:R-:W-:Y:S01]  /*bd60*/  IADD3 R130, P1, R130, R122, RZ ;  /* 0x0000007a82827210 */ /* 0x000fe20007f3e0ff */
[----:B------:R-:W-:Y:S01]  /*bd70*/  IMAD R126, R246, 0x3ac, RZ ;  /* 0x000003acf67e7824 */ /* 0x000fe200078e02ff */
[----:B------:R-:W2:Y:S04]  /*bd80*/  LDG.E.U16 R224, desc[UR60][R128.64] ;  /* 0x0000003c80e07981 */ /* 0x000ea8000c1e1500 */
[----:B------:R-:W0:Y:S01]  /*bd90*/  LDC R244, c[0x0][0x248] ;  /* 0x00009200fff47b82 */ /* 0x000e220000000800 */
[----:B-1----:R-:W-:Y:S01]  /*bda0*/  IMAD R124, R125, 0x3bc, RZ ;  /* 0x000003bc7d7c7824 */ /* 0x002fe200078e02ff */
[----:B------:R-:W-:-:S06]  /*bdb0*/  LEA.HI.X.SX32 R131, R131, R123, 0x1, P1 ;  /* 0x0000007b83837211 */ /* 0x000fcc00008f0eff */
[----:B------:R-:W1:Y:S01]  /*bdc0*/  LDC R246, c[0x0][0x248] ;  /* 0x00009200fff67b82 */ /* 0x000e620000000800 */
[----:B------:R4:W2:Y:S02]  /*bdd0*/  LDG.E.U16 R228, desc[UR60][R130.64] ;  /* 0x0000003c82e47981 */ /* 0x0008a4000c1e1500 */
[----:B----4-:R-:W-:-:S05]  /*bde0*/  IMAD R125, R248, 0x3cc, RZ ;  /* 0x000003ccf87d7824 */ /* 0x010fca00078e02ff */
[----:B------:R-:W4:Y:S01]  /*bdf0*/  LDC R248, c[0x0][0x248] ;  /* 0x00009200fff87b82 */ /* 0x000f220000000800 */
[----:B------:R-:W-:-:S05]  /*be00*/  IMAD R130, R234, 0x38c, RZ ;  /* 0x0000038cea827824 */ /* 0x000fca00078e02ff */
[-C--:B------:R-:W-:Y:S01]  /*be10*/  IADD3 R130, P0, R130, R122.reuse, RZ ;  /* 0x0000007a82827210 */ /* 0x080fe20007f1e0ff */
[----:B------:R-:W-:Y:S02]  /*be20*/  IMAD R128, R240, 0x39c, RZ ;  /* 0x0000039cf0807824 */ /* 0x000fe400078e02ff */
[----:B------:R-:W0:Y:S01]  /*be30*/  LDC R240, c[0x0][0x248] ;  /* 0x00009200fff07b82 */ /* 0x000e220000000800 */
[-C--:B------:R-:W-:Y:S02]  /*be40*/  LEA.HI.X.SX32 R131, R230, R123.reuse, 0x1, P0 ;  /* 0x0000007be6837211 */ /* 0x080fe400000f0eff */
[-C--:B------:R-:W-:Y:S01]  /*be50*/  IADD3 R126, P0, R126, R122.reuse, RZ ;  /* 0x0000007a7e7e7210 */ /* 0x080fe20007f1e0ff */
[----:B----4-:R-:W-:Y:S01]  /*be60*/  IMAD R248, R248, 0x1d6, RZ ;  /* 0x000001d6f8f87824 */ /* 0x010fe200078e02ff */
[----:B------:R-:W-:Y:S01]  /*be70*/  IADD3 R128, P1, R128, R122, RZ ;  /* 0x0000007a80807210 */ /* 0x000fe20007f3e0ff */
[----:B------:R-:W4:Y:S03]  /*be80*/  LDG.E.U16 R230, desc[UR60][R130.64] ;  /* 0x0000003c82e67981 */ /* 0x000f26000c1e1500 */
[----:B------:R-:W-:-:S02]  /*be90*/  LEA.HI.X.SX32 R127, R248, R123, 0x1, P0 ;  /* 0x0000007bf87f7211 */ /* 0x000fc400000f0eff */
[----:B------:R-:W-:Y:S01]  /*bea0*/  LEA.HI.X.SX32 R129, R238, R123, 0x1, P1 ;  /* 0x0000007bee817211 */ /* 0x000fe200008f0eff */
[----:B------:R-:W3:Y:S02]  /*beb0*/  LDC R248, c[0x0][0x248] ;  /* 0x00009200fff87b82 */ /* 0x000ee40000000800 */
[----:B------:R1:W4:Y:S01]  /*bec0*/  LDG.E.U16 R234, desc[UR60][R126.64] ;  /* 0x0000003c7eea7981 */ /* 0x000322000c1e1500 */
[----:B------:R-:W-:Y:S01]  /*bed0*/  IADD3 R124, P2, R124, R122, RZ ;  /* 0x0000007a7c7c7210 */ /* 0x000fe20007f5e0ff */
[----:B-1----:R-:W-:-:S04]  /*bee0*/  IMAD R126, R246, 0x3ec, RZ ;  /* 0x000003ecf67e7824 */ /* 0x002fc800078e02ff */
[----:B------:R-:W1:Y:S01]  /*bef0*/  LDC R246, c[0x0][0x248] ;  /* 0x00009200fff67b82 */ /* 0x000e620000000800 */
[-C--:B------:R-:W-:Y:S02]  /*bf00*/  IADD3 R130, P1, R125, R122.reuse, RZ ;  /* 0x0000007a7d827210 */ /* 0x080fe40007f3e0ff */
[-C--:B------:R-:W-:Y:S02]  /*bf10*/  LEA.HI.X.SX32 R125, R232, R123.reuse, 0x1, P2 ;  /* 0x0000007be87d7211 */ /* 0x080fe400010f0eff */
[----:B------:R-:W-:Y:S01]  /*bf20*/  LEA.HI.X.SX32 R131, R236, R123, 0x1, P1 ;  /* 0x0000007bec837211 */ /* 0x000fe200008f0eff */
[----:B------:R0:W4:Y:S04]  /*bf30*/  LDG.E.U16 R232, desc[UR60][R128.64] ;  /* 0x0000003c80e87981 */ /* 0x000128000c1e1500 */
[----:B------:R0:W4:Y:S04]  /*bf40*/  LDG.E.U16 R238, desc[UR60][R130.64] ;  /* 0x0000003c82ee7981 */ /* 0x000128000c1e1500 */
[----:B------:R0:W4:Y:S02]  /*bf50*/  LDG.E.U16 R236, desc[UR60][R124.64] ;  /* 0x0000003c7cec7981 */ /* 0x000124000c1e1500 */
[----:B0-----:R-:W-:Y:S01]  /*bf60*/  IMAD R128, R240, 0x3fc, RZ ;  /* 0x000003fcf0807824 */ /* 0x001fe200078e02ff */
[----:B------:R-:W0:Y:S04]  /*bf70*/  LDC R131, c[0x0][0x248] ;  /* 0x00009200ff837b82 */ /* 0x000e280000000800 */
[----:B------:R-:W-:Y:S01]  /*bf80*/  IADD3 R128, P2, R128, R122, RZ ;  /* 0x0000007a80807210 */ /* 0x000fe20007f5e0ff */
[----:B------:R-:W-:-:S03]  /*bf90*/  IMAD R124, R244, 0x3dc, RZ ;  /* 0x000003dcf47c7824 */ /* 0x000fc600078e02ff */
[-C--:B------:R-:W-:Y:S01]  /*bfa0*/  LEA.HI.X.SX32 R129, R242, R123.reuse, 0x1, P2 ;  /* 0x0000007bf2817211 */ /* 0x080fe200010f0eff */
[----:B------:R-:W3:Y:S01]  /*bfb0*/  LDC R130, c[0x0][0x248] ;  /* 0x00009200ff827b82 */ /* 0x000ee20000000800 */
[----:B-1----:R-:W-:Y:S01]  /*bfc0*/  IMAD R246, R246, 0x1ee, RZ ;  /* 0x000001eef6f67824 */ /* 0x002fe200078e02ff */
[-C--:B------:R-:W-:Y:S02]  /*bfd0*/  IADD3 R124, P0, R124, R122.reuse, RZ ;  /* 0x0000007a7c7c7210 */ /* 0x080fe40007f1e0ff */
[----:B------:R1:W4:Y:S01]  /*bfe0*/  LDG.E.U16 R244, desc[UR60][R128.64] ;  /* 0x0000003c80f47981 */ /* 0x000322000c1e1500 */
[----:B------:R-:W-:Y:S02]  /*bff0*/  IADD3 R126, P1, R126, R122, RZ ;  /* 0x0000007a7e7e7210 */ /* 0x000fe40007f3e0ff */
[-C--:B------:R-:W-:Y:S02]  /*c000*/  LEA.HI.X.SX32 R125, R246, R123.reuse, 0x1, P0 ;  /* 0x0000007bf67d7211 */ /* 0x080fe400000f0eff */
[----:B------:R-:W5:Y:S01]  /*c010*/  LDC R246, c[0x0][0x248] ;  /* 0x00009200fff67b82 */ /* 0x000f620000000800 */
[----:B------:R-:W-:-:S02]  /*c020*/  LEA.HI.X.SX32 R127, R250, R123, 0x1, P1 ;  /* 0x0000007bfa7f7211 */ /* 0x000fc400008f0eff */
[----:B------:R0:W4:Y:S04]  /*c030*/  LDG.E.U16 R240, desc[UR60][R124.64] ;  /* 0x0000003c7cf07981 */ /* 0x000128000c1e1500 */
[----:B------:R3:W4:Y:S01]  /*c040*/  LDG.E.U16 R242, desc[UR60][R126.64] ;  /* 0x0000003c7ef27981 */ /* 0x000722000c1e1500 */
[----:B-1----:R-:W1:Y:S01]  /*c050*/  LDC R129, c[0x0][0x248] ;  /* 0x00009200ff817b82 */ /* 0x002e620000000800 */
[----:B0-----:R-:W-:-:S07]  /*c060*/  IMAD R124, R131, 0x38e, RZ ;  /* 0x0000038e837c7824 */ /* 0x001fce00078e02ff */
[----:B------:R-:W0:Y:S01]  /*c070*/  LDC R250, c[0x0][0x248] ;  /* 0x00009200fffa7b82 */ /* 0x000e220000000800 */
[----:B---3--:R-:W-:Y:S01]  /*c080*/  IMAD R125, R130, 0x1c7, RZ ;  /* 0x000001c7827d7824 */ /* 0x008fe200078e02ff */
[----:B------:R-:W-:-:S06]  /*c090*/  IADD3 R124, P0, R124, R122, RZ ;  /* 0x0000007a7c7c7210 */ /* 0x000fcc0007f1e0ff */
[----:B------:R-:W3:Y:S01]  /*c0a0*/  LDC R126, c[0x0][0x248] ;  /* 0x00009200ff7e7b82 */ /* 0x000ee20000000800 */
[----:B------:R-:W-:Y:S01]  /*c0b0*/  LEA.HI.X.SX32 R125, R125, R123, 0x1, P0 ;  /* 0x0000007b7d7d7211 */ /* 0x000fe200000f0eff */
[----:B-1----:R-:W-:-:S06]  /*c0c0*/  IMAD R128, R129, 0x3ae, RZ ;  /* 0x000003ae81807824 */ /* 0x002fcc00078e02ff */
[----:B------:R-:W1:Y:S01]  /*c0d0*/  LDC R130, c[0x0][0x248] ;  /* 0x00009200ff827b82 */ /* 0x000e620000000800 */
[----:B-----5:R-:W-:Y:S02]  /*c0e0*/  IMAD R129, R246, 0x1d7, RZ ;  /* 0x000001d7f6817824 */ /* 0x020fe400078e02ff */
[----:B------:R5:W4:Y:S05]  /*c0f0*/  LDG.E.U16 R246, desc[UR60][R124.64] ;  /* 0x0000003c7cf67981 */ /* 0x000b2a000c1e1500 */
[----:B-----5:R-:W5:Y:S08]  /*c100*/  LDC R124, c[0x0][0x248] ;  /* 0x00009200ff7c7b82 */ /* 0x020f700000000800 */
[----:B------:R-:W1:Y:S01]  /*c110*/  LDC R125, c[0x0][0x248] ;  /* 0x00009200ff7d7b82 */ /* 0x000e620000000800 */
[----:B---3--:R-:W-:-:S02]  /*c120*/  IMAD R126, R126, 0x39e, RZ ;  /* 0x0000039e7e7e7824 */ /* 0x008fc400078e02ff */
[----:B------:R-:W-:Y:S01]  /*c130*/  IMAD R127, R248, 0x1cf, RZ ;  /* 0x000001cff87f7824 */ /* 0x000fe200078e02ff */
[-C--:B------:R-:W-:Y:S02]  /*c140*/  IADD3 R128, P2, R128, R122.reuse, RZ ;  /* 0x0000007a80807210 */ /* 0x080fe40007f5e0ff */
[----:B------:R-:W-:Y:S02]  /*c150*/  IADD3 R126, P1, R126, R122, RZ ;  /* 0x0000007a7e7e7210 */ /* 0x000fe40007f3e0ff */
[-C--:B------:R-:W-:Y:S02]  /*c160*/  LEA.HI.X.SX32 R129, R129, R123.reuse, 0x1, P2 ;  /* 0x0000007b81817211 */ /* 0x080fe400010f0eff */
[----:B------:R-:W-:Y:S01]  /*c170*/  LEA.HI.X.SX32 R127, R127, R123, 0x1, P1 ;  /* 0x0000007b7f7f7211 */ /* 0x000fe200008f0eff */
[----:B0-----:R-:W-:Y:S02]  /*c180*/  IMAD R131, R250, 0x1df, RZ ;  /* 0x000001dffa837824 */ /* 0x001fe400078e02ff */
[----:B------:R1:W3:Y:S04]  /*c190*/  LDG.E.U16 R250, desc[UR60][R128.64] ;  /* 0x0000003c80fa7981 */ /* 0x0002e8000c1e1500 */
[----:B------:R5:W3:Y:S01]  /*c1a0*/  LDG.E.U16 R248, desc[UR60][R126.64] ;  /* 0x0000003c7ef87981 */ /* 0x000ae2000c1e1500 */
[----:B-1----:R-:W-:-:S02]  /*c1b0*/  IMAD R128, R125, 0x3ce, RZ ;  /* 0x000003ce7d807824 */ /* 0x002fc400078e02ff */
[----:B------:R-:W0:Y:S01]  /*c1c0*/  LDC R125, c[0x0][0x248] ;  /* 0x00009200ff7d7b82 */ /* 0x000e220000000800 */
[----:B-----5:R-:W-:-:S07]  /*c1d0*/  IMAD R127, R124, 0x1e7, RZ ;  /* 0x000001e77c7f7824 */ /* 0x020fce00078e02ff */
[----:B------:R-:W1:Y:S08]  /*c1e0*/  LDC R126, c[0x0][0x248] ;  /* 0x00009200ff7e7b82 */ /* 0x000e700000000800 */
[----:B------:R-:W5:Y:S01]  /*c1f0*/  LDC R124, c[0x0][0x248] ;  /* 0x00009200ff7c7b82 */ /* 0x000f620000000800 */
[----:B------:R-:W-:-:S05]  /*c200*/  IMAD R130, R130, 0x3be, RZ ;  /* 0x000003be82827824 */ /* 0x000fca00078e02ff */
[----:B------:R-:W-:Y:S01]  /*c210*/  IADD3 R130, P0, R130, R122, RZ ;  /* 0x0000007a82827210 */ /* 0x000fe20007f1e0ff */
[----:B0-----:R-:W-:-:S03]  /*c220*/  IMAD R125, R125, 0x3fe, RZ ;  /* 0x000003fe7d7d7824 */ /* 0x001fc600078e02ff */
[----:B------:R-:W-:Y:S02]  /*c230*/  LEA.HI.X.SX32 R131, R131, R123, 0x1, P0 ;  /* 0x0000007b83837211 */ /* 0x000fe400000f0eff */
[----:B------:R-:W-:-:S03]  /*c240*/  IADD3 R128, P0, R128, R122, RZ ;  /* 0x0000007a80807210 */ /* 0x000fc60007f1e0ff */
[----:B------:R0:W3:Y:S01]  /*c250*/  LDG.E.U16 R130, desc[UR60][R130.64] ;  /* 0x0000003c82827981 */ /* 0x0000e2000c1e1500 */
[----:B-1----:R-:W-:Y:S01]  /*c260*/  IMAD R126, R126, 0x3de, RZ ;  /* 0x000003de7e7e7824 */ /* 0x002fe200078e02ff */
[----:B------:R-:W-:Y:S02]  /*c270*/  LEA.HI.X.SX32 R129, R127, R123, 0x1, P0 ;  /* 0x0000007b7f817211 */ /* 0x000fe400000f0eff */
[----:B------:R-:W1:Y:S01]  /*c280*/  LDC R127, c[0x0][0x248] ;  /* 0x00009200ff7f7b82 */ /* 0x000e620000000800 */
[----:B-----5:R-:W-:Y:S01]  /*c290*/  IMAD R124, R124, 0x3ee, RZ ;  /* 0x000003ee7c7c7824 */ /* 0x020fe200078e02ff */
[-C--:B------:R-:W-:Y:S01]  /*c2a0*/  IADD3 R126, P1, R126, R122.reuse, RZ ;  /* 0x0000007a7e7e7210 */ /* 0x080fe20007f3e0ff */
[----:B------:R-:W5:Y:S05]  /*c2b0*/  LDG.E.U16 R128, desc[UR60][R128.64] ;  /* 0x0000003c80807981 */ /* 0x000f6a000c1e1500 */
[----:B0-----:R-:W0:Y:S01]  /*c2c0*/  LDC R131, c[0x0][0x248] ;  /* 0x00009200ff837b82 */ /* 0x001e220000000800 */
[----:B------:R-:W-:-:S02]  /*c2d0*/  IADD3 R124, P2, R124, R122, RZ ;  /* 0x0000007a7c7c7210 */ /* 0x000fc40007f5e0ff */
[----:B------:R-:W-:-:S05]  /*c2e0*/  IADD3 R122, P0, R125, R122, RZ ;  /* 0x0000007a7d7a7210 */ /* 0x000fca0007f1e0ff */
[----:B------:R-:W2:Y:S01]  /*c2f0*/  LDC R125, c[0x0][0x248] ;  /* 0x00009200ff7d7b82 */ /* 0x000ea20000000800 */
[----:B------:R-:W4:Y:S01]  /*c300*/  LDL.LU R129, [R1+0x4] ;  /* 0x0000040001817983 */ /* 0x000f220000300800 */
[----:B-1----:R-:W-:-:S05]  /*c310*/  IMAD R127, R127, 0x1ef, RZ ;  /* 0x000001ef7f7f7824 */ /* 0x002fca00078e02ff */
[----:B------:R-:W-:Y:S02]  /*c320*/  LEA.HI.X.SX32 R127, R127, R123, 0x1, P1 ;  /* 0x0000007b7f7f7211 */ /* 0x000fe400008f0eff */
[----:B0-----:R-:W-:-:S03]  /*c330*/  LEA R131, R131, -R131, 0x9 ;  /* 0x8000008383837211 */ /* 0x001fc600078e48ff */
[----:B------:R-:W5:Y:S01]  /*c340*/  LDG.E.U16 R126, desc[UR60][R126.64] ;  /* 0x0000003c7e7e7981 */ /* 0x000f62000c1e1500 */
[----:B--2---:R-:W-:-:S05]  /*c350*/  IMAD R125, R125, 0x1f7, RZ ;  /* 0x000001f77d7d7824 */ /* 0x004fca00078e02ff */
[-C--:B------:R-:W-:Y:S02]  /*c360*/  LEA.HI.X.SX32 R125, R125, R123.reuse, 0x1, P2 ;  /* 0x0000007b7d7d7211 */ /* 0x080fe400010f0eff */
[----:B------:R-:W-:Y:S02]  /*c370*/  LEA.HI.X.SX32 R123, R131, R123, 0x1, P0 ;  /* 0x0000007b837b7211 */ /* 0x000fe400000f0eff */
[----:B------:R-:W2:Y:S04]  /*c380*/  LDL.LU R131, [R1+0x8] ;  /* 0x0000080001837983 */ /* 0x000ea80000300800 */
[----:B------:R-:W3:Y:S04]  /*c390*/  LDL.LU R127, [R1+0xc] ;  /* 0x00000c00017f7983 */ /* 0x000ee80000300800 */
[----:B------:R-:W5:Y:S04]  /*c3a0*/  LDG.E.U16 R124, desc[UR60][R124.64] ;  /* 0x0000003c7c7c7981 */ /* 0x000f68000c1e1500 */
[----:B------:R-:W5:Y:S04]  /*c3b0*/  LDG.E.U16 R122, desc[UR60][R122.64] ;  /* 0x0000003c7a7a7981 */ /* 0x000f68000c1e1500 */
[----:B------:R0:W-:Y:S04]  /*c3c0*/  STS.U16 [R2+0x2180], R221 ;  /* 0x002180dd02007388 */ /* 0x0001e80000000400 */
[----:B------:R-:W4:Y:S04]  /*c3d0*/  LDL.LU R125, [R1+0x10] ;  /* 0x00001000017d7983 */ /* 0x000f280000300800 */
[----:B------:R-:W2:Y:S04]  /*c3e0*/  LDL.LU R123, [R1+0x14] ;  /* 0x00001400017b7983 */ /* 0x000ea80000300800 */
[----:B0-----:R-:W3:Y:S04]  /*c3f0*/  LDL.LU R221, [R1+0x18] ;  /* 0x0000180001dd7983 */ /* 0x001ee80000300800 */
[----:B------:R0:W-:Y:S04]  /*c400*/  STS.U16 [R2+0x2580], R217 ;  /* 0x002580d902007388 */ /* 0x0001e80000000400 */
[----:B------:R1:W-:Y:S04]  /*c410*/  STS.U16 [R2+0x2980], R213 ;  /* 0x002980d502007388 */ /* 0x0003e80000000400 */
[----:B------:R1:W-:Y:S04]  /*c420*/  STS.U16 [R2+0x2d80], R209 ;  /* 0x002d80d102007388 */ /* 0x0003e80000000400 */
[----:B0-----:R-:W5:Y:S04]  /*c430*/  LDL.LU R217, [R1+0x1c] ;  /* 0x00001c0001d97983 */ /* 0x001f680000300800 */
[----:B-1----:R-:W4:Y:S04]  /*c440*/  LDL.LU R213, [R1+0x20] ;  /* 0x0000200001d57983 */ /* 0x002f280000300800 */
[----:B------:R-:W2:Y:S04]  /*c450*/  LDL.LU R209, [R1+0x24] ;  /* 0x0000240001d17983 */ /* 0x000ea80000300800 */
[----:B------:R0:W-:Y:S04]  /*c460*/  STS.U16 [R2+0x3180], R205 ;  /* 0x003180cd02007388 */ /* 0x0001e80000000400 */
[----:B------:R1:W-:Y:S04]  /*c470*/  STS.U16 [R2+0x3580], R201 ;  /* 0x003580c902007388 */ /* 0x0003e80000000400 */
[----:B------:R1:W-:Y:S04]  /*c480*/  STS.U16 [R2+0x3980], R197 ;  /* 0x003980c502007388 */ /* 0x0003e80000000400 */
[----:B0-----:R-:W3:Y:S04]  /*c490*/  LDL.LU R205, [R1+0x28] ;  /* 0x0000280001cd7983 */ /* 0x001ee80000300800 */
[----:B-1----:R-:W3:Y:S04]  /*c4a0*/  LDL.LU R201, [R1+0x2c] ;  /* 0x00002c0001c97983 */ /* 0x002ee80000300800 */
[----:B------:R-:W3:Y:S04]  /*c4b0*/  LDL.LU R197, [R1+0x30] ;  /* 0x0000300001c57983 */ /* 0x000ee80000300800 */
        /* <DEDUP_REMOVED lines=23> */
[----:B------:R0:W-:Y:S04]  /*c630*/  STS.U16 [R2+0x7d80], R3 ;  /* 0x007d800302007388 */ /* 0x0001e80000000400 */
[----:B------:R-:W3:Y:S04]  /*c640*/  LDL.LU R32, [R1+0xb0] ;  /* 0x0000b00001207983 */ /* 0x000ee80000300800 */
[----:B------:R1:W-:Y:S01]  /*c650*/  STS.U16 [R2+0x6d80], R31 ;  /* 0x006d801f02007388 */ /* 0x0003e20000000400 */
[----:B0-----:R-:W-:-:S03]  /*c660*/  LOP3.LUT R3, R12, 0x40, RZ, 0x3c, !PT ;  /* 0x000000400c037812 */ /* 0x001fc600078e3cff */
[----:B------:R0:W-:Y:S01]  /*c670*/  STS.U16 [R2+0x7180], R14 ;  /* 0x0071800e02007388 */ /* 0x0001e20000000400 */
[----:B------:R-:W-:-:S03]  /*c680*/  IADD3 R3, R18, R3, RZ ;  /* 0x0000000312037210 */ /* 0x000fc60007ffe0ff */
[----:B------:R0:W-:Y:S04]  /*c690*/  STS.U16 [R2+0x7580], R33 ;  /* 0x0075802102007388 */ /* 0x0001e80000000400 */
[----:B-1----:R-:W3:Y:S04]  /*c6a0*/  LDL.LU R31, [R1+0xc0] ;  /* 0x0000c000011f7983 */ /* 0x002ee80000300800 */
[----:B0-----:R-:W3:Y:S04]  /*c6b0*/  LDL.LU R14, [R1+0xd0] ;  /* 0x0000d000010e7983 */ /* 0x001ee80000300800 */
[----:B------:R-:W3:Y:S04]  /*c6c0*/  LDL.LU R33, [R1+0xe0] ;  /* 0x0000e00001217983 */ /* 0x000ee80000300800 */
[----:B------:R0:W-:Y:S04]  /*c6d0*/  STS.U16 [R2+0x7980], R15 ;  /* 0x0079800f02007388 */ /* 0x0001e80000000400 */
[----:B------:R1:W-:Y:S04]  /*c6e0*/  STS.U16 [R2+0x10180], R25 ;  /* 0x0101801902007388 */ /* 0x0003e80000000400 */
[----:B0-----:R-:W3:Y:S04]  /*c6f0*/  LDL.LU R15, [R1+0xf0] ;  /* 0x0000f000010f7983 */ /* 0x001ee80000300800 */
        /* <DEDUP_REMOVED lines=31> */
[----:B-1----:R-:W3:Y:S04]  /*c8f0*/  LDL.LU R25, [R1+0x100] ;  /* 0x0001000001197983 */ /* 0x002ee80000300800 */
[----:B-----5:R-:W-:Y:S04]  /*c900*/  STS.U16 [R3+0x5e00], R217 ;  /* 0x005e00d903007388 */ /* 0x020fe80000000400 */
[----:B----4-:R-:W-:Y:S04]  /*c910*/  STS.U16 [R3+0x5a00], R213 ;  /* 0x005a00d503007388 */ /* 0x010fe80000000400 */
[----:B--2---:R-:W-:Y:S04]  /*c920*/  STS.U16 [R3+0x5600], R209 ;  /* 0x005600d103007388 */ /* 0x004fe80000000400 */
[----:B---3--:R-:W-:Y:S04]  /*c930*/  STS.U16 [R3+0x6200], R221 ;  /* 0x006200dd03007388 */ /* 0x008fe80000000400 */
        /* <DEDUP_REMOVED lines=11> */
[----:B0-----:R-:W2:Y:S04]  /*c9f0*/  LDL.LU R161, [R1+0x10c] ;  /* 0x00010c0001a17983 */ /* 0x001ea80000300800 */
[----:B------:R-:W3:Y:S04]  /*ca00*/  LDL.LU R167, [R1+0xfc] ;  /* 0x0000fc0001a77983 */ /* 0x000ee80000300800 */
[----:B------:R-:W4:Y:S04]  /*ca10*/  LDL.LU R173, [R1+0xec] ;  /* 0x0000ec0001ad7983 */ /* 0x000f280000300800 */
[----:B------:R-:W5:Y:S04]  /*ca20*/  LDL.LU R179, [R1+0xdc] ;  /* 0x0000dc0001b37983 */ /* 0x000f680000300800 */
[----:B------:R-:W2:Y:S04]  /*ca30*/  LDL.LU R185, [R1+0xcc] ;  /* 0x0000cc0001b97983 */ /* 0x000ea80000300800 */
[----:B------:R-:W3:Y:S04]  /*ca40*/  LDL.LU R191, [R1+0xbc] ;  /* 0x0000bc0001bf7983 */ /* 0x000ee80000300800 */
[----:B------:R-:W4:Y:S04]  /*ca50*/  LDL.LU R197, [R1+0xac] ;  /* 0x0000ac0001c57983 */ /* 0x000f280000300800 */
[----:B------:R-:W5:Y:S04]  /*ca60*/  LDL.LU R201, [R1+0x9c] ;  /* 0x00009c0001c97983 */ /* 0x000f680000300800 */
[----:B------:R-:W5:Y:S04]  /*ca70*/  LDL.LU R205, [R1+0x90] ;  /* 0x0000900001cd7983 */ /* 0x000f680000300800 */
[----:B------:R-:W5:Y:S04]  /*ca80*/  LDL.LU R209, [R1+0x84] ;  /* 0x0000840001d17983 */ /* 0x000f680000300800 */
[----:B------:R-:W5:Y:S04]  /*ca90*/  LDL.LU R213, [R1+0x78] ;  /* 0x0000780001d57983 */ /* 0x000f680000300800 */
[----:B------:R-:W5:Y:S04]  /*caa0*/  LDL.LU R217, [R1+0x6c] ;  /* 0x00006c0001d97983 */ /* 0x000f680000300800 */
[----:B------:R-:W5:Y:S04]  /*cab0*/  LDL.LU R221, [R1+0x60] ;  /* 0x0000600001dd7983 */ /* 0x000f680000300800 */
[----:B------:R-:W5:Y:S04]  /*cac0*/  LDL.LU R123, [R1+0x54] ;  /* 0x00005400017b7983 */ /* 0x000f680000300800 */
[----:B------:R0:W-:Y:S04]  /*cad0*/  STS.U16 [R3+0x6e00], R127 ;  /* 0x006e007f03007388 */ /* 0x0001e80000000400 */
[----:B------:R-:W5:Y:S04]  /*cae0*/  LDL.LU R125, [R1+0x48] ;  /* 0x00004800017d7983 */ /* 0x000f680000300800 */
[----:B------:R1:W-:Y:S04]  /*caf0*/  STS.U16 [R3+0x7200], R131 ;  /* 0x0072008303007388 */ /* 0x0003e80000000400 */
[----:B0-----:R-:W5:Y:S04]  /*cb00*/  LDL.LU R127, [R1+0x40] ;  /* 0x00004000017f7983 */ /* 0x001f680000300800 */
[----:B------:R0:W-:Y:S04]  /*cb10*/  STS.U16 [R3+0x7a00], R129 ;  /* 0x007a008103007388 */ /* 0x0001e80000000400 */
[----:B-1----:R-:W5:Y:S04]  /*cb20*/  LDL.LU R131, [R1+0x38] ;  /* 0x0000380001837983 */ /* 0x002f680000300800 */
[----:B0-----:R-:W5:Y:S04]  /*cb30*/  LDL.LU R129, [R1] ;  /* 0x0000000001817983 */ /* 0x001f680000300800 */
[----:B------:R0:W-:Y:S02]  /*cb40*/  STS.U16 [R3+0xa00], R15 ;  /* 0x000a000f03007388 */ /* 0x0001e40000000400 */
[----:B0-----:R-:W-:-:S04]  /*cb50*/  LOP3.LUT R15, R12, 0x50, RZ, 0x3c, !PT ;  /* 0x000000500c0f7812 */ /* 0x001fc800078e3cff */
[----:B------:R-:W-:Y:S01]  /*cb60*/  IADD3 R15, R18, R15, RZ ;  /* 0x0000000f120f7210 */ /* 0x000fe20007ffe0ff */
        /* <DEDUP_REMOVED lines=45> */
[----:B--2---:R0:W-:Y:S04]  /*ce40*/  STS.U16 [R15+0x1280], R185 ;  /* 0x001280b90f007388 */ /* 0x0041e80000000400 */
[----:B---3--:R1:W-:Y:S04]  /*ce50*/  STS.U16 [R15+0x1680], R191 ;  /* 0x001680bf0f007388 */ /* 0x0083e80000000400 */
[----:B----4-:R2:W-:Y:S04]  /*ce60*/  STS.U16 [R15+0x1a80], R197 ;  /* 0x001a80c50f007388 */ /* 0x0105e80000000400 */
[----:B0-----:R-:W3:Y:S04]  /*ce70*/  LDL.LU R185, [R1+0x108] ;  /* 0x0001080001b97983 */ /* 0x001ee80000300800 */
[----:B-1----:R-:W4:Y:S04]  /*ce80*/  LDL.LU R191, [R1+0xf8] ;  /* 0x0000f80001bf7983 */ /* 0x002f280000300800 */
[----:B-----5:R0:W-:Y:S04]  /*ce90*/  STS.U16 [R15+0x1e80], R201 ;  /* 0x001e80c90f007388 */ /* 0x0201e80000000400 */
[----:B--2---:R-:W2:Y:S04]  /*cea0*/  LDL.LU R197, [R1+0xe8] ;  /* 0x0000e80001c57983 */ /* 0x004ea80000300800 */
[----:B------:R1:W-:Y:S04]  /*ceb0*/  STS.U16 [R15+0x2280], R205 ;  /* 0x002280cd0f007388 */ /* 0x0003e80000000400 */
[----:B0-----:R-:W5:Y:S04]  /*cec0*/  LDL.LU R201, [R1+0xd8] ;  /* 0x0000d80001c97983 */ /* 0x001f680000300800 */
[----:B------:R0:W-:Y:S04]  /*ced0*/  STS.U16 [R15+0x2680], R209 ;  /* 0x002680d10f007388 */ /* 0x0001e80000000400 */
[----:B-1----:R-:W5:Y:S04]  /*cee0*/  LDL.LU R205, [R1+0xc8] ;  /* 0x0000c80001cd7983 */ /* 0x002f680000300800 */
[----:B------:R1:W-:Y:S04]  /*cef0*/  STS.U16 [R15+0x2a80], R213 ;  /* 0x002a80d50f007388 */ /* 0x0003e80000000400 */
[----:B0-----:R-:W5:Y:S04]  /*cf00*/  LDL.LU R209, [R1+0xb8] ;  /* 0x0000b80001d17983 */ /* 0x001f680000300800 */
[----:B------:R0:W-:Y:S04]  /*cf10*/  STS.U16 [R15+0x2e80], R217 ;  /* 0x002e80d90f007388 */ /* 0x0001e80000000400 */
[----:B-1----:R-:W5:Y:S04]  /*cf20*/  LDL.LU R213, [R1+0xa8] ;  /* 0x0000a80001d57983 */ /* 0x002f680000300800 */
[----:B------:R1:W-:Y:S04]  /*cf30*/  STS.U16 [R15+0x3280], R221 ;  /* 0x003280dd0f007388 */ /* 0x0003e80000000400 */
[----:B0-----:R-:W3:Y:S04]  /*cf40*/  LDL.LU R217, [R1+0x98] ;  /* 0x0000980001d97983 */ /* 0x001ee80000300800 */
[----:B------:R0:W-:Y:S04]  /*cf50*/  STS.U16 [R15+0x3680], R123 ;  /* 0x0036807b0f007388 */ /* 0x0001e80000000400 */
[----:B-1----:R-:W4:Y:S04]  /*cf60*/  LDL.LU R221, [R1+0x8c] ;  /* 0x00008c0001dd7983 */ /* 0x002f280000300800 */
[----:B------:R1:W-:Y:S04]  /*cf70*/  STS.U16 [R15+0x3a80], R125 ;  /* 0x003a807d0f007388 */ /* 0x0003e80000000400 */
[----:B0-----:R-:W2:Y:S04]  /*cf80*/  LDL.LU R123, [R1+0x80] ;  /* 0x00008000017b7983 */ /* 0x001ea80000300800 */
[----:B------:R0:W-:Y:S04]  /*cf90*/  STS.U16 [R15+0x3e80], R127 ;  /* 0x003e807f0f007388 */ /* 0x0001e80000000400 */
[----:B-1----:R-:W5:Y:S04]  /*cfa0*/  LDL.LU R125, [R1+0x74] ;  /* 0x00007400017d7983 */ /* 0x002f680000300800 */
[----:B------:R1:W-:Y:S04]  /*cfb0*/  STS.U16 [R15+0x4280], R131 ;  /* 0x004280830f007388 */ /* 0x0003e80000000400 */
[----:B0-----:R-:W5:Y:S04]  /*cfc0*/  LDL.LU R127, [R1+0x68] ;  /* 0x00006800017f7983 */ /* 0x001f680000300800 */
[----:B------:R0:W-:Y:S04]  /*cfd0*/  STS.U16 [R15+0x4680], R129 ;  /* 0x004680810f007388 */ /* 0x0001e80000000400 */
[----:B-1----:R-:W5:Y:S04]  /*cfe0*/  LDL.LU R131, [R1+0x5c] ;  /* 0x00005c0001837983 */ /* 0x002f680000300800 */
[----:B0-----:R-:W5:Y:S01]  /*cff0*/  LDL.LU R129, [R1+0x50] ;  /* 0x0000500001817983 */ /* 0x001f620000300800 */
[----:B------:R-:W-:-:S04]  /*d000*/  LOP3.LUT R3, R12, 0x60, RZ, 0x3c, !PT ;  /* 0x000000600c037812 */ /* 0x000fc800078e3cff */
        /* <DEDUP_REMOVED lines=51> */
[----:B---3--:R0:W-:Y:S04]  /*d340*/  STS.U16 [R3+0x1f00], R217 ;  /* 0x001f00d903007388 */ /* 0x0081e80000000400 */
[----:B----4-:R1:W-:Y:S04]  /*d350*/  STS.U16 [R3+0x2300], R221 ;  /* 0x002300dd03007388 */ /* 0x0103e80000000400 */
[----:B0-----:R-:W3:Y:S04]  /*d360*/  LDL.LU R217, [R1+0x104] ;  /* 0x0001040001d97983 */ /* 0x001ee80000300800 */
[----:B--2---:R0:W-:Y:S04]  /*d370*/  STS.U16 [R3+0x2700], R123 ;  /* 0x0027007b03007388 */ /* 0x0041e80000000400 */
[----:B-1----:R-:W2:Y:S04]  /*d380*/  LDL.LU R221, [R1+0xf4] ;  /* 0x0000f40001dd7983 */ /* 0x002ea80000300800 */
[----:B-----5:R1:W-:Y:S04]  /*d390*/  STS.U16 [R3+0x2b00], R125 ;  /* 0x002b007d03007388 */ /* 0x0203e80000000400 */
[----:B0-----:R-:W4:Y:S04]  /*d3a0*/  LDL.LU R123, [R1+0xe4] ;  /* 0x0000e400017b7983 */ /* 0x001f280000300800 */
[----:B------:R0:W-:Y:S04]  /*d3b0*/  STS.U16 [R3+0x2f00], R127 ;  /* 0x002f007f03007388 */ /* 0x0001e80000000400 */
[----:B-1----:R-:W5:Y:S04]  /*d3c0*/  LDL.LU R125, [R1+0xd4] ;  /* 0x0000d400017d7983 */ /* 0x002f680000300800 */
[----:B------:R1:W-:Y:S04]  /*d3d0*/  STS.U16 [R3+0x3300], R131 ;  /* 0x0033008303007388 */ /* 0x0003e80000000400 */
[----:B0-----:R-:W5:Y:S04]  /*d3e0*/  LDL.LU R127, [R1+0xc4] ;  /* 0x0000c400017f7983 */ /* 0x001f680000300800 */
[----:B------:R0:W-:Y:S04]  /*d3f0*/  STS.U16 [R3+0x3700], R129 ;  /* 0x0037008103007388 */ /* 0x0001e80000000400 */
[----:B-1----:R-:W5:Y:S04]  /*d400*/  LDL.LU R131, [R1+0xb4] ;  /* 0x0000b40001837983 */ /* 0x002f680000300800 */
[----:B0-----:R-:W5:Y:S04]  /*d410*/  LDL.LU R129, [R1+0xa4] ;  /* 0x0000a40001817983 */ /* 0x001f680000300800 */
        /* <DEDUP_REMOVED lines=56> */
[----:B------:R0:W-:Y:S02]  /*d7a0*/  STS.U16 [R3+0x17f00], R244 ;  /* 0x017f00f403007388 */ /* 0x0001e40000000400 */
[----:B0-----:R-:W0:Y:S01]  /*d7b0*/  LDC R3, c[0x0][0x280] ;  /* 0x0000a000ff037b82 */ /* 0x001e220000000800 */
[----:B------:R-:W-:-:S04]  /*d7c0*/  LOP3.LUT R15, R12, 0x70, RZ, 0x3c, !PT ;  /* 0x000000700c0f7812 */ /* 0x000fc800078e3cff */
[----:B------:R-:W-:-:S05]  /*d7d0*/  IADD3 R2, R18, R15, RZ ;  /* 0x0000000f12027210 */ /* 0x000fca0007ffe0ff */
[----:B------:R1:W-:Y:S04]  /*d7e0*/  STS.U16 [R2+0x12780], R0 ;  /* 0x0127800002007388 */ /* 0x0003e80000000400 */
[----:B------:R-:W-:Y:S04]  /*d7f0*/  STS.U16 [R2+0x1f80], R223 ;  /* 0x001f80df02007388 */ /* 0x000fe80000000400 */
[----:B---3--:R-:W-:Y:S01]  /*d800*/  STS.U16 [R2+0x380], R217 ;  /* 0x000380d902007388 */ /* 0x008fe20000000400 */
[----:B-1----:R-:W-:-:S03]  /*d810*/  MOV R0, 0xff800000 ;  /* 0xff80000000007802 */ /* 0x002fc60000000f00 */
[----:B------:R-:W-:Y:S01]  /*d820*/  STS.U16 [R2+0x2380], R219 ;  /* 0x002380db02007388 */ /* 0x000fe20000000400 */
[----:B0-----:R-:W-:-:S03]  /*d830*/  ISETP.GE.AND P0, PT, R3, 0x1, PT ;  /* 0x000000010300780c */ /* 0x001fc60003f06270 */
[----:B--2---:R-:W-:Y:S01]  /*d840*/  STS.U16 [R2+0x780], R221 ;  /* 0x000780dd02007388 */ /* 0x004fe20000000400 */
[----:B------:R-:W-:-:S03]  /*d850*/  MOV R3, 0x3f800000 ;  /* 0x3f80000000037802 */ /* 0x000fc60000000f00 */
[----:B------:R-:W-:Y:S04]  /*d860*/  STS.U16 [R2+0x2780], R215 ;  /* 0x002780d702007388 */ /* 0x000fe80000000400 */
[----:B----4-:R-:W-:Y:S04]  /*d870*/  STS.U16 [R2+0xb80], R123 ;  /* 0x000b807b02007388 */ /* 0x010fe80000000400 */
[----:B------:R-:W-:Y:S04]  /*d880*/  STS.U16 [R2+0x2b80], R211 ;  /* 0x002b80d302007388 */ /* 0x000fe80000000400 */
[----:B-----5:R-:W-:Y:S04]  /*d890*/  STS.U16 [R2+0xf80], R125 ;  /* 0x000f807d02007388 */ /* 0x020fe80000000400 */
        /* <DEDUP_REMOVED lines=55> */
[----:B------:R-:W-:Y:S01]  /*dc10*/  STL [R1+0x608], R0 ;  /* 0x0006080001007387 */ /* 0x000fe20000100800 */
[----:B0-----:R-:W-:-:S03]  /*dc20*/  MOV R2, 0xff800000 ;  /* 0xff80000000027802 */ /* 0x001fc60000000f00 */
[----:B------:R-:W-:Y:S04]  /*dc30*/  STL [R1+0x10b4], R3 ;  /* 0x0010b40301007387 */ /* 0x000fe80000100800 */
[----:B------:R0:W-:Y:S04]  /*dc40*/  STL [R1+0x604], R2 ;  /* 0x0006040201007387 */ /* 0x0001e80000100800 */
[----:B------:R1:W-:Y:S01]  /*dc50*/  STL [R1+0x600], R0 ;  /* 0x0006000001007387 */ /* 0x0003e20000100800 */
[----:B0-----:R-:W-:-:S03]  /*dc60*/  MOV R2, 0x3f800000 ;  /* 0x3f80000000027802 */ /* 0x001fc60000000f00 */
[----:B------:R0:W-:Y:S01]  /*dc70*/  STL [R1+0x10b8], R3 ;  /* 0x0010b80301007387 */ /* 0x0001e20000100800 */
[----:B-1----:R-:W-:-:S03]  /*dc80*/  MOV R0, 0x3f800000 ;  /* 0x3f80000000007802 */ /* 0x002fc60000000f00 */
[----:B------:R0:W-:Y:S04]  /*dc90*/  STL [R1+0x10bc], R2 ;  /* 0x0010bc0201007387 */ /* 0x0001e80000100800 */
[----:B------:R0:W-:Y:S04]  /*dca0*/  STL [R1+0x400], RZ ;  /* 0x000400ff01007387 */ /* 0x0001e80000100800 */
[----:B------:R0:W-:Y:S04]  /*dcb0*/  STL [R1+0x10c0], R0 ;  /* 0x0010c00001007387 */ /* 0x0001e80000100800 */
[----:B------:R0:W-:Y:S04]  /*dcc0*/  STL [R1+0x404], RZ ;  /* 0x000404ff01007387 */ /* 0x0001e80000100800 */
        /* <DEDUP_REMOVED lines=254> */
[----:B------:R0:W-:Y:S04]  /*ecb0*/  STL [R1], RZ ;  /* 0x000000ff01007387 */ /* 0x0001e80000100800 */
        /* <DEDUP_REMOVED lines=126> */
[----:B------:R0:W-:Y:S01]  /*f4a0*/  STL [R1+0x1fc], RZ ;  /* 0x0001fcff01007387 */ /* 0x0001e20000100800 */
[----:B------:R-:W-:-:S02]  /*f4b0*/  MOV R252, 0xff800000 ;  /* 0xff80000000fc7802 */ /* 0x000fc40000000f00 */
[----:B------:R-:W-:Y:S02]  /*f4c0*/  CS2R R24, SRZ ;  /* 0x0000000000187805 */ /* 0x000fe4000001ff00 */
[----:B------:R-:W-:Y:S02]  /*f4d0*/  CS2R R26, SRZ ;  /* 0x00000000001a7805 */ /* 0x000fe4000001ff00 */
[----:B------:R-:W-:Y:S02]  /*f4e0*/  CS2R R28, SRZ ;  /* 0x00000000001c7805 */ /* 0x000fe4000001ff00 */
[----:B------:R-:W-:Y:S02]  /*f4f0*/  CS2R R30, SRZ ;  /* 0x00000000001e7805 */ /* 0x000fe4000001ff00 */
[----:B------:R-:W-:Y:S02]  /*f500*/  CS2R R32, SRZ ;  /* 0x0000000000207805 */ /* 0x000fe4000001ff00 */
[----:B------:R-:W-:-:S02]  /*f510*/  CS2R R34, SRZ ;  /* 0x0000000000227805 */ /* 0x000fc4000001ff00 */
        /* <DEDUP_REMOVED lines=41> */
[----:B------:R-:W-:-:S02]  /*f7b0*/  MOV R118, RZ ;  /* 0x000000ff00767202 */ /* 0x000fc40000000f00 */
[----:B------:R-:W-:Y:S02]  /*f7c0*/  MOV R119, RZ ;  /* 0x000000ff00777202 */ /* 0x000fe40000000f00 */
        /* <DEDUP_REMOVED lines=15> */
[----:B------:R-:W-:Y:S01]  /*f8c0*/  CS2R R150, SRZ ;  /* 0x0000000000967805 */ /* 0x000fe2000001ff00 */
[----:B0-----:R-:W-:Y:S06]  /*f8d0*/  @!P0 BRA `(.L_x_0) ;  /* 0x0000035000188947 */ /* 0x001fec0003800000 */
[----:B------:R-:W0:Y:S01]  /*f8e0*/  LDC.64 R2, c[0x0][0x260] ;  /* 0x00009800ff027b82 */ /* 0x000e220000000a00 */
[----:B------:R-:W1:Y:S01]  /*f8f0*/  S2R R221, SR_TID.X ;  /* 0x0000000000dd7919 */ /* 0x000e620000002100 */
[----:B------:R-:W-:Y:S01]  /*f900*/  SHF.R.U32.HI R0, RZ, 0x4, R18 ;  /* 0x00000004ff007819 */ /* 0x000fe20000011612 */
[----:B------:R-:W2:Y:S03]  /*f910*/  S2R R217, SR_CTAID.Y ;  /* 0x0000000000d97919 */ /* 0x000ea60000002600 */
[----:B------:R-:W-:Y:S02]  /*f920*/  SGXT.U32 R4, R0, 0xe ;  /* 0x0000000e0004781a */ /* 0x000fe40000000000 */
[----:B------:R-:W3:Y:S01]  /*f930*/  LDC.64 R8, c[0x0][0x220] ;  /* 0x00008800ff087b82 */ /* 0x000ee20000000a00 */
[----:B------:R-:W-:Y:S02]  /*f940*/  MOV R0, RZ ;  /* 0x000000ff00007202 */ /* 0x000fe40000000f00 */
[----:B------:R-:W-:-:S04]  /*f950*/  IADD3 R5, P0, R4, 0x80, RZ ;  /* 0x0000008004057810 */ /* 0x000fc80007f1e0ff */
[----:B------:R-:W-:Y:S01]  /*f960*/  IADD3.X R4, R0, 0x40000040, RZ, P0, !PT ;  /* 0x4000004000047810 */ /* 0x000fe200007fe4ff */
[----:B------:R-:W4:Y:S01]  /*f970*/  LDC.64 R10, c[0x0][0x218] ;  /* 0x00008600ff0a7b82 */ /* 0x000f220000000a00 */
[----:B------:R-:W-:Y:S02]  /*f980*/  IADD3 R0, R18, 0x20000, RZ ;  /* 0x0002000012007810 */ /* 0x000fe40007ffe0ff */
[----:B------:R-:W-:Y:S02]  /*f990*/  R2UR UR4, R5 ;  /* 0x00000000050472ca */ /* 0x000fe400000e0000 */
[----:B------:R-:W-:Y:S02]  /*f9a0*/  R2UR UR5, R4 ;  /* 0x00000000040572ca */ /* 0x000fe400000e0000 */
[----:B------:R-:W-:Y:S01]  /*f9b0*/  SHF.R.U32.HI R5, RZ, 0x4, R0 ;  /* 0x00000004ff057819 */ /* 0x000fe20000011600 */
[----:B0-----:R0:W-:Y:S01]  /*f9c0*/  STL [R1+0x10c4], R3 ;  /* 0x0010c40301007387 */ /* 0x0011e20000100800 */
[----:B------:R-:W-:Y:S01]  /*f9d0*/  MOV R6, R2 ;  /* 0x0000000200067202 */ /* 0x000fe20000000f00 */
[----:B------:R-:W4:Y:S01]  /*f9e0*/  LDC R7, c[0x0][0x258] ;  /* 0x00009600ff077b82 */ /* 0x000f220000000800 */
[----:B------:R-:W-:-:S02]  /*f9f0*/  MOV R12, R3 ;  /* 0x00000003000c7202 */ /* 0x000fc40000000f00 */
[----:B------:R-:W-:Y:S02]  /*fa00*/  SGXT.U32 R5, R5, 0xe ;  /* 0x0000000e0505781a */ /* 0x000fe40000000000 */
[----:B-1----:R-:W-:-:S03]  /*fa10*/  LOP3.LUT R221, R221, 0x7f, RZ, 0xc0, !PT ;  /* 0x0000007fdddd7812 */ /* 0x002fc600078ec0ff */
[----:B0-----:R-:W0:Y:S01]  /*fa20*/  LDC.64 R2, c[0x0][0x250] ;  /* 0x00009400ff027b82 */ /* 0x001e220000000a00 */
[----:B------:R-:W-:Y:S01]  /*fa30*/  R2UR UR54, R5 ;  /* 0x00000000053672ca */ /* 0x000fe200000e0000 */
[----:B--2---:R-:W-:Y:S01]  /*fa40*/  IMAD R0, R217, R6, RZ ;  /* 0x00000006d9007224 */ /* 0x004fe200078e02ff */
[----:B------:R-:W-:Y:S01]  /*fa50*/  MOV R6, RZ ;  /* 0x000000ff00067202 */ /* 0x000fe20000000f00 */
[----:B------:R-:W-:Y:S01]  /*fa60*/  IMAD R4, R221, R12, RZ ;  /* 0x0000000cdd047224 */ /* 0x000fe200078e02ff */
[----:B------:R-:W-:-:S03]  /*fa70*/  IADD3 R5, P0, R5, 0x2, RZ ;  /* 0x0000000205057810 */ /* 0x000fc60007f1e0ff */
[----:B------:R-:W1:Y:S01]  /*fa80*/  LDC R17, c[0x0][0x268] ;  /* 0x00009a00ff117b82 */ /* 0x000e620000000800 */
[C---:B------:R-:W-:Y:S01]  /*fa90*/  SHF.L.U32 R13, R0.reuse, 0x1, RZ ;  /* 0x00000001000d7819 */ /* 0x040fe200000006ff */
[----:B------:R-:W-:Y:S01]  /*faa0*/  IMAD.HI R0, R0, 0x2, RZ ;  /* 0x0000000200007827 */ /* 0x000fe200078e02ff */
[----:B------:R-:W-:Y:S02]  /*fab0*/  SHF.L.U32 R12, R4, 0x1, RZ ;  /* 0x00000001040c7819 */ /* 0x000fe400000006ff */
[----:B------:R-:W-:Y:S01]  /*fac0*/  IADD3.X R6, R6, 0x40000040, RZ, P0, !PT ;  /* 0x4000004006067810 */ /* 0x000fe200007fe4ff */
[----:B------:R-:W-:Y:S01]  /*fad0*/  IMAD.HI R4, R4, 0x2, RZ ;  /* 0x0000000204047827 */ /* 0x000fe200078e02ff */
[----:B---3--:R-:W-:Y:S01]  /*fae0*/  IADD3 R12, P1, P2, R12, R8, R13 ;  /* 0x000000080c0c7210 */ /* 0x008fe20007a3e00d */
[----:B------:R-:W2:Y:S01]  /*faf0*/  LDC R16, c[0x0][0x268] ;  /* 0x00009a00ff107b82 */ /* 0x000ea20000000800 */
[----:B------:R-:W-:Y:S02]  /*fb00*/  R2UR UR7, R6 ;  /* 0x00000000060772ca */ /* 0x000fe400000e0000 */
[----:B------:R-:W-:Y:S01]  /*fb10*/  IADD3.X R13, R4, R9, R0, P1, P2 ;  /* 0x00000009040d7210 */ /* 0x000fe20000fe4400 */
[----:B----4-:R-:W-:Y:S01]  /*fb20*/  IMAD R0, R221, R7, RZ ;  /* 0x00000007dd007224 */ /* 0x010fe200078e02ff */
[----:B------:R-:W-:-:S03]  /*fb30*/  R2UR UR6, R5 ;  /* 0x00000000050672ca */ /* 0x000fc600000e0000 */
[----:B------:R-:W3:Y:S01]  /*fb40*/  LDC R19, c[0x0][0x268] ;  /* 0x00009a00ff137b82 */ /* 0x000ee20000000800 */
[----:B0-----:R-:W-:-:S05]  /*fb50*/  IMAD R2, R217, R2, RZ ;  /* 0x00000002d9027224 */ /* 0x001fca00078e02ff */
[C---:B------:R-:W-:Y:S02]  /*fb60*/  LEA R10, P0, R2.reuse, R10, 0x1 ;  /* 0x0000000a020a7211 */ /* 0x040fe400078008ff */
[----:B------:R-:W0:Y:S01]  /*fb70*/  LDC R23, c[0x0][0x268] ;  /* 0x00009a00ff177b82 */ /* 0x000e220000000800 */
[----:B-1----:R-:W-:Y:S01]  /*fb80*/  IMAD R17, R17, 0x3b6, RZ ;  /* 0x000003b611117824 */ /* 0x002fe200078e02ff */
[----:B------:R-:W-:Y:S02]  /*fb90*/  LEA.HI.X.SX32 R14, R2, R11, 0x1, P0 ;  /* 0x0000000b020e7211 */ /* 0x000fe400000f0eff */
[C---:B------:R-:W-:Y:S02]  /*fba0*/  LEA R2, R7.reuse, R0, 0x7 ;  /* 0x0000000007027211 */ /* 0x040fe400078e38ff */
[----:B------:R-:W-:Y:S02]  /*fbb0*/  LEA R4, P0, R0, R10, 0x1 ;  /* 0x0000000a00047211 */ /* 0x000fe400078008ff */
[----:B------:R-:W1:Y:S01]  /*fbc0*/  LDC R22, c[0x0][0x268] ;  /* 0x00009a00ff167b82 */ /* 0x000e620000000800 */
[----:B------:R-:W-:Y:S01]  /*fbd0*/  LEA R9, R7, R2, 0x7 ;  /* 0x0000000207097211 */ /* 0x000fe200078e38ff */
[----:B--2---:R-:W-:Y:S01]  /*fbe0*/  IMAD R25, R16, 0x3b2, RZ ;  /* 0x000003b210197824 */ /* 0x004fe200078e02ff */
[----:B------:R-:W-:-:S02]  /*fbf0*/  LEA R6, P1, R2, R10, 0x1 ;  /* 0x0000000a02067211 */ /* 0x000fc400078208ff */
[----:B------:R-:W-:Y:S02]  /*fc00*/  LEA R11, R7, R9, 0x7 ;  /* 0x00000009070b7211 */ /* 0x000fe400078e38ff */
[-C--:B------:R-:W-:Y:S01]  /*fc10*/  LEA.HI.X.SX32 R5, R0, R14.reuse, 0x1, P0 ;  /* 0x0000000e00057211 */ /* 0x080fe200000f0eff */
[----:B------:R-:W2:Y:S01]  /*fc20*/  LDC R21, c[0x0][0x268] ;  /* 0x00009a00ff157b82 */ /* 0x000ea20000000800 */
[----:B------:R-:W-:Y:S01]  /*fc30*/  LEA.HI.X.SX32 R7, R2, R14, 0x1, P1 ;  /* 0x0000000e02077211 */ /* 0x000fe200008f0eff */
[----:B---3--:R-:W-:Y:S01]  /*fc40*/  IMAD R19, R19, 0x3ba, RZ ;  /* 0x000003ba13137824 */ /* 0x008fe200078e02ff */
[----:B------:R-:W-:Y:S01]  /*fc50*/  LEA R8, P2, R9, R10, 0x1 ;  /* 0x0000000a09087211 */ /* 0x000fe200078408ff */
[----:B------:R-:W-:Y:S01]  /*fc60*/  STL.64 [R1+0x1f20], R4 ;  /* 0x001f200401007387 */ /* 0x000fe20000100a00 */
[----:B------:R-:W-:Y:S02]  /*fc70*/  IADD3 RZ, P1, R17, R12, RZ ;  /* 0x0000000c11ff7210 */ /* 0x000fe40007f3e0ff */
[----:B------:R-:W-:Y:S01]  /*fc80*/  LEA R10, P3, R11, R10, 0x1 ;  /* 0x0000000a0b0a7211 */ /* 0x000fe200078608ff */
[----:B------:R-:W3:Y:S01]  /*fc90*/  LDC R15, c[0x0][0x268] ;  /* 0x00009a00ff0f7b82 */ /* 0x000ee20000000800 */
[-C--:B------:R-:W-:Y:S01]  /*fca0*/  LEA.HI.X.SX32 R9, R9, R14.reuse, 0x1, P2 ;  /* 0x0000000e09097211 */ /* 0x080fe200010f0eff */
[----:B------:R-:W-:Y:S01]  /*fcb0*/  STL.64 [R1+0x1f28], R6 ;  /* 0x001f280601007387 */ /* 0x000fe20000100a00 */
[----:B------:R-:W-:-:S02]  /*fcc0*/  LEA.HI.X.SX32 R11, R11, R14, 0x1, P3 ;  /* 0x0000000e0b0b7211 */ /* 0x000fc400018f0eff */
[-C--:B------:R-:W-:Y:S01]  /*fcd0*/  IADD3 RZ, P6, R25, R12.reuse, RZ ;  /* 0x0000000c19ff7210 */ /* 0x080fe20007fde0ff */
[----:B------:R-:W-:Y:S01]  /*fce0*/  STL.64 [R1+0x1f30], R8 ;  /* 0x001f300801007387 */ /* 0x000fe20000100a00 */
[----:B------:R-:W-:Y:S01]  /*fcf0*/  IADD3 RZ, P4, R19, R12, RZ ;  /* 0x0000000c13ff7210 */ /* 0x000fe20007f9e0ff */
[----:B------:R-:W4:Y:S01]  /*fd00*/  LDC R20, c[0x0][0x268] ;  /* 0x00009a00ff147b82 */ /* 0x000f220000000800 */
[----:B0-----:R-:W-:Y:S01]  /*fd10*/  IMAD R19, R23, 0x3ca, RZ ;  /* 0x000003ca17137824 */ /* 0x001fe200078e02ff */
[----:B------:R-:W-:Y:S01]  /*fd20*/  STL.64 [R1+0x1f38], R10 ;  /* 0x001f380a01007387 */ /* 0x000fe20000100a00 */
[----:B-1----:R-:W-:-:S03]  /*fd30*/  IMAD R29, R22, 0x3c6, RZ ;  /* 0x000003c6161d7824 */ /* 0x002fc600078e02ff */
[-C--:B------:R-:W-:Y:S02]  /*fd40*/  IADD3 RZ, P5, R19, R12.reuse, RZ ;  /* 0x0000000c13ff7210 */ /* 0x080fe40007fbe0ff */
[----:B------:R-:W0:Y:S01]  /*fd50*/  LDC R24, c[0x0][0x268] ;  /* 0x00009a00ff187b82 */ /* 0x000e220000000800 */
[----:B--2---:R-:W-:Y:S01]  /*fd60*/  IMAD R21, R21, 0x3c2, RZ ;  /* 0x000003c215157824 */ /* 0x004fe200078e02ff */
[----:B------:R-:W-:-:S04]  /*fd70*/  IADD3 RZ, P3, R29, R12, RZ ;  /* 0x0000000c1dff7210 */ /* 0x000fc80007f7e0ff */
[----:B------:R-:W-:Y:S02]  /*fd80*/  IADD3 RZ, P0, R21, R12, RZ ;  /* 0x0000000c15ff7210 */ /* 0x000fe40007f1e0ff */
[----:B------:R-:W1:Y:S01]  /*fd90*/  LDC R0, c[0x0][0x268] ;  /* 0x00009a00ff007b82 */ /* 0x000e620000000800 */
[----:B---3--:R-:W-:-:S05]  /*fda0*/  IMAD R15, R15, 0x1d9, RZ ;  /* 0x000001d90f0f7824 */ /* 0x008fca00078e02ff */
[----:B------:R-:W-:Y:S02]  /*fdb0*/  LEA.HI.X.SX32 R29, R15, R13, 0x1, P6 ;  /* 0x0000000d0f1d7211 */ /* 0x000fe400030f0eff */
[----:B------:R-:W2:Y:S01]  /*fdc0*/  LDC R17, c[0x0][0x268] ;  /* 0x00009a00ff117b82 */ /* 0x000ea20000000800 */
[----:B----4-:R-:W-:Y:S02]  /*fdd0*/  IMAD R27, R20, 0x3be, RZ ;  /* 0x000003be141b7824 */ /* 0x010fe400078e02ff */
[----:B------:R3:W-:Y:S03]  /*fde0*/  STL [R1+0x102c], R29 ;  /* 0x00102c1d01007387 */ /* 0x0007e60000100800 */
[----:B------:R-:W-:Y:S02]  /*fdf0*/  IADD3 RZ, P2, R27, R12, RZ ;  /* 0x0000000c1bff7210 */ /* 0x000fe40007f5e0ff */
[----:B------:R-:W4:Y:S01]  /*fe00*/  LDC R2, c[0x0][0x268] ;  /* 0x00009a00ff027b82 */ /* 0x000f220000000800 */
[----:B0-----:R-:W-:-:S05]  /*fe10*/  IMAD R21, R24, 0x3ce, RZ ;  /* 0x000003ce18157824 */ /* 0x001fca00078e02ff */
[----:B------:R-:W-:Y:S02]  /*fe20*/  IADD3 RZ, P6, R21, R12, RZ ;  /* 0x0000000c15ff7210 */ /* 0x000fe40007fde0ff */
[----:B------:R-:W0:Y:S01]  /*fe30*/  LDC R25, c[0x0][0x268] ;  /* 0x00009a00ff197b82 */ /* 0x000e220000000800 */
[----:B-1----:R-:W-:-:S05]  /*fe40*/  IMAD R15, R0, 0x1db, RZ ;  /* 0x000001db000f7824 */ /* 0x002fca00078e02ff */
[-C--:B------:R-:W-:Y:S02]  /*fe50*/  LEA.HI.X.SX32 R77, R15, R13.reuse, 0x1, P1 ;  /* 0x0000000d0f4d7211 */ /* 0x080fe400008f0eff */
[----:B------:R-:W1:Y:S01]  /*fe60*/  LDC R14, c[0x0][0x268] ;  /* 0x00009a00ff0e7b82 */ /* 0x000e620000000800 */
[----:B--2---:R-:W-:Y:S02]  /*fe70*/  IMAD R17, R17, 0x1dd, RZ ;  /* 0x000001dd11117824 */ /* 0x004fe400078e02ff */
[----:B------:R-:W-:Y:S03]  /*fe80*/  STL [R1+0x101c], R77 ;  /* 0x00101c4d01007387 */ /* 0x000fe60000100800 */
[----:B------:R-:W-:Y:S02]  /*fe90*/  LEA.HI.X.SX32 R75, R17, R13, 0x1, P4 ;  /* 0x0000000d114b7211 */ /* 0x000fe400020f0eff */
[----:B------:R-:W2:Y:S01]  /*fea0*/  LDC R23, c[0x0][0x268] ;  /* 0x00009a00ff177b82 */ /* 0x000ea20000000800 */
[----:B----4-:R-:W-:-:S02]  /*feb0*/  IMAD R19, R2, 0x1df, RZ ;  /* 0x000001df02137824 */ /* 0x010fc400078e02ff */
[----:B------:R-:W-:Y:S03]  /*fec0*/  STL [R1+0x100c], R75 ;  /* 0x00100c4b01007387 */ /* 0x000fe60000100800 */
[----:B------:R-:W-:Y:S02]  /*fed0*/  LEA.HI.X.SX32 R73, R19, R13, 0x1, P2 ;  /* 0x0000000d13497211 */ /* 0x000fe400010f0eff */
[----:B------:R-:W3:Y:S01]  /*fee0*/  LDC R26, c[0x0][0x268] ;  /* 0x00009a00ff1a7b82 */ /* 0x000ee20000000800 */
[----:B0-----:R-:W-:Y:S02]  /*fef0*/  IMAD R25, R25, 0x3d2, RZ ;  /* 0x000003d219197824 */ /* 0x001fe400078e02ff */
[----:B------:R-:W-:Y:S03]  /*ff00*/  STL [R1+0xffc], R73 ;  /* 0x000ffc4901007387 */ /* 0x000fe60000100800 */
[----:B------:R-:W-:-:S02]  /*ff10*/  IADD3 RZ, P1, R25, R12, RZ ;  /* 0x0000000c19ff7210 */ /* 0x000fc40007f3e0ff */
[----:B------:R-:W0:Y:S01]  /*ff20*/  LDC R22, c[0x0][0x268] ;  /* 0x00009a00ff167b82 */ /* 0x000e220000000800 */
[----:B-1----:R-:W-:-:S05]  /*ff30*/  IMAD R15, R14, 0x1e1, RZ ;  /* 0x000001e10e0f7824 */ /* 0x002fca00078e02ff */
[----:B------:R-:W-:Y:S02]  /*ff40*/  LEA.HI.X.SX32 R71, R15, R13, 0x1, P0 ;  /* 0x0000000d0f477211 */ /* 0x000fe400000f0eff */
[----:B------:R-:W1:Y:S01]  /*ff50*/  LDC R16, c[0x0][0x268] ;  /* 0x00009a00ff107b82 */ /* 0x000e620000000800 */
[----:B--2---:R-:W-:Y:S02]  /*ff60*/  IMAD R17, R23, 0x3de, RZ ;  /* 0x000003de17117824 */ /* 0x004fe400078e02ff */
[----:B------:R-:W-:Y:S03]  /*ff70*/  STL [R1+0xfec], R71 ;  /* 0x000fec4701007387 */ /* 0x000fe60000100800 */
[----:B------:R-:W-:Y:S02]  /*ff80*/  IADD3 RZ, P0, R17, R12, RZ ;  /* 0x0000000c11ff7210 */ /* 0x000fe40007f1e0ff */
[----:B------:R-:W2:Y:S01]  /*ff90*/  LDC R20, c[0x0][0x268] ;  /* 0x00009a00ff147b82 */ /* 0x000ea20000000800 */
[----:B---3--:R-:W-:-:S05]  /*ffa0*/  IMAD R29, R26, 0x3d6, RZ ;  /* 0x000003d61a1d7824 */ /* 0x008fca00078e02ff */
[----:B------:R-:W-:Y:S02]  /*ffb0*/  IADD3 RZ, P4, R29, R12, RZ ;  /* 0x0000000c1dff7210 */ /* 0x000fe40007f9e0ff */
[----:B------:R-:W3:Y:S01]  /*ffc0*/  LDC R0, c[0x0][0x268] ;  /* 0x00009a00ff007b82 */ /* 0x000ee20000000800 */
        /* <DEDUP_REMOVED lines=10> */
[----:B---3--:R-:W-:-:S02]  /*10070*/  IMAD R15, R0, 0x1e9, RZ ;  /* 0x000001e9000f7824 */ /* 0x008fc400078e02ff */
[----:B------:R1:W-:Y:S03]  /*10080*/  STL [R1+0xfcc], R17 ;  /* 0x000fcc1101007387 */ /* 0x0003e60000100800 */
[----:B------:R-:W-:Y:S02]  /*10090*/  LEA.HI.X.SX32 R65, R15, R13, 0x1, P1 ;  /* 0x0000000d0f417211 */ /* 0x000fe400008f0eff */
[----:B------:R-:W3:Y:S01]  /*100a0*/  LDC R14, c[0x0][0x268] ;  /* 0x00009a00ff0e7b82 */ /* 0x000ee20000000800 */
[----:B0-----:R-:W-:-:S05]  /*100b0*/  IMAD R19, R21, 0x1e7, RZ ;  /* 0x000001e715137824 */ /* 0x001fca00078e02ff */
[-C--:B------:R-:W-:Y:S02]  /*100c0*/  LEA.HI.X.SX32 R67, R19, R13.reuse, 0x1, P6 ;  /* 0x0000000d13437211 */ /* 0x080fe400030f0eff */
[----:B------:R-:W0:Y:S01]  /*100d0*/  LDC R23, c[0x0][0x268] ;  /* 0x00009a00ff177b82 */ /* 0x000e220000000800 */
[----:B-1----:R-:W-:Y:S02]  /*100e0*/  IMAD R17, R2, 0x1eb, RZ ;  /* 0x000001eb02117824 */ /* 0x002fe400078e02ff */
[----:B------:R1:W-:Y:S03]  /*100f0*/  STL [R1+0xfbc], R67 ;  /* 0x000fbc4301007387 */ /* 0x0003e60000100800 */
[----:B------:R-:W-:Y:S01]  /*10100*/  LEA.HI.X.SX32 R63, R17, R13, 0x1, P4 ;  /* 0x0000000d113f7211 */ /* 0x000fe200020f0eff */
[----:B------:R-:W-:Y:S01]  /*10110*/  STL [R1+0xfac], R65 ;  /* 0x000fac4101007387 */ /* 0x000fe20000100800 */
[----:B------:R-:W4:Y:S01]  /*10120*/  LDC R24, c[0x0][0x268] ;  /* 0x00009a00ff187b82 */ /* 0x000f220000000800 */
[----:B--2---:R-:W-:-:S02]  /*10130*/  IMAD R21, R28, 0x3ea, RZ ;  /* 0x000003ea1c157824 */ /* 0x004fc400078e02ff */
[----:B------:R-:W-:Y:S03]  /*10140*/  STL [R1+0xf9c], R63 ;  /* 0x000f9c3f01007387 */ /* 0x000fe60000100800 */
[----:B------:R-:W-:Y:S02]  /*10150*/  IADD3 RZ, P6, R21, R12, RZ ;  /* 0x0000000c15ff7210 */ /* 0x000fe40007fde0ff */
[----:B------:R-:W2:Y:S01]  /*10160*/  LDC R26, c[0x0][0x268] ;  /* 0x00009a00ff1a7b82 */ /* 0x000ea20000000800 */
[----:B---3--:R-:W-:-:S07]  /*10170*/  IMAD R15, R14, 0x1ed, RZ ;  /* 0x000001ed0e0f7824 */ /* 0x008fce00078e02ff */
[----:B------:R-:W3:Y:S01]  /*10180*/  LDC R33, c[0x0][0x268] ;  /* 0x00009a00ff217b82 */ /* 0x000ee20000000800 */
[----:B0-----:R-:W-:Y:S01]  /*10190*/  IMAD R23, R23, 0x3ee, RZ ;  /* 0x000003ee17177824 */ /* 0x001fe200078e02ff */
[----:B------:R-:W-:-:S06]  /*101a0*/  LEA.HI.X.SX32 R61, R15, R13, 0x1, P2 ;  /* 0x0000000d0f3d7211 */ /* 0x000fcc00010f0eff */
[----:B------:R-:W0:Y:S01]  /*101b0*/  LDC R37, c[0x0][0x268] ;  /* 0x00009a00ff257b82 */ /* 0x000e220000000800 */
[----:B----4-:R-:W-:Y:S01]  /*101c0*/  IMAD R31, R24, 0x3e2, RZ ;  /* 0x000003e2181f7824 */ /* 0x010fe200078e02ff */
[-C--:B------:R-:W-:Y:S01]  /*101d0*/  IADD3 RZ, P1, R23, R12.reuse, RZ ;  /* 0x0000000c17ff7210 */ /* 0x080fe20007f3e0ff */
[----:B------:R4:W-:Y:S05]  /*101e0*/  STL [R1+0xf8c], R61 ;  /* 0x000f8c3d01007387 */ /* 0x0009ea0000100800 */
[----:B------:R-:W0:Y:S01]  /*101f0*/  LDC R35, c[0x0][0x268] ;  /* 0x00009a00ff237b82 */ /* 0x000e220000000800 */
[----:B--2---:R-:W-:Y:S01]  /*10200*/  IMAD R19, R26, 0x3f6, RZ ;  /* 0x000003f61a137824 */ /* 0x004fe200078e02ff */
[----:B------:R-:W-:-:S06]  /*10210*/  IADD3 RZ, P3, R31, R12, RZ ;  /* 0x0000000c1fff7210 */ /* 0x000fcc0007f7e0ff */
[----:B------:R-:W2:Y:S01]  /*10220*/  LDC R32, c[0x0][0x268] ;  /* 0x00009a00ff207b82 */ /* 0x000ea20000000800 */
[----:B------:R-:W-:-:S07]  /*10230*/  IADD3 RZ, P2, R19, R12, RZ ;  /* 0x0000000c13ff7210 */ /* 0x000fce0007f5e0ff */
[----:B------:R-:W2:Y:S08]  /*10240*/  LDC R34, c[0x0][0x268] ;  /* 0x00009a00ff227b82 */ /* 0x000eb00000000800 */
[----:B------:R-:W2:Y:S08]  /*10250*/  LDC R30, c[0x0][0x268] ;  /* 0x00009a00ff1e7b82 */ /* 0x000eb00000000800 */
[----:B------:R-:W2:Y:S08]  /*10260*/  LDC R78, c[0x0][0x268] ;  /* 0x00009a00ff4e7b82 */ /* 0x000eb00000000800 */
[----:B------:R-:W2:Y:S08]  /*10270*/  LDC R127, c[0x0][0x268] ;  /* 0x00009a00ff7f7b82 */ /* 0x000eb00000000800 */
[----:B------:R-:W1:Y:S08]  /*10280*/  LDC R128, c[0x0][0x268] ;  /* 0x00009a00ff807b82 */ /* 0x000e700000000800 */
[----:B------:R-:W2:Y:S08]  /*10290*/  LDC R80, c[0x0][0x268] ;  /* 0x00009a00ff507b82 */ /* 0x000eb00000000800 */
[----:B------:R-:W2:Y:S08]  /*102a0*/  LDC R133, c[0x0][0x268] ;  /* 0x00009a00ff857b82 */ /* 0x000eb00000000800 */
[----:B------:R-:W2:Y:S01]  /*102b0*/  LDC R82, c[0x0][0x268] ;  /* 0x00009a00ff527b82 */ /* 0x000ea20000000800 */
[----:B-1----:R-:W-:-:S07]  /*102c0*/  IMAD R79, R128, 0x11c, RZ ;  /* 0x0000011c804f7824 */ /* 0x002fce00078e02ff */
[----:B------:R-:W1:Y:S08]  /*102d0*/  LDC R139, c[0x0][0x268] ;  /* 0x00009a00ff8b7b82 */ /* 0x000e700000000800 */
[----:B------:R-:W4:Y:S08]  /*102e0*/  LDC R140, c[0x0][0x268] ;  /* 0x00009a00ff8c7b82 */ /* 0x000f300000000800 */
[----:B------:R-:W3:Y:S08]  /*102f0*/  LDC R142, c[0x0][0x268] ;  /* 0x00009a00ff8e7b82 */ /* 0x000ef00000000800 */
[----:B------:R-:W1:Y:S08]  /*10300*/  LDC R87, c[0x0][0x268] ;  /* 0x00009a00ff577b82 */ /* 0x000e700000000800 */
[----:B------:R-:W1:Y:S01]  /*10310*/  LDC R152, c[0x0][0x268] ;  /* 0x00009a00ff987b82 */ /* 0x000e620000000800 */
[----:B----4-:R-:W-:-:S07]  /*10320*/  IMAD R83, R140, 0x48, RZ ;  /* 0x000000488c537824 */ /* 0x010fce00078e02ff */
[----:B------:R-:W4:Y:S01]  /*10330*/  LDC R89, c[0x0][0x268] ;  /* 0x00009a00ff597b82 */ /* 0x000f220000000800 */
[----:B---3--:R-:W-:-:S07]  /*10340*/  IMAD R85, R142, 0x120, RZ ;  /* 0x000001208e557824 */ /* 0x008fce00078e02ff */
[----:B------:R-:W3:Y:S08]  /*10350*/  LDC R158, c[0x0][0x268] ;  /* 0x00009a00ff9e7b82 */ /* 0x000ef00000000800 */
[----:B------:R-:W0:Y:S08]  /*10360*/  LDC R163, c[0x0][0x268] ;  /* 0x00009a00ffa37b82 */ /* 0x000e300000000800 */
[----:B------:R-:W3:Y:S08]  /*10370*/  LDC R66, c[0x0][0x268] ;  /* 0x00009a00ff427b82 */ /* 0x000ef00000000800 */
[----:B------:R-:W3:Y:S08]  /*10380*/  LDC R91, c[0x0][0x268] ;  /* 0x00009a00ff5b7b82 */ /* 0x000ef00000000800 */
[----:B------:R-:W3:Y:S01]  /*10390*/  LDC R164, c[0x0][0x268] ;  /* 0x00009a00ffa47b82 */ /* 0x000ee20000000800 */
[----:B0-----:R-:W-:-:S07]  /*103a0*/  IMAD R90, R163, 0x4a, RZ ;  /* 0x0000004aa35a7824 */ /* 0x001fce00078e02ff */
[----:B------:R-:W0:Y:S08]  /*103b0*/  LDC R68, c[0x0][0x268] ;  /* 0x00009a00ff447b82 */ /* 0x000e300000000800 */
[----:B------:R-:W4:Y:S08]  /*103c0*/  LDC R93, c[0x0][0x268] ;  /* 0x00009a00ff5d7b82 */ /* 0x000f300000000800 */
[----:B------:R-:W3:Y:S08]  /*103d0*/  LDC R170, c[0x0][0x268] ;  /* 0x00009a00ffaa7b82 */ /* 0x000ef00000000800 */
[----:B------:R-:W2:Y:S08]  /*103e0*/  LDC R181, c[0x0][0x268] ;  /* 0x00009a00ffb57b82 */ /* 0x000eb00000000800 */
[----:B------:R-:W3:Y:S08]  /*103f0*/  LDC R70, c[0x0][0x268] ;  /* 0x00009a00ff467b82 */ /* 0x000ef00000000800 */
[----:B------:R-:W3:Y:S08]  /*10400*/  LDC R99, c[0x0][0x268] ;  /* 0x00009a00ff637b82 */ /* 0x000ef00000000800 */
[----:B------:R-:W3:Y:S01]  /*10410*/  LDC R188, c[0x0][0x268] ;  /* 0x00009a00ffbc7b82 */ /* 0x000ee20000000800 */
[----:B--2---:R-:W-:-:S07]  /*10420*/  IMAD R96, R181, 0x12e, RZ ;  /* 0x0000012eb5607824 */ /* 0x004fce00078e02ff */
[----:B------:R-:W2:Y:S08]  /*10430*/  LDC R100, c[0x0][0x268] ;  /* 0x00009a00ff647b82 */ /* 0x000eb00000000800 */
[----:B------:R-:W0:Y:S08]  /*10440*/  LDC R189, c[0x0][0x268] ;  /* 0x00009a00ffbd7b82 */ /* 0x000e300000000800 */
[----:B------:R-:W3:Y:S08]  /*10450*/  LDC R64, c[0x0][0x268] ;  /* 0x00009a00ff407b82 */ /* 0x000ef00000000800 */
[----:B------:R-:W3:Y:S08]  /*10460*/  LDC R81, c[0x0][0x268] ;  /* 0x00009a00ff517b82 */ /* 0x000ef00000000800 */
[----:B------:R-:W3:Y:S08]  /*10470*/  LDC R138, c[0x0][0x268] ;  /* 0x00009a00ff8a7b82 */ /* 0x000ef00000000800 */
[----:B------:R-:W3:Y:S08]  /*10480*/  LDC R84, c[0x0][0x268] ;  /* 0x00009a00ff547b82 */ /* 0x000ef00000000800 */
[----:B------:R-:W3:Y:S08]  /*10490*/  LDC R141, c[0x0][0x268] ;  /* 0x00009a00ff8d7b82 */ /* 0x000ef00000000800 */
[----:B------:R-:W3:Y:S08]  /*104a0*/  LDC R86, c[0x0][0x268] ;  /* 0x00009a00ff567b82 */ /* 0x000ef00000000800 */
[----:B------:R-:W3:Y:S08]  /*104b0*/  LDC R147, c[0x0][0x268] ;  /* 0x00009a00ff937b82 */ /* 0x000ef00000000800 */
[----:B------:R-:W4:Y:S08]  /*104c0*/  LDC R102, c[0x0][0x268] ;  /* 0x00009a00ff667b82 */ /* 0x000f300000000800 */
[----:B------:R-:W3:Y:S08]  /*104d0*/  LDC R199, c[0x0][0x268] ;  /* 0x00009a00ffc77b82 */ /* 0x000ef00000000800 */
[----:B------:R-:W1:Y:S08]  /*104e0*/  LDC R200, c[0x0][0x268] ;  /* 0x00009a00ffc87b82 */ /* 0x000e700000000800 */
[----:B------:R-:W2:Y:S08]  /*104f0*/  LDC R92, c[0x0][0x268] ;  /* 0x00009a00ff5c7b82 */ /* 0x000eb00000000800 */
[----:B------:R-:W0:Y:S08]  /*10500*/  LDC R165, c[0x0][0x268] ;  /* 0x00009a00ffa57b82 */ /* 0x000e300000000800 */
[----:B------:R-:W4:Y:S01]  /*10510*/  LDC R212, c[0x0][0x268] ;  /* 0x00009a00ffd47b82 */ /* 0x000f220000000800 */
[----:B-1----:R-:W-:-:S07]  /*10520*/  IMAD R103, R200, 0x134, RZ ;  /* 0x00000134c8677824 */ /* 0x002fce00078e02ff */
[----:B------:R-:W1:Y:S01]  /*10530*/  LDC R95, c[0x0][0x268] ;  /* 0x00009a00ff5f7b82 */ /* 0x000e620000000800 */
[----:B--2---:R-:W-:-:S07]  /*10540*/  IMAD R67, R92, 0x44, RZ ;  /* 0x000000445c437824 */ /* 0x004fce00078e02ff */
[----:B------:R-:W2:Y:S01]  /*10550*/  LDC R176, c[0x0][0x268] ;  /* 0x00009a00ffb07b82 */ /* 0x000ea20000000800 */
[----:B0-----:R-:W-:-:S07]  /*10560*/  IMAD R92, R165, 0x128, RZ ;  /* 0x00000128a55c7824 */ /* 0x001fce00078e02ff */
[----:B------:R-:W0:Y:S01]  /*10570*/  LDC R187, c[0x0][0x268] ;  /* 0x00009a00ffbb7b82 */ /* 0x000e220000000800 */
[----:B----4-:R-:W-:-:S07]  /*10580*/  IMAD R107, R212, 0x138, RZ ;  /* 0x00000138d46b7824 */ /* 0x010fce00078e02ff */
[----:B------:R-:W4:Y:S08]  /*10590*/  LDC R222, c[0x0][0x268] ;  /* 0x00009a00ffde7b82 */ /* 0x000f300000000800 */
[----:B------:R-:W3:Y:S08]  /*105a0*/  LDC R110, c[0x0][0x268] ;  /* 0x00009a00ff6e7b82 */ /* 0x000ef00000000800 */
[----:B------:R-:W1:Y:S01]  /*105b0*/  LDC R223, c[0x0][0x268] ;  /* 0x00009a00ffdf7b82 */ /* 0x000e620000000800 */
[----:B0-----:R-:W-:-:S07]  /*105c0*/  IMAD R98, R187, 0x4c, RZ ;  /* 0x0000004cbb627824 */ /* 0x001fce00078e02ff */
[----:B------:R-:W0:Y:S01]  /*105d0*/  LDC R104, c[0x0][0x268] ;  /* 0x00009a00ff687b82 */ /* 0x000e220000000800 */
[----:B----4-:R-:W-:-:S07]  /*105e0*/  IMAD R109, R222, 0x9e, RZ ;  /* 0x0000009ede6d7824 */ /* 0x010fce00078e02ff */
[----:B------:R-:W4:Y:S08]  /*105f0*/  LDC R205, c[0x0][0x268] ;  /* 0x00009a00ffcd7b82 */ /* 0x000f300000000800 */
[----:B------:R-:W2:Y:S08]  /*10600*/  LDC R228, c[0x0][0x268] ;  /* 0x00009a00ffe47b82 */ /* 0x000eb00000000800 */
[----:B------:R-:W3:Y:S08]  /*10610*/  LDC R211, c[0x0][0x268] ;  /* 0x00009a00ffd37b82 */ /* 0x000ef00000000800 */
[----:B------:R-:W1:Y:S08]  /*10620*/  LDC R234, c[0x0][0x268] ;  /* 0x00009a00ffea7b82 */ /* 0x000e700000000800 */
[----:B------:R-:W0:Y:S01]  /*10630*/  LDC R235, c[0x0][0x268] ;  /* 0x00009a00ffeb7b82 */ /* 0x000e220000000800 */
[----:B--2---:R-:W-:-:S07]  /*10640*/  IMAD R111, R228, 0x13e, RZ ;  /* 0x0000013ee46f7824 */ /* 0x004fce00078e02ff */
[----:B------:R-:W2:Y:S01]  /*10650*/  LDC R116, c[0x0][0x268] ;  /* 0x00009a00ff747b82 */ /* 0x000ea20000000800 */
[----:B---3--:R-:W-:-:S07]  /*10660*/  IMAD R106, R211, 0x9c, RZ ;  /* 0x0000009cd36a7824 */ /* 0x008fce00078e02ff */
[----:B------:R-:W3:Y:S01]  /*10670*/  LDC R237, c[0x0][0x268] ;  /* 0x00009a00ffed7b82 */ /* 0x000ee20000000800 */
[----:B-1----:R-:W-:-:S07]  /*10680*/  IMAD R113, R234, 0x14, RZ ;  /* 0x00000014ea717824 */ /* 0x002fce00078e02ff */
[----:B------:R-:W1:Y:S01]  /*10690*/  LDC R76, c[0x0][0x268] ;  /* 0x00009a00ff4c7b82 */ /* 0x000e620000000800 */
[----:B0-----:R-:W-:-:S07]  /*106a0*/  IMAD R114, R235, 0x28, RZ ;  /* 0x00000028eb727824 */ /* 0x001fce00078e02ff */
[----:B------:R-:W0:Y:S08]  /*106b0*/  LDC R117, c[0x0][0x268] ;  /* 0x00009a00ff757b82 */ /* 0x000e300000000800 */
[----:B------:R-:W0:Y:S08]  /*106c0*/  LDC R238, c[0x0][0x268] ;  /* 0x00009a00ffee7b82 */ /* 0x000e300000000800 */
[----:B------:R-:W4:Y:S08]  /*106d0*/  LDC R233, c[0x0][0x268] ;  /* 0x00009a00ffe97b82 */ /* 0x000f300000000800 */
[----:B------:R-:W0:Y:S08]  /*106e0*/  LDC R74, c[0x0][0x268] ;  /* 0x00009a00ff4a7b82 */ /* 0x000e300000000800 */
[----:B------:R-:W0:Y:S08]  /*106f0*/  LDC R115, c[0x0][0x268] ;  /* 0x00009a00ff737b82 */ /* 0x000e300000000800 */
[----:B------:R-:W0:Y:S01]  /*10700*/  LDC R236, c[0x0][0x268] ;  /* 0x00009a00ffec7b82 */ /* 0x000e220000000800 */
[----:B----4-:R-:W-:-:S07]  /*10710*/  IMAD R112, R233, 0xa, RZ ;  /* 0x0000000ae9707824 */ /* 0x010fce00078e02ff */
[----:B------:R-:W4:Y:S08]  /*10720*/  LDC R243, c[0x0][0x268] ;  /* 0x00009a00fff37b82 */ /* 0x000f300000000800 */
[----:B------:R-:W2:Y:S08]  /*10730*/  LDC R248, c[0x0][0x268] ;  /* 0x00009a00fff87b82 */ /* 0x000eb00000000800 */
[----:B------:R-:W3:Y:S08]  /*10740*/  LDC R252, c[0x0][0x268] ;  /* 0x00009a00fffc7b82 */ /* 0x000ef00000000800 */
[----:B------:R-:W1:Y:S01]  /*10750*/  LDC R72, c[0x0][0x268] ;  /* 0x00009a00ff487b82 */ /* 0x000e620000000800 */
[----:B----4-:R-:W-:-:S07]  /*10760*/  IMAD R118, R243, 0x142, RZ ;  /* 0x00000142f3767824 */ /* 0x010fce00078e02ff */
[----:B------:R-:W4:Y:S01]  /*10770*/  LDC R97, c[0x0][0x268] ;  /* 0x00009a00ff617b82 */ /* 0x000f220000000800 */
[----:B--2---:R-:W-:-:S07]  /*10780*/  IMAD R119, R248, 0xa2, RZ ;  /* 0x000000a2f8777824 */ /* 0x004fce00078e02ff */
[----:B------:R-:W2:Y:S01]  /*10790*/  LDC R94, c[0x0][0x268] ;  /* 0x00009a00ff5e7b82 */ /* 0x000ea20000000800 */
[----:B---3--:R-:W-:-:S07]  /*107a0*/  SHF.L.U32 R252, R252, 0x8, RZ ;  /* 0x00000008fcfc7819 */ /* 0x008fce00000006ff */
[----:B------:R-:W3:Y:S08]  /*107b0*/  LDC R105, c[0x0][0x268] ;  /* 0x00009a00ff697b82 */ /* 0x000ef00000000800 */
[----:B------:R-:W3:Y:S01]  /*107c0*/  LDC R122, c[0x0][0x268] ;  /* 0x00009a00ff7a7b82 */ /* 0x000ee20000000800 */
[----:B----4-:R-:W-:-:S07]  /*107d0*/  IMAD R6, R97, 0x222, RZ ;  /* 0x0000022261067824 */ /* 0x010fce00078e02ff */
[----:B------:R-:W4:Y:S08]  /*107e0*/  LDC R153, c[0x0][0x268] ;  /* 0x00009a00ff997b82 */ /* 0x000f300000000800 */
[----:B------:R-:W3:Y:S08]  /*107f0*/  LDC R175, c[0x0][0x268] ;  /* 0x00009a00ffaf7b82 */ /* 0x000ef00000000800 */
[----:B------:R-:W0:Y:S08]  /*10800*/  LDC R186, c[0x0][0x268] ;  /* 0x00009a00ffba7b82 */ /* 0x000e300000000800 */
[----:B------:R-:W1:Y:S01]  /*10810*/  LDC R194, c[0x0][0x268] ;  /* 0x00009a00ffc27b82 */ /* 0x000e620000000800 */
[----:B----4-:R-:W-:-:S07]  /*10820*/  IMAD R88, R153, 0x124, RZ ;  /* 0x0000012499587824 */ /* 0x010fce00078e02ff */
[----:B------:R-:W4:Y:S08]  /*10830*/  LDC R210, c[0x0][0x268] ;  /* 0x00009a00ffd27b82 */ /* 0x000f300000000800 */
[----:B------:R-:W2:Y:S01]  /*10840*/  LDC R249, c[0x0][0x268] ;  /* 0x00009a00fff97b82 */ /* 0x000ea20000000800 */
[----:B0-----:R-:W-:-:S07]  /*10850*/  IMAD R97, R186, 0x26, RZ ;  /* 0x00000026ba617824 */ /* 0x001fce00078e02ff */
[----:B------:R-:W0:Y:S01]  /*10860*/  LDC R129, c[0x0][0x268] ;  /* 0x00009a00ff817b82 */ /* 0x000e220000000800 */
[----:B-1----:R-:W-:-:S07]  /*10870*/  IMAD R101, R194, 0x132, RZ ;  /* 0x00000132c2657824 */ /* 0x002fce00078e02ff */
[----:B------:R-:W1:Y:S08]  /*10880*/  LDC R130, c[0x0][0x268] ;  /* 0x00009a00ff827b82 */ /* 0x000e700000000800 */
[----:B------:R-:W3:Y:S01]  /*10890*/  LDC R137, c[0x0][0x268] ;  /* 0x00009a00ff897b82 */ /* 0x000ee20000000800 */
[----:B--2---:R-:W-:-:S07]  /*108a0*/  IMAD R120, R249, 0x144, RZ ;  /* 0x00000144f9787824 */ /* 0x004fce00078e02ff */
[----:B------:R-:W2:Y:S01]  /*108b0*/  LDC R145, c[0x0][0x268] ;  /* 0x00009a00ff917b82 */ /* 0x000ea20000000800 */
[----:B0-----:R-:W-:-:S07]  /*108c0*/  IMAD R129, R129, 0x2a, RZ ;  /* 0x0000002a81817824 */ /* 0x001fce00078e02ff */
[----:B------:R-:W0:Y:S01]  /*108d0*/  LDC R146, c[0x0][0x268] ;  /* 0x00009a00ff927b82 */ /* 0x000e220000000800 */
[----:B-1----:R-:W-:-:S07]  /*108e0*/  IMAD R130, R130, 0x54, RZ ;  /* 0x0000005482827824 */ /* 0x002fce00078e02ff */
[----:B------:R-:W1:Y:S01]  /*108f0*/  LDC R160, c[0x0][0x268] ;  /* 0x00009a00ffa07b82 */ /* 0x000e620000000800 */
[----:B---3--:R-:W-:-:S07]  /*10900*/  IMAD R137, R137, 0x56, RZ ;  /* 0x0000005689897824 */ /* 0x008fce00078e02ff */
        /* <DEDUP_REMOVED lines=23> */
[----:B---3--:R-:W-:Y:S01]  /*10a80*/  IMAD R225, R225, 0x6c, RZ ;  /* 0x0000006ce1e17824 */ /* 0x008fe200078e02ff */
[----:B------:R-:W-:Y:S01]  /*10a90*/  UIADD3.64 UR10, UR4, 0x80, URZ ;  /* 0x00000080040a7897 */ /* 0x000fe2000fffe03f */
[----:B------:R-:W-:Y:S01]  /*10aa0*/  CS2R R60, SRZ ;  /* 0x00000000003c7805 */ /* 0x000fe2000001ff00 */
[----:B------:R-:W-:Y:S01]  /*10ab0*/  UIADD3.64 UR14, UR4, 0x580, URZ ;  /* 0x00000580040e7897 */ /* 0x000fe2000fffe03f */
[----:B------:R-:W-:-:S03]  /*10ac0*/  CS2R R62, SRZ ;  /* 0x00000000003e7805 */ /* 0x000fc6000001ff00 */
[----:B------:R-:W3:Y:S01]  /*10ad0*/  LDC R25, c[0x0][0x268] ;  /* 0x00009a00ff197b82 */ /* 0x000ee20000000800 */
[----:B--2---:R-:W-:-:S07]  /*10ae0*/  IMAD R232, R232, 0x6e, RZ ;  /* 0x0000006ee8e87824 */ /* 0x004fce00078e02ff */
[----:B------:R-:W2:Y:S01]  /*10af0*/  LDC R22, c[0x0][0x268] ;  /* 0x00009a00ff167b82 */ /* 0x000ea20000000800 */
[----:B0-----:R-:W-:-:S07]  /*10b00*/  IMAD R241, R241, 0x38, RZ ;  /* 0x00000038f1f17824 */ /* 0x001fce00078e02ff */
[----:B------:R-:W0:Y:S01]  /*10b10*/  LDC R16, c[0x0][0x268] ;  /* 0x00009a00ff107b82 */ /* 0x000e220000000800 */
[----:B-1----:R-:W-:-:S07]  /*10b20*/  IMAD R242, R242, 0x70, RZ ;  /* 0x00000070f2f27824 */ /* 0x002fce00078e02ff */
[----:B------:R-:W1:Y:S01]  /*10b30*/  LDC R27, c[0x0][0x268] ;  /* 0x00009a00ff1b7b82 */ /* 0x000e620000000800 */
[----:B---3--:R-:W-:-:S05]  /*10b40*/  IMAD R25, R25, 0x3f2, RZ ;  /* 0x000003f219197824 */ /* 0x008fca00078e02ff */
[----:B------:R-:W-:Y:S02]  /*10b50*/  IADD3 RZ, P4, R25, R12, RZ ;  /* 0x0000000c19ff7210 */ /* 0x000fe40007f9e0ff */
[----:B------:R-:W3:Y:S01]  /*10b60*/  LDC R0, c[0x0][0x268] ;  /* 0x00009a00ff007b82 */ /* 0x000ee20000000800 */
[----:B--2---:R-:W-:-:S05]  /*10b70*/  IMAD R17, R22, 0x1ef, RZ ;  /* 0x000001ef16117824 */ /* 0x004fca00078e02ff */
[-C--:B------:R-:W-:Y:S02]  /*10b80*/  LEA.HI.X.SX32 R59, R17, R13.reuse, 0x1, P0 ;  /* 0x0000000d113b7211 */ /* 0x080fe400000f0eff */
[----:B------:R-:W2:Y:S01]  /*10b90*/  LDC R2, c[0x0][0x268] ;  /* 0x00009a00ff027b82 */ /* 0x000ea20000000800 */
[----:B0-----:R-:W-:Y:S02]  /*10ba0*/  IMAD R15, R16, 0x1f1, RZ ;  /* 0x000001f1100f7824 */ /* 0x001fe400078e02ff */
[----:B------:R-:W-:Y:S03]  /*10bb0*/  STL [R1+0xf7c], R59 ;  /* 0x000f7c3b01007387 */ /* 0x000fe60000100800 */
[----:B------:R-:W-:Y:S02]  /*10bc0*/  LEA.HI.X.SX32 R25, R15, R13, 0x1, P3 ;  /* 0x0000000d0f197211 */ /* 0x000fe400018f0eff */
[----:B------:R-:W0:Y:S01]  /*10bd0*/  LDC R21, c[0x0][0x268] ;  /* 0x00009a00ff157b82 */ /* 0x000e220000000800 */
[----:B-1----:R-:W-:-:S02]  /*10be0*/  IMAD R27, R27, 0x3e6, RZ ;  /* 0x000003e61b1b7824 */ /* 0x002fc400078e02ff */
[----:B------:R-:W-:Y:S05]  /*10bf0*/  STL [R1+0xf6c], R25 ;  /* 0x000f6c1901007387 */ /* 0x000fea0000100800 */
[----:B------:R-:W1:Y:S01]  /*10c00*/  LDC R23, c[0x0][0x268] ;  /* 0x00009a00ff177b82 */ /* 0x000e620000000800 */
[----:B------:R-:W-:Y:S01]  /*10c10*/  IADD3 RZ, P5, R27, R12, RZ ;  /* 0x0000000c1bff7210 */ /* 0x000fe20007fbe0ff */
[----:B---3--:R-:W-:-:S06]  /*10c20*/  IMAD R17, R0, 0x1f3, RZ ;  /* 0x000001f300117824 */ /* 0x008fcc00078e02ff */
[----:B------:R-:W3:Y:S01]  /*10c30*/  LDC R29, c[0x0][0x268] ;  /* 0x00009a00ff1d7b82 */ /* 0x000ee20000000800 */
[----:B--2---:R-:W-:Y:S01]  /*10c40*/  IMAD R15, R2, 0x1f5, RZ ;  /* 0x000001f5020f7824 */ /* 0x004fe200078e02ff */
[----:B------:R-:W-:-:S06]  /*10c50*/  LEA.HI.X.SX32 R57, R17, R13, 0x1, P5 ;  /* 0x0000000d11397211 */ /* 0x000fcc00028f0eff */
[----:B------:R-:W2:Y:S01]  /*10c60*/  LDC R14, c[0x0][0x268] ;  /* 0x00009a00ff0e7b82 */ /* 0x000ea20000000800 */
[----:B0-----:R-:W-:Y:S01]  /*10c70*/  IMAD R21, R21, 0x3fe, RZ ;  /* 0x000003fe15157824 */ /* 0x001fe200078e02ff */
[----:B------:R-:W-:Y:S06]  /*10c80*/  STL [R1+0xf5c], R57 ;  /* 0x000f5c3901007387 */ /* 0x000fec0000100800 */
[----:B------:R-:W0:Y:S01]  /*10c90*/  LDC R19, c[0x0][0x268] ;  /* 0x00009a00ff137b82 */ /* 0x000e220000000800 */
[----:B-1----:R-:W-:-:S07]  /*10ca0*/  LEA RZ, P5, R23, R12, 0x2 ;  /* 0x0000000c17ff7211 */ /* 0x002fce00078a10ff */
[----:B------:R-:W1:Y:S01]  /*10cb0*/  LDC R20, c[0x0][0x268] ;  /* 0x00009a00ff147b82 */ /* 0x000e620000000800 */
[----:B------:R-:W-:Y:S01]  /*10cc0*/  LEA.HI.X.SX32 R23, R15, R13, 0x1, P6 ;  /* 0x0000000d0f177211 */ /* 0x000fe200030f0eff */
[----:B---3--:R-:W-:Y:S01]  /*10cd0*/  IMAD R29, R29, 0x3fa, RZ ;  /* 0x000003fa1d1d7824 */ /* 0x008fe200078e02ff */
[----:B------:R-:W-:-:S05]  /*10ce0*/  IADD3 RZ, P3, R21, R12, RZ ;  /* 0x0000000c15ff7210 */ /* 0x000fca0007f7e0ff */
[----:B------:R-:W3:Y:S01]  /*10cf0*/  LDC R24, c[0x0][0x268] ;  /* 0x00009a00ff187b82 */ /* 0x000ee20000000800 */
[----:B--2---:R-:W-:Y:S01]  /*10d00*/  IMAD R15, R14, 0x1f7, RZ ;  /* 0x000001f70e0f7824 */ /* 0x004fe200078e02ff */
[----:B------:R-:W-:Y:S01]  /*10d10*/  IADD3 RZ, P0, R29, R12, RZ ;  /* 0x0000000c1dff7210 */ /* 0x000fe20007f1e0ff */
[----:B------:R-:W-:Y:S05]  /*10d20*/  STL [R1+0xf4c], R23 ;  /* 0x000f4c1701007387 */ /* 0x000fea0000100800 */
[----:B------:R-:W2:Y:S01]  /*10d30*/  LDC R31, c[0x0][0x268] ;  /* 0x00009a00ff1f7b82 */ /* 0x000ea20000000800 */
[----:B0-----:R-:W-:Y:S01]  /*10d40*/  IMAD R17, R19, 0x1f9, RZ ;  /* 0x000001f913117824 */ /* 0x001fe200078e02ff */
[----:B------:R-:W-:-:S06]  /*10d50*/  LEA.HI.X.SX32 R55, R15, R13, 0x1, P1 ;  /* 0x0000000d0f377211 */ /* 0x000fcc00008f0eff */
[----:B------:R-:W0:Y:S01]  /*10d60*/  LDC R28, c[0x0][0x268] ;  /* 0x00009a00ff1c7b82 */ /* 0x000e220000000800 */
[----:B-1----:R-:W-:Y:S01]  /*10d70*/  IMAD R19, R20, 0x1fb, RZ ;  /* 0x000001fb14137824 */ /* 0x002fe200078e02ff */
[-C--:B------:R-:W-:Y:S01]  /*10d80*/  LEA.HI.X.SX32 R15, R17, R13.reuse, 0x1, P4 ;  /* 0x0000000d110f7211 */ /* 0x080fe200020f0eff */
[----:B------:R-:W-:Y:S05]  /*10d90*/  STL [R1+0xf3c], R55 ;  /* 0x000f3c3701007387 */ /* 0x000fea0000100800 */
[----:B------:R-:W1:Y:S01]  /*10da0*/  LDC R26, c[0x0][0x268] ;  /* 0x00009a00ff1a7b82 */ /* 0x000e620000000800 */
[----:B------:R-:W-:Y:S01]  /*10db0*/  LEA.HI.X.SX32 R17, R19, R13, 0x1, P2 ;  /* 0x0000000d13117211 */ /* 0x000fe200010f0eff */
[----:B------:R-:W-:Y:S01]  /*10dc0*/  STL [R1+0xf2c], R15 ;  /* 0x000f2c0f01007387 */ /* 0x000fe20000100800 */
[----:B------:R-:W-:-:S05]  /*10dd0*/  LEA RZ, P2, R33, R12, 0x6 ;  /* 0x0000000c21ff7211 */ /* 0x000fca00078430ff */
[----:B------:R-:W4:Y:S01]  /*10de0*/  LDC R65, c[0x0][0x268] ;  /* 0x00009a00ff417b82 */ /* 0x000f220000000800 */
[----:B------:R3:W-:Y:S01]  /*10df0*/  STL [R1+0xf1c], R17 ;  /* 0x000f1c1101007387 */ /* 0x0007e20000100800 */
[----:B--2---:R-:W-:-:S06]  /*10e00*/  LEA RZ, P4, R31, R12, 0x5 ;  /* 0x0000000c1fff7211 */ /* 0x004fcc00078828ff */
[----:B------:R-:W2:Y:S08]  /*10e10*/  LDC R73, c[0x0][0x268] ;  /* 0x00009a00ff497b82 */ /* 0x000eb00000000800 */
[----:B------:R-:W4:Y:S01]  /*10e20*/  LDC R71, c[0x0][0x268] ;  /* 0x00009a00ff477b82 */ /* 0x000f220000000800 */
[----:B---3--:R-:W-:-:S07]  /*10e30*/  IMAD R17, R24, 0x1fd, RZ ;  /* 0x000001fd18117824 */ /* 0x008fce00078e02ff */
[----:B------:R-:W3:Y:S01]  /*10e40*/  LDC R75, c[0x0][0x268] ;  /* 0x00009a00ff4b7b82 */ /* 0x000ee20000000800 */
[----:B------:R-:W-:-:S07]  /*10e50*/  LEA.HI.X.SX32 R51, R17, R13, 0x1, P0 ;  /* 0x0000000d11337211 */ /* 0x000fce00000f0eff */
[----:B------:R-:W3:Y:S01]  /*10e60*/  LDC R69, c[0x0][0x268] ;  /* 0x00009a00ff457b82 */ /* 0x000ee20000000800 */
[----:B------:R-:W-:Y:S01]  /*10e70*/  STL [R1+0xf0c], R51 ;  /* 0x000f0c3301007387 */ /* 0x000fe20000100800 */
[----:B------:R-:W-:Y:S01]  /*10e80*/  LEA RZ, P0, R35, R12, 0x7 ;  /* 0x0000000c23ff7211 */ /* 0x000fe200078038ff */
[----:B0-----:R-:W-:-:S05]  /*10e90*/  IMAD R35, R28, 0x3cc, RZ ;  /* 0x000003cc1c237824 */ /* 0x001fca00078e02ff */
[----:B------:R-:W0:Y:S01]  /*10ea0*/  LDC R77, c[0x0][0x268] ;  /* 0x00009a00ff4d7b82 */ /* 0x000e220000000800 */
[----:B--2---:R-:W-:-:S07]  /*10eb0*/  IMAD R9, R73, 0x212, RZ ;  /* 0x0000021249097824 */ /* 0x004fce00078e02ff */
[----:B------:R-:W2:Y:S01]  /*10ec0*/  LDC R217, c[0x0][0x268] ;  /* 0x00009a00ffd97b82 */ /* 0x000ea20000000800 */
[----:B------:R-:W-:-:S07]  /*10ed0*/  IMAD R73, R110, 0x116, RZ ;  /* 0x000001166e497824 */ /* 0x000fce00078e02ff */
[----:B------:R-:W1:Y:S01]  /*10ee0*/  LDC R153, c[0x0][0x268] ;  /* 0x00009a00ff997b82 */ /* 0x000e620000000800 */
[----:B------:R-:W-:-:S07]  /*10ef0*/  IMAD R110, R223, 0x13c, RZ ;  /* 0x0000013cdf6e7824 */ /* 0x000fce00078e02ff */
[----:B------:R-:W4:Y:S08]  /*10f00*/  LDC R186, c[0x0][0x268] ;  /* 0x00009a00ffba7b82 */ /* 0x000f300000000800 */
[----:B------:R-:W3:Y:S01]  /*10f10*/  LDC R194, c[0x0][0x268] ;  /* 0x00009a00ffc27b82 */ /* 0x000ee20000000800 */
[----:B--2---:R-:W-:-:S07]  /*10f20*/  IMAD R108, R217, 0x13a, RZ ;  /* 0x0000013ad96c7824 */ /* 0x004fce00078e02ff */
[----:B------:R-:W2:Y:S01]  /*10f30*/  LDC R249, c[0x0][0x268] ;  /* 0x00009a00fff97b82 */ /* 0x000ea20000000800 */
[----:B-1----:R-:W-:Y:S01]  /*10f40*/  IMAD R153, R153, 0x5a, RZ ;  /* 0x0000005a99997824 */ /* 0x002fe200078e02ff */
[----:B------:R-:W-:Y:S01]  /*10f50*/  UIADD3.64 UR10, UR4, 0x180, URZ ;  /* 0x00000180040a7897 */ /* 0x000fe2000fffe03f */
[----:B------:R-:W-:Y:S01]  /*10f60*/  CS2R R54, SRZ ;  /* 0x0000000000367805 */ /* 0x000fe2000001ff00 */
[----:B------:R-:W-:Y:S01]  /*10f70*/  UIADD3.64 UR14, UR4, 0x680, URZ ;  /* 0x00000680040e7897 */ /* 0x000fe2000fffe03f */
[----:B------:R-:W-:Y:S01]  /*10f80*/  CS2R R56, SRZ ;  /* 0x0000000000387805 */ /* 0x000fe2000001ff00 */
[----:B------:R-:W-:Y:S01]  /*10f90*/  UIADD3.64 UR18, UR4, 0x1680, URZ ;  /* 0x0000168004127897 */ /* 0x000fe2000fffe03f */
[----:B------:R-:W-:Y:S01]  /*10fa0*/  CS2R R58, SRZ ;  /* 0x00000000003a7805 */ /* 0x000fe2000001ff00 */
[----:B------:R-:W1:Y:S01]  /*10fb0*/  LDC R27, c[0x0][0x268] ;  /* 0x00009a00ff1b7b82 */ /* 0x000e620000000800 */
[----:B----4-:R-:W-:-:S07]  /*10fc0*/  IMAD R186, R186, 0x62, RZ ;  /* 0x00000062baba7824 */ /* 0x010fce00078e02ff */
[----:B------:R-:W4:Y:S01]  /*10fd0*/  LDC R25, c[0x0][0x268] ;  /* 0x00009a00ff197b82 */ /* 0x000f220000000800 */
[----:B---3--:R-:W-:-:S07]  /*10fe0*/  IMAD R194, R194, 0x64, RZ ;  /* 0x00000064c2c27824 */ /* 0x008fce00078e02ff */
[----:B------:R-:W3:Y:S01]  /*10ff0*/  LDC R0, c[0x0][0x268] ;  /* 0x00009a00ff007b82 */ /* 0x000ee20000000800 */
[----:B--2---:R-:W-:-:S07]  /*11000*/  IMAD R249, R249, 0x72, RZ ;  /* 0x00000072f9f97824 */ /* 0x004fce00078e02ff */
[----:B------:R-:W2:Y:S01]  /*11010*/  LDC R2, c[0x0][0x268] ;  /* 0x00009a00ff027b82 */ /* 0x000ea20000000800 */
[----:B-1----:R-:W-:-:S07]  /*11020*/  LEA RZ, P6, R27, R12, 0x3 ;  /* 0x0000000c1bff7211 */ /* 0x002fce00078c18ff */
[----:B------:R-:W1:Y:S01]  /*11030*/  LDC R21, c[0x0][0x268] ;  /* 0x00009a00ff157b82 */ /* 0x000e620000000800 */
[----:B----4-:R-:W-:-:S04]  /*11040*/  LEA R19, R25, -R25, 0x9 ;  /* 0x8000001919137211 */ /* 0x010fc800078e48ff */
[----:B------:R-:W-:-:S03]  /*11050*/  LEA.HI.X.SX32 R53, R19, R13, 0x1, P3 ;  /* 0x0000000d13357211 */ /* 0x000fc600018f0eff */
[----:B------:R-:W4:Y:S01]  /*11060*/  LDC R22, c[0x0][0x268] ;  /* 0x00009a00ff167b82 */ /* 0x000f220000000800 */
[----:B---3--:R-:W-:Y:S01]  /*11070*/  SHF.L.U32 R15, R0, 0x1, RZ ;  /* 0x00000001000f7819 */ /* 0x008fe200000006ff */
[----:B------:R3:W-:Y:S03]  /*11080*/  STL [R1+0xefc], R53 ;  /* 0x000efc3501007387 */ /* 0x0007e60000100800 */
[----:B------:R-:W-:-:S03]  /*11090*/  IADD3 R50, P3, R15, R12, RZ ;  /* 0x0000000c0f327210 */ /* 0x000fc60007f7e0ff */
[----:B------:R-:W0:Y:S01]  /*110a0*/  LDC R29, c[0x0][0x268] ;  /* 0x00009a00ff1d7b82 */ /* 0x000e220000000800 */
[----:B--2---:R-:W-:-:S07]  /*110b0*/  SHF.L.U32 R17, R2, 0x2, RZ ;  /* 0x0000000202117819 */ /* 0x004fce00000006ff */
[----:B------:R-:W2:Y:S01]  /*110c0*/  LDC R14, c[0x0][0x268] ;  /* 0x00009a00ff0e7b82 */ /* 0x000ea20000000800 */
[----:B-1----:R-:W-:-:S07]  /*110d0*/  IMAD R21, R21, 0x3b4, RZ ;  /* 0x000003b415157824 */ /* 0x002fce00078e02ff */
[----:B------:R-:W1:Y:S01]  /*110e0*/  LDC R20, c[0x0][0x268] ;  /* 0x00009a00ff147b82 */ /* 0x000e620000000800 */
[----:B----4-:R-:W-:-:S07]  /*110f0*/  IMAD R19, R22, 0x3b8, RZ ;  /* 0x000003b816137824 */ /* 0x010fce00078e02ff */
[----:B------:R-:W4:Y:S01]  /*11100*/  LDC R16, c[0x0][0x268] ;  /* 0x00009a00ff107b82 */ /* 0x000f220000000800 */
[----:B0-----:R-:W-:-:S07]  /*11110*/  LEA RZ, P1, R29, R12, 0x4 ;  /* 0x0000000c1dff7211 */ /* 0x001fce00078220ff */
[----:B------:R-:W0:Y:S01]  /*11120*/  LDC R24, c[0x0][0x268] ;  /* 0x00009a00ff187b82 */ /* 0x000e220000000800 */
[----:B------:R-:W-:-:S07]  /*11130*/  LEA.HI.X.SX32 R29, R15, R13, 0x1, P5 ;  /* 0x0000000d0f1d7211 */ /* 0x000fce00028f0eff */
[----:B------:R-:W3:Y:S01]  /*11140*/  LDC R23, c[0x0][0x268] ;  /* 0x00009a00ff177b82 */ /* 0x000ee20000000800 */
[----:B------:R-:W-:-:S07]  /*11150*/  IADD3 RZ, P5, R21, R12, RZ ;  /* 0x0000000c15ff7210 */ /* 0x000fce0007fbe0ff */
[----:B------:R-:W1:Y:S01]  /*11160*/  LDC R33, c[0x0][0x268] ;  /* 0x00009a00ff217b82 */ /* 0x000e620000000800 */
[----:B--2---:R-:W-:-:S07]  /*11170*/  SHF.L.U32 R15, R14, 0x3, RZ ;  /* 0x000000030e0f7819 */ /* 0x004fce00000006ff */
[----:B------:R-:W2:Y:S01]  /*11180*/  LDC R28, c[0x0][0x268] ;  /* 0x00009a00ff1c7b82 */ /* 0x000ea20000000800 */
[----:B------:R-:W-:-:S07]  /*11190*/  LEA.HI.X.SX32 R31, R15, R13, 0x1, P1 ;  /* 0x0000000d0f1f7211 */ /* 0x000fce00008f0eff */
[----:B------:R-:W4:Y:S01]  /*111a0*/  LDC R217, c[0x0][0x268] ;  /* 0x00009a00ffd97b82 */ /* 0x000f220000000800 */
[----:B---3--:R-:W-:Y:S01]  /*111b0*/  IMAD R23, R23, 0x3bc, RZ ;  /* 0x000003bc17177824 */ /* 0x008fe200078e02ff */
[----:B------:R-:W-:Y:S01]  /*111c0*/  UIADD3.64 UR10, UR4, 0x280, URZ ;  /* 0x00000280040a7897 */ /* 0x000fe2000fffe03f */
[----:B------:R-:W-:-:S03]  /*111d0*/  CS2R R52, SRZ ;  /* 0x0000000000347805 */ /* 0x000fc6000001ff00 */
[----:B------:R-:W-:Y:S02]  /*111e0*/  IADD3 RZ, P1, R23, R12, RZ ;  /* 0x0000000c17ff7210 */ /* 0x000fe40007f3e0ff */
[----:B------:R-:W3:Y:S01]  /*111f0*/  LDC R27, c[0x0][0x268] ;  /* 0x00009a00ff1b7b82 */ /* 0x000ee20000000800 */
[----:B-1----:R-:W-:-:S07]  /*11200*/  IMAD R33, R33, 0x1de, RZ ;  /* 0x000001de21217824 */ /* 0x002fce00078e02ff */
[----:B------:R-:W1:Y:S08]  /*11210*/  LDC R25, c[0x0][0x268] ;  /* 0x00009a00ff197b82 */ /* 0x000e700000000800 */
[----:B------:R-:W2:Y:S01]  /*11220*/  LDC R22, c[0x0][0x268] ;  /* 0x00009a00ff167b82 */ /* 0x000ea20000000800 */
[----:B----4-:R-:W-:Y:S01]  /*11230*/  IMAD R217, R217, 0x6a, RZ ;  /* 0x0000006ad9d97824 */ /* 0x010fe200078e02ff */
[----:B---3--:R-:W-:-:S06]  /*11240*/  LEA.HI.X.SX32 R51, R27, R13, 0x1, P3 ;  /* 0x0000000d1b337211 */ /* 0x008fcc00018f0eff */
[----:B------:R-:W3:Y:S01]  /*11250*/  LDC R21, c[0x0][0x268] ;  /* 0x00009a00ff157b82 */ /* 0x000ee20000000800 */
[-C--:B------:R-:W-:Y:S02]  /*11260*/  LEA.HI.X.SX32 R27, R17, R13.reuse, 0x1, P6 ;  /* 0x0000000d111b7211 */ /* 0x080fe400030f0eff */
[----:B------:R-:W-:Y:S01]  /*11270*/  IADD3 RZ, P6, R19, R12, RZ ;  /* 0x0000000c13ff7210 */ /* 0x000fe20007fde0ff */
[----:B------:R-:W-:Y:S01]  /*11280*/  STL.64 [R1+0x1f10], R50 ;  /* 0x001f103201007387 */ /* 0x000fe20000100a00 */
[----:B------:R-:W-:Y:S01]  /*11290*/  SHF.L.U32 R19, R20, 0x5, RZ ;  /* 0x0000000514137819 */ /* 0x000fe200000006ff */
[----:B-1----:R-:W-:Y:S02]  /*112a0*/  IMAD R25, R25, 0x3c4, RZ ;  /* 0x000003c419197824 */ /* 0x002fe400078e02ff */
[----:B------:R-:W1:Y:S01]  /*112b0*/  LDC R20, c[0x0][0x268] ;  /* 0x00009a00ff147b82 */ /* 0x000e620000000800 */
[----:B------:R-:W-:Y:S01]  /*112c0*/  STL [R1+0x109c], R29 ;  /* 0x00109c1d01007387 */ /* 0x000fe20000100800 */
[----:B------:R-:W-:-:S02]  /*112d0*/  LEA.HI.X.SX32 R15, R19, R13, 0x1, P2 ;  /* 0x0000000d130f7211 */ /* 0x000fc400010f0eff */
[----:B------:R-:W-:Y:S01]  /*112e0*/  IADD3 RZ, P2, R25, R12, RZ ;  /* 0x0000000c19ff7210 */ /* 0x000fe20007f5e0ff */
[----:B------:R0:W-:Y:S01]  /*112f0*/  STL [R1+0x1094], R27 ;  /* 0x0010941b01007387 */ /* 0x0001e20000100800 */
[----:B------:R-:W-:Y:S02]  /*11300*/  SHF.L.U32 R17, R16, 0x4, RZ ;  /* 0x0000000410117819 */ /* 0x000fe400000006ff */
[----:B------:R-:W4:Y:S01]  /*11310*/  LDC R25, c[0x0][0x268] ;  /* 0x00009a00ff197b82 */ /* 0x000f220000000800 */
[----:B------:R-:W-:Y:S01]  /*11320*/  STL [R1+0x108c], R31 ;  /* 0x00108c1f01007387 */ /* 0x000fe20000100800 */
[----:B------:R-:W-:-:S06]  /*11330*/  LEA.HI.X.SX32 R17, R17, R13, 0x1, P4 ;  /* 0x0000000d11117211 */ /* 0x000fcc00020f0eff */
[----:B------:R-:W1:Y:S01]  /*11340*/  LDC R14, c[0x0][0x268] ;  /* 0x00009a00ff0e7b82 */ /* 0x000e620000000800 */
[----:B0-----:R-:W-:Y:S01]  /*11350*/  IMAD R27, R24, 0x3c0, RZ ;  /* 0x000003c0181b7824 */ /* 0x001fe200078e02ff */
[----:B------:R2:W-:Y:S01]  /*11360*/  STL [R1+0x1084], R17 ;  /* 0x0010841101007387 */ /* 0x0005e20000100800 */
[----:B------:R-:W-:-:S05]  /*11370*/  LEA RZ, P3, R37, R12, 0x8 ;  /* 0x0000000c25ff7211 */ /* 0x000fca00078640ff */
[----:B------:R-:W0:Y:S01]  /*11380*/  LDC R2, c[0x0][0x268] ;  /* 0x00009a00ff027b82 */ /* 0x000e220000000800 */
[-C--:B------:R-:W-:Y:S01]  /*11390*/  IADD3 RZ, P4, R27, R12.reuse, RZ ;  /* 0x0000000c1bff7210 */ /* 0x080fe20007f9e0ff */
[----:B------:R3:W-:Y:S06]  /*113a0*/  STL [R1+0x107c], R15 ;  /* 0x00107c0f01007387 */ /* 0x0007ec0000100800 */
[----:B------:R-:W0:Y:S01]  /*113b0*/  LDC R0, c[0x0][0x268] ;  /* 0x00009a00ff007b82 */ /* 0x000e220000000800 */
[----:B--2---:R-:W-:Y:S01]  /*113c0*/  SHF.L.U32 R17, R22, 0x7, RZ ;  /* 0x0000000716117819 */ /* 0x004fe200000006ff */
[----:B----4-:R-:W-:Y:S01]  /*113d0*/  IMAD R25, R25, 0xed, RZ ;  /* 0x000000ed19197824 */ /* 0x010fe200078e02ff */
[----:B------:R-:W-:Y:S01]  /*113e0*/  UIADD3.64 UR10, UR4, 0x380, URZ ;  /* 0x00000380040a7897 */ /* 0x000fe2000fffe03f */
[----:B---3--:R-:W-:Y:S01]  /*113f0*/  SHF.L.U32 R15, R21, 0x6, RZ ;  /* 0x00000006150f7819 */ /* 0x008fe200000006ff */
[----:B------:R-:W-:Y:S01]  /*11400*/  IMAD R21, R26, 0x3c8, RZ ;  /* 0x000003c81a157824 */ /* 0x000fe200078e02ff */
[-C--:B------:R-:W-:Y:S01]  /*11410*/  LEA.HI.X.SX32 R5, R17, R13.reuse, 0x1, P3 ;  /* 0x0000000d11057211 */ /* 0x080fe200018f0eff */
[----:B-1----:R-:W-:Y:S01]  /*11420*/  IMAD R17, R20, 0x1da, RZ ;  /* 0x000001da14117824 */ /* 0x002fe200078e02ff */
[----:B------:R-:W1:Y:S01]  /*11430*/  LDC R27, c[0x0][0x268] ;  /* 0x00009a00ff1b7b82 */ /* 0x000e620000000800 */
[-C--:B------:R-:W-:Y:S01]  /*11440*/  LEA.HI.X.SX32 R49, R15, R13.reuse, 0x1, P0 ;  /* 0x0000000d0f317211 */ /* 0x080fe200000f0eff */
[----:B------:R-:W-:Y:S01]  /*11450*/  UIADD3.64 UR14, UR4, 0x1180, URZ ;  /* 0x00001180040e7897 */ /* 0x000fe2000fffe03f */
[-C--:B------:R-:W-:Y:S01]  /*11460*/  IADD3 RZ, P3, R35, R12.reuse, RZ ;  /* 0x0000000c23ff7210 */ /* 0x080fe20007f7e0ff */
[----:B------:R-:W-:Y:S01]  /*11470*/  UIADD3.64 UR18, UR4, 0x800, URZ ;  /* 0x0000080004127897 */ /* 0x000fe2000fffe03f */
[C---:B------:R-:W-:Y:S01]  /*11480*/  LEA.HI.X.SX32 R35, R17.reuse, R13, 0x1, P5 ;  /* 0x0000000d11237211 */ /* 0x040fe200028f0eff */
[----:B------:R-:W-:Y:S01]  /*11490*/  STL [R1+0x1074], R49 ;  /* 0x0010743101007387 */ /* 0x000fe20000100800 */
[-C--:B------:R-:W-:Y:S01]  /*114a0*/  IADD3 R4, P5, R17, R12.reuse, RZ ;  /* 0x0000000c11047210 */ /* 0x080fe20007fbe0ff */
[----:B------:R-:W2:Y:S01]  /*114b0*/  LDC R31, c[0x0][0x268] ;  /* 0x00009a00ff1f7b82 */ /* 0x000ea20000000800 */
[----:B------:R-:W-:Y:S01]  /*114c0*/  IADD3 RZ, P0, R21, R12, RZ ;  /* 0x0000000c15ff7210 */ /* 0x000fe20007f1e0ff */
[----:B------:R3:W-:Y:S01]  /*114d0*/  STL [R1+0x106c], R5 ;  /* 0x00106c0501007387 */ /* 0x0007e20000100800 */
[----:B------:R-:W-:Y:S01]  /*114e0*/  IMAD R21, R14, 0x77, RZ ;  /* 0x000000770e157824 */ /* 0x000fe200078e02ff */
[----:B------:R-:W-:Y:S01]  /*114f0*/  CS2R R50, SRZ ;  /* 0x0000000000327805 */ /* 0x000fe2000001ff00 */
[----:B0-----:R-:W-:Y:S01]  /*11500*/  IMAD R17, R2, 0x1e, RZ ;  /* 0x0000001e02117824 */ /* 0x001fe200078e02ff */
[----:B------:R-:W-:Y:S02]  /*11510*/  STL [R1+0x1024], R35 ;  /* 0x0010242301007387 */ /* 0x000fe40000100800 */
[----:B------:R-:W0:Y:S01]  /*11520*/  LDC R16, c[0x0][0x268] ;  /* 0x00009a00ff107b82 */ /* 0x000e220000000800 */
[----:B------:R-:W-:-:S02]  /*11530*/  LEA R15, R0, -R0, 0x4 ;  /* 0x80000000000f7211 */ /* 0x000fc400078e20ff */
[----:B---3--:R-:W-:Y:S01]  /*11540*/  LEA.HI.X.SX32 R5, R25, R13, 0x1, P5 ;  /* 0x0000000d19057211 */ /* 0x008fe200028f0eff */
[----:B-1----:R-:W-:-:S04]  /*11550*/  IMAD R27, R27, 0xee, RZ ;  /* 0x000000ee1b1b7824 */ /* 0x002fc800078e02ff */
[----:B------:R1:W-:Y:S01]  /*11560*/  STL.64 [R1+0x17e8], R4 ;  /* 0x0017e80401007387 */ /* 0x0003e20000100a00 */
[----:B------:R-:W3:Y:S01]  /*11570*/  LDC R23, c[0x0][0x268] ;  /* 0x00009a00ff177b82 */ /* 0x000ee20000000800 */
[----:B--2---:R-:W-:-:S07]  /*11580*/  IMAD R31, R31, 0x1dc, RZ ;  /* 0x000001dc1f1f7824 */ /* 0x004fce00078e02ff */
[----:B------:R-:W2:Y:S01]  /*11590*/  LDC R24, c[0x0][0x268] ;  /* 0x00009a00ff187b82 */ /* 0x000ea20000000800 */
[----:B-1----:R-:W-:Y:S02]  /*115a0*/  IADD3 R4, P5, R27, R12, RZ ;  /* 0x0000000c1b047210 */ /* 0x002fe40007fbe0ff */
[-C--:B------:R-:W-:Y:S01]  /*115b0*/  LEA.HI.X.SX32 R47, R31, R13.reuse, 0x1, P6 ;  /* 0x0000000d1f2f7211 */ /* 0x080fe200030f0eff */
[----:B0-----:R-:W-:Y:S01]  /*115c0*/  IMAD R25, R16, 0xf0, RZ ;  /* 0x000000f010197824 */ /* 0x001fe200078e02ff */
[----:B------:R-:W-:-:S03]  /*115d0*/  LEA.HI.X.SX32 R5, R21, R13, 0x1, P5 ;  /* 0x0000000d15057211 */ /* 0x000fc600028f0eff */
[----:B------:R-:W0:Y:S01]  /*115e0*/  LDC R29, c[0x0][0x268] ;  /* 0x00009a00ff1d7b82 */ /* 0x000e220000000800 */
[----:B------:R-:W-:Y:S01]  /*115f0*/  IMAD R21, R28, 0x3d8, RZ ;  /* 0x000003d81c157824 */ /* 0x000fe200078e02ff */
[-C--:B------:R-:W-:Y:S01]  /*11600*/  IADD3 R48, P6, R33, R12.reuse, RZ ;  /* 0x0000000c21307210 */ /* 0x080fe20007fde0ff */
[----:B------:R1:W-:Y:S05]  /*11610*/  STL.64 [R1+0x1b90], R4 ;  /* 0x001b900401007387 */ /* 0x0003ea0000100a00 */
[----:B------:R-:W4:Y:S01]  /*11620*/  LDC R19, c[0x0][0x268] ;  /* 0x00009a00ff137b82 */ /* 0x000f220000000800 */
[----:B------:R-:W-:Y:S01]  /*11630*/  STL [R1+0x1014], R47 ;  /* 0x0010142f01007387 */ /* 0x000fe20000100800 */
[----:B---3--:R-:W-:Y:S01]  /*11640*/  IMAD R23, R23, 0x78, RZ ;  /* 0x0000007817177824 */ /* 0x008fe200078e02ff */
[----:B-1----:R-:W-:-:S05]  /*11650*/  IADD3 R4, P5, R31, R12, RZ ;  /* 0x0000000c1f047210 */ /* 0x002fca0007fbe0ff */
[----:B------:R-:W1:Y:S01]  /*11660*/  LDC R26, c[0x0][0x268] ;  /* 0x00009a00ff1a7b82 */ /* 0x000e620000000800 */
[----:B--2---:R-:W-:Y:S01]  /*11670*/  IMAD R35, R24, 0x3d0, RZ ;  /* 0x000003d018237824 */ /* 0x004fe200078e02ff */
[-C--:B------:R-:W-:Y:S01]  /*11680*/  LEA.HI.X.SX32 R5, R27, R13.reuse, 0x1, P5 ;  /* 0x0000000d1b057211 */ /* 0x080fe200028f0eff */
[----:B------:R-:W-:Y:S01]  /*11690*/  IMAD R31, R30, 0x3dc, RZ ;  /* 0x000003dc1e1f7824 */ /* 0x000fe200078e02ff */
[-C--:B------:R-:W-:Y:S01]  /*116a0*/  LEA.HI.X.SX32 R27, R33, R13.reuse, 0x1, P1 ;  /* 0x0000000d211b7211 */ /* 0x080fe200008f0eff */
[----:B0-----:R-:W-:Y:S02]  /*116b0*/  IMAD R29, R29, 0xef, RZ ;  /* 0x000000ef1d1d7824 */ /* 0x001fe400078e02ff */
[----:B------:R0:W-:Y:S01]  /*116c0*/  STL.64 [R1+0x17e0], R4 ;  /* 0x0017e00401007387 */ /* 0x0001e20000100a00 */
[----:B------:R-:W2:Y:S03]  /*116d0*/  LDC R22, c[0x0][0x268] ;  /* 0x00009a00ff167b82 */ /* 0x000ea60000000800 */
[----:B------:R3:W-:Y:S01]  /*116e0*/  STL [R1+0x1004], R27 ;  /* 0x0010041b01007387 */ /* 0x0007e20000100800 */
[----:B------:R-:W-:Y:S01]  /*116f0*/  LEA.HI.X.SX32 R49, R29, R13, 0x1, P6 ;  /* 0x0000000d1d317211 */ /* 0x000fe200030f0eff */
[----:B----4-:R-:W-:-:S03]  /*11700*/  IMAD R19, R19, 0x3c, RZ ;  /* 0x0000003c13137824 */ /* 0x010fc600078e02ff */
[----:B------:R-:W4:Y:S01]  /*11710*/  LDC R24, c[0x0][0x268] ;  /* 0x00009a00ff187b82 */ /* 0x000f220000000800 */
[-C--:B0-----:R-:W-:Y:S02]  /*11720*/  IADD3 R4, P5, R17, R12.reuse, RZ ;  /* 0x0000000c11047210 */ /* 0x081fe40007fbe0ff */
[-C--:B------:R-:W-:Y:S02]  /*11730*/  IADD3 R46, P1, R19, R12.reuse, RZ ;  /* 0x0000000c132e7210 */ /* 0x080fe40007f3e0ff */
[-C--:B------:R-:W-:Y:S01]  /*11740*/  LEA.HI.X.SX32 R5, R15, R13.reuse, 0x1, P5 ;  /* 0x0000000d0f057211 */ /* 0x080fe200028f0eff */
[----:B-1----:R-:W-:Y:S01]  /*11750*/  IMAD R37, R26, 0x3d4, RZ ;  /* 0x000003d41a257824 */ /* 0x002fe200078e02ff */
[----:B------:R-:W-:Y:S01]  /*11760*/  IADD3 R26, P6, R23, R12, RZ ;  /* 0x0000000c171a7210 */ /* 0x000fe20007fde0ff */
[----:B------:R-:W0:Y:S01]  /*11770*/  LDC R29, c[0x0][0x268] ;  /* 0x00009a00ff1d7b82 */ /* 0x000e220000000800 */
[-C--:B------:R-:W-:Y:S01]  /*11780*/  LEA.HI.X.SX32 R47, R17, R13.reuse, 0x1, P1 ;  /* 0x0000000d112f7211 */ /* 0x080fe200008f0eff */
[----:B------:R1:W-:Y:S01]  /*11790*/  STL.64 [R1+0x1eb8], R4 ;  /* 0x001eb80401007387 */ /* 0x0003e20000100a00 */
[----:B---3--:R-:W-:-:S02]  /*117a0*/  LEA.HI.X.SX32 R27, R19, R13, 0x1, P6 ;  /* 0x0000000d131b7211 */ /* 0x008fc400030f0eff */
[-C--:B------:R-:W-:Y:S01]  /*117b0*/  IADD3 RZ, P1, R35, R12.reuse, RZ ;  /* 0x0000000c23ff7210 */ /* 0x080fe20007f3e0ff */
[----:B--2---:R-:W-:Y:S01]  /*117c0*/  IMAD R15, R22, 0x1e0, RZ ;  /* 0x000001e0160f7824 */ /* 0x004fe200078e02ff */
[----:B------:R-:W-:Y:S01]  /*117d0*/  STL.64 [R1+0x17d8], R48 ;  /* 0x0017d83001007387 */ /* 0x000fe20000100a00 */
[----:B------:R-:W2:Y:S01]  /*117e0*/  LDC R17, c[0x0][0x268] ;  /* 0x00009a00ff117b82 */ /* 0x000ea20000000800 */
[-C--:B------:R-:W-:Y:S02]  /*117f0*/  IADD3 RZ, P6, R37, R12.reuse, RZ ;  /* 0x0000000c25ff7210 */ /* 0x080fe40007fde0ff */
[----:B------:R3:W-:Y:S01]  /*11800*/  STL.64 [R1+0x1e48], R46 ;  /* 0x001e482e01007387 */ /* 0x0007e20000100a00 */
[-C--:B------:R-:W-:Y:S02]  /*11810*/  LEA.HI.X.SX32 R33, R15, R13.reuse, 0x1, P4 ;  /* 0x0000000d0f217211 */ /* 0x080fe400020f0eff */
[----:B-1----:R-:W-:Y:S01]  /*11820*/  IADD3 R4, P5, R25, R12, RZ ;  /* 0x0000000c19047210 */ /* 0x002fe20007fbe0ff */
[----:B------:R-:W-:Y:S01]  /*11830*/  STL.64 [R1+0x1d60], R26 ;  /* 0x001d601a01007387 */ /* 0x000fe20000100a00 */
[----:B------:R-:W1:Y:S02]  /*11840*/  LDC R2, c[0x0][0x268] ;  /* 0x00009a00ff027b82 */ /* 0x000e640000000800 */
[----:B------:R-:W-:-:S06]  /*11850*/  LEA.HI.X.SX32 R5, R23, R13, 0x1, P5 ;  /* 0x0000000d17057211 */ /* 0x000fcc00028f0eff */
[----:B------:R-:W1:Y:S01]  /*11860*/  LDC R20, c[0x0][0x268] ;  /* 0x00009a00ff147b82 */ /* 0x000e620000000800 */
[----:B------:R-:W-:Y:S01]  /*11870*/  IADD3 RZ, P5, R21, R12, RZ ;  /* 0x0000000c15ff7210 */ /* 0x000fe20007fbe0ff */
[----:B------:R4:W-:Y:S01]  /*11880*/  STL.64 [R1+0x1b88], R4 ;  /* 0x001b880401007387 */ /* 0x0009e20000100a00 */
[----:B0-----:R-:W-:Y:S01]  /*11890*/  IMAD R29, R29, 0x1e6, RZ ;  /* 0x000001e61d1d7824 */ /* 0x001fe200078e02ff */
[----:B------:R-:W-:Y:S01]  /*118a0*/  UIADD3.64 UR10, UR4, 0x600, URZ ;  /* 0x00000600040a7897 */ /* 0x000fe2000fffe03f */
[----:B---3--:R-:W-:Y:S01]  /*118b0*/  CS2R R46, SRZ ;  /* 0x00000000002e7805 */ /* 0x008fe2000001ff00 */
[----:B------:R-:W-:Y:S01]  /*118c0*/  STL [R1+0xff4], R33 ;  /* 0x000ff42101007387 */ /* 0x000fe20000100800 */
[----:B------:R-:W-:Y:S01]  /*118d0*/  UIADD3.64 UR14, UR4, 0x1280, URZ ;  /* 0x00001280040e7897 */ /* 0x000fe2000fffe03f */
[----:B------:R-:W0:Y:S01]  /*118e0*/  LDC R21, c[0x0][0x268] ;  /* 0x00009a00ff157b82 */ /* 0x000e220000000800 */
[----:B--2---:R-:W-:Y:S01]  /*118f0*/  IMAD R17, R17, 0x79, RZ ;  /* 0x0000007911117824 */ /* 0x004fe200078e02ff */
[----:B------:R-:W-:Y:S01]  /*11900*/  LEA.HI.X.SX32 R45, R29, R13, 0x1, P3 ;  /* 0x0000000d1d2d7211 */ /* 0x000fe200018f0eff */
[----:B------:R-:W-:Y:S01]  /*11910*/  UIADD3.64 UR18, UR4, 0x980, URZ ;  /* 0x0000098004127897 */ /* 0x000fe2000fffe03f */
[----:B------:R-:W-:-:S02]  /*11920*/  CS2R R48, SRZ ;  /* 0x0000000000307805 */ /* 0x000fc4000001ff00 */
[-C--:B----4-:R-:W-:Y:S01]  /*11930*/  IADD3 R4, P4, R15, R12.reuse, RZ ;  /* 0x0000000c0f047210 */ /* 0x090fe20007f9e0ff */
[----:B------:R-:W-:Y:S01]  /*11940*/  IMAD R15, R24, 0x1e2, RZ ;  /* 0x000001e2180f7824 */ /* 0x000fe200078e02ff */
[----:B------:R-:W2:Y:S02]  /*11950*/  LDC R23, c[0x0][0x268] ;  /* 0x00009a00ff177b82 */ /* 0x000ea40000000800 */
[-C--:B------:R-:W-:Y:S01]  /*11960*/  LEA.HI.X.SX32 R5, R25, R13.reuse, 0x1, P4 ;  /* 0x0000000d19057211 */ /* 0x080fe200020f0eff */
[----:B-1----:R-:W-:Y:S01]  /*11970*/  IMAD R25, R2, 0xf3, RZ ;  /* 0x000000f302197824 */ /* 0x002fe200078e02ff */
[----:B------:R-:W-:Y:S02]  /*11980*/  LEA.HI.X.SX32 R43, R15, R13, 0x1, P2 ;  /* 0x0000000d0f2b7211 */ /* 0x000fe400010f0eff */
[----:B------:R-:W-:Y:S01]  /*11990*/  IADD3 RZ, P4, R31, R12, RZ ;  /* 0x0000000c1fff7210 */ /* 0x000fe20007f9e0ff */
[----:B------:R1:W-:Y:S01]  /*119a0*/  STL.64 [R1+0x17d0], R4 ;  /* 0x0017d00401007387 */ /* 0x0003e20000100a00 */
[----:B------:R-:W3:Y:S03]  /*119b0*/  LDC R27, c[0x0][0x268] ;  /* 0x00009a00ff1b7b82 */ /* 0x000ee60000000800 */
[----:B------:R-:W-:Y:S01]  /*119c0*/  STL [R1+0xfe4], R43 ;  /* 0x000fe42b01007387 */ /* 0x000fe20000100800 */
[----:B0-----:R-:W-:-:S04]  /*119d0*/  IMAD R21, R21, 0xf1, RZ ;  /* 0x000000f115157824 */ /* 0x001fc800078e02ff */
[----:B------:R-:W0:Y:S01]  /*119e0*/  LDC R19, c[0x0][0x268] ;  /* 0x00009a00ff137b82 */ /* 0x000e220000000800 */
[----:B-1----:R-:W-:-:S04]  /*119f0*/  IADD3 R4, P2, R15, R12, RZ ;  /* 0x0000000c0f047210 */ /* 0x002fc80007f5e0ff */
[----:B------:R-:W-:Y:S01]  /*11a00*/  LEA.HI.X.SX32 R5, R21, R13, 0x1, P2 ;  /* 0x0000000d15057211 */ /* 0x000fe200010f0eff */
[----:B--2---:R-:W-:Y:S02]  /*11a10*/  IMAD R23, R23, 0xf2, RZ ;  /* 0x000000f217177824 */ /* 0x004fe400078e02ff */
[----:B------:R-:W1:Y:S02]  /*11a20*/  LDC R16, c[0x0][0x268] ;  /* 0x00009a00ff107b82 */ /* 0x000e640000000800 */
[----:B------:R2:W-:Y:S01]  /*11a30*/  STL.64 [R1+0x17c8], R4 ;  /* 0x0017c80401007387 */ /* 0x0005e20000100a00 */
[----:B---3--:R-:W-:-:S05]  /*11a40*/  IMAD R27, R27, 0x1e4, RZ ;  /* 0x000001e41b1b7824 */ /* 0x008fca00078e02ff */
[----:B------:R-:W3:Y:S01]  /*11a50*/  LDC R0, c[0x0][0x268] ;  /* 0x00009a00ff007b82 */ /* 0x000ee20000000800 */
[----:B------:R-:W-:Y:S02]  /*11a60*/  LEA.HI.X.SX32 R41, R27, R13, 0x1, P0 ;  /* 0x0000000d1b297211 */ /* 0x000fe400000f0eff */
[----:B------:R-:W-:-:S05]  /*11a70*/  IADD3 R42, P0, R29, R12, RZ ;  /* 0x0000000c1d2a7210 */ /* 0x000fca0007f1e0ff */
[----:B------:R-:W4:Y:S01]  /*11a80*/  LDC R26, c[0x0][0x268] ;  /* 0x00009a00ff1a7b82 */ /* 0x000f220000000800 */
[-C--:B--2---:R-:W-:Y:S01]  /*11a90*/  IADD3 R4, P2, R23, R12.reuse, RZ ;  /* 0x0000000c17047210 */ /* 0x084fe20007f5e0ff */
[----:B0-----:R-:W-:Y:S01]  /*11aa0*/  IMAD R19, R19, 0x7a, RZ ;  /* 0x0000007a13137824 */ /* 0x001fe200078e02ff */
[-C--:B------:R-:W-:Y:S02]  /*11ab0*/  LEA.HI.X.SX32 R43, R25, R13.reuse, 0x1, P0 ;  /* 0x0000000d192b7211 */ /* 0x080fe400000f0eff */
[----:B------:R-:W-:Y:S01]  /*11ac0*/  LEA.HI.X.SX32 R5, R17, R13, 0x1, P2 ;  /* 0x0000000d11057211 */ /* 0x000fe200010f0eff */
[----:B------:R-:W-:Y:S02]  /*11ad0*/  IMAD R17, R32, 0x3e8, RZ ;  /* 0x000003e820117824 */ /* 0x000fe400078e02ff */
[----:B------:R-:W0:Y:S01]  /*11ae0*/  LDC R28, c[0x0][0x268] ;  /* 0x00009a00ff1c7b82 */ /* 0x000e220000000800 */
[----:B-1----:R-:W-:Y:S01]  /*11af0*/  IMAD R21, R16, 0xf4, RZ ;  /* 0x000000f410157824 */ /* 0x002fe200078e02ff */
[----:B------:R1:W-:Y:S04]  /*11b00*/  STL.64 [R1+0x1b80], R4 ;  /* 0x001b800401007387 */ /* 0x0003e80000100a00 */
[----:B------:R2:W-:Y:S02]  /*11b10*/  STL [R1+0xfd4], R41 ;  /* 0x000fd42901007387 */ /* 0x0005e40000100800 */
[----:B------:R-:W0:Y:S01]  /*11b20*/  LDC R22, c[0x0][0x268] ;  /* 0x00009a00ff167b82 */ /* 0x000e220000000800 */
[----:B---3--:R-:W-:Y:S01]  /*11b30*/  IMAD R15, R0, 0x3d, RZ ;  /* 0x0000003d000f7824 */ /* 0x008fe200078e02ff */
[----:B-1----:R-:W-:-:S06]  /*11b40*/  IADD3 R4, P2, R27, R12, RZ ;  /* 0x0000000c1b047210 */ /* 0x002fcc0007f5e0ff */
[----:B------:R-:W1:Y:S01]  /*11b50*/  LDC R14, c[0x0][0x268] ;  /* 0x00009a00ff0e7b82 */ /* 0x000e620000000800 */
[----:B------:R-:W-:Y:S02]  /*11b60*/  LEA.HI.X.SX32 R5, R23, R13, 0x1, P2 ;  /* 0x0000000d17057211 */ /* 0x000fe400010f0eff */
[----:B------:R-:W-:-:S03]  /*11b70*/  IADD3 R40, P2, R19, R12, RZ ;  /* 0x0000000c13287210 */ /* 0x000fc60007f5e0ff */
[----:B------:R3:W-:Y:S02]  /*11b80*/  STL.64 [R1+0x17c0], R4 ;  /* 0x0017c00401007387 */ /* 0x0007e40000100a00 */
[----:B------:R-:W1:Y:S01]  /*11b90*/  LDC R25, c[0x0][0x268] ;  /* 0x00009a00ff197b82 */ /* 0x000e620000000800 */
[-C--:B--2---:R-:W-:Y:S01]  /*11ba0*/  LEA.HI.X.SX32 R41, R15, R13.reuse, 0x1, P2 ;  /* 0x0000000d0f297211 */ /* 0x084fe200010f0eff */
[----:B----4-:R-:W-:Y:S01]  /*11bb0*/  IMAD R15, R26, 0x1e8, RZ ;  /* 0x000001e81a0f7824 */ /* 0x010fe200078e02ff */
[----:B------:R-:W-:Y:S04]  /*11bc0*/  STL [R1+0xfc4], R45 ;  /* 0x000fc42d01007387 */ /* 0x000fe80000100800 */
[----:B------:R2:W-:Y:S01]  /*11bd0*/  STL.64 [R1+0x17b8], R42 ;  /* 0x0017b82a01007387 */ /* 0x0005e20000100a00 */
[-C--:B------:R-:W-:Y:S01]  /*11be0*/  LEA.HI.X.SX32 R29, R15, R13.reuse, 0x1, P1 ;  /* 0x0000000d0f1d7211 */ /* 0x080fe200008f0eff */
[----:B------:R-:W4:Y:S01]  /*11bf0*/  LDC R27, c[0x0][0x268] ;  /* 0x00009a00ff1b7b82 */ /* 0x000f220000000800 */
[----:B0-----:R-:W-:Y:S01]  /*11c00*/  IMAD R23, R22, 0xf6, RZ ;  /* 0x000000f616177824 */ /* 0x001fe200078e02ff */
[-C--:B---3--:R-:W-:Y:S01]  /*11c10*/  IADD3 R4, P3, R21, R12.reuse, RZ ;  /* 0x0000000c15047210 */ /* 0x088fe20007f7e0ff */
[----:B------:R0:W-:Y:S05]  /*11c20*/  STL.64 [R1+0x1d58], R40 ;  /* 0x001d582801007387 */ /* 0x0001ea0000100a00 */
[----:B------:R-:W3:Y:S01]  /*11c30*/  LDC R30, c[0x0][0x268] ;  /* 0x00009a00ff1e7b82 */ /* 0x000ee20000000800 */
[-C--:B------:R-:W-:Y:S01]  /*11c40*/  LEA.HI.X.SX32 R5, R19, R13.reuse, 0x1, P3 ;  /* 0x0000000d13057211 */ /* 0x080fe200018f0eff */
[----:B------:R-:W-:Y:S01]  /*11c50*/  IMAD R19, R28, 0x1ea, RZ ;  /* 0x000001ea1c137824 */ /* 0x000fe200078e02ff */
[-C--:B------:R-:W-:Y:S01]  /*11c60*/  IADD3 RZ, P3, R17, R12.reuse, RZ ;  /* 0x0000000c11ff7210 */ /* 0x080fe20007f7e0ff */
[----:B------:R-:W-:Y:S01]  /*11c70*/  IMAD R17, R20, 0xf5, RZ ;  /* 0x000000f514117824 */ /* 0x000fe200078e02ff */
[----:B--2---:R-:W-:Y:S01]  /*11c80*/  CS2R R42, SRZ ;  /* 0x00000000002a7805 */ /* 0x004fe2000001ff00 */
[----:B------:R2:W-:Y:S01]  /*11c90*/  STL.64 [R1+0x1b78], R4 ;  /* 0x001b780401007387 */ /* 0x0005e20000100a00 */
[----:B------:R-:W-:Y:S01]  /*11ca0*/  LEA.HI.X.SX32 R39, R19, R13, 0x1, P6 ;  /* 0x0000000d13277211 */ /* 0x000fe200030f0eff */
[----:B------:R-:W4:Y:S01]  /*11cb0*/  LDC R24, c[0x0][0x268] ;  /* 0x00009a00ff187b82 */ /* 0x000f220000000800 */
[----:B0-----:R-:W-:Y:S01]  /*11cc0*/  CS2R R40, SRZ ;  /* 0x0000000000287805 */ /* 0x001fe2000001ff00 */
[----:B------:R0:W-:Y:S06]  /*11cd0*/  STL [R1+0xfb4], R29 ;  /* 0x000fb41d01007387 */ /* 0x0001ec0000100800 */
[----:B------:R-:W4:Y:S01]  /*11ce0*/  LDC R33, c[0x0][0x268] ;  /* 0x00009a00ff217b82 */ /* 0x000f220000000800 */
[----:B------:R-:W-:Y:S01]  /*11cf0*/  UIADD3.64 UR10, UR4, 0x700, URZ ;  /* 0x00000700040a7897 */ /* 0x000fe2000fffe03f */
[----:B--2---:R-:W-:Y:S01]  /*11d00*/  IADD3 R4, P1, R15, R12, RZ ;  /* 0x0000000c0f047210 */ /* 0x004fe20007f3e0ff */
[----:B-1----:R-:W-:Y:S01]  /*11d10*/  IMAD R15, R14, 0x7b, RZ ;  /* 0x0000007b0e0f7824 */ /* 0x002fe200078e02ff */
[----:B------:R-:W-:Y:S01]  /*11d20*/  UIADD3.64 UR14, UR4, 0x1580, URZ ;  /* 0x00001580040e7897 */ /* 0x000fe2000fffe03f */
[----:B------:R-:W-:-:S02]  /*11d30*/  CS2R R44, SRZ ;  /* 0x00000000002c7805 */ /* 0x000fc4000001ff00 */
[-C--:B------:R-:W-:Y:S01]  /*11d40*/  LEA.HI.X.SX32 R5, R21, R13.reuse, 0x1, P1 ;  /* 0x0000000d15057211 */ /* 0x080fe200008f0eff */
[----:B------:R-:W-:Y:S01]  /*11d50*/  IMAD R21, R34, 0x3f0, RZ ;  /* 0x000003f022157824 */ /* 0x000fe200078e02ff */
[-C--:B------:R-:W-:Y:S01]  /*11d60*/  IADD3 R28, P1, R19, R12.reuse, RZ ;  /* 0x0000000c131c7210 */ /* 0x080fe20007f3e0ff */
[----:B------:R-:W1:Y:S01]  /*11d70*/  LDC R2, c[0x0][0x268] ;  /* 0x00009a00ff027b82 */ /* 0x000e620000000800 */
[----:B---3--:R-:W-:Y:S01]  /*11d80*/  IMAD R35, R30, 0x3e0, RZ ;  /* 0x000003e01e237824 */ /* 0x008fe200078e02ff */
[----:B------:R2:W-:Y:S01]  /*11d90*/  STL.64 [R1+0x17b0], R4 ;  /* 0x0017b00401007387 */ /* 0x0005e20000100a00 */
[-C--:B0-----:R-:W-:Y:S01]  /*11da0*/  LEA.HI.X.SX32 R29, R17, R13.reuse, 0x1, P1 ;  /* 0x0000000d111d7211 */ /* 0x081fe200008f0eff */
[----:B------:R-:W-:Y:S02]  /*11db0*/  IMAD R17, R25, 0x1ec, RZ ;  /* 0x000001ec19117824 */ /* 0x000fe400078e02ff */
[----:B------:R0:W-:Y:S01]  /*11dc0*/  STL [R1+0xfa4], R39 ;  /* 0x000fa42701007387 */ /* 0x0001e20000100800 */
[----:B----4-:R-:W-:Y:S01]  /*11dd0*/  IMAD R25, R27, 0x1ee, RZ ;  /* 0x000001ee1b197824 */ /* 0x010fe200078e02ff */
[----:B------:R-:W3:Y:S01]  /*11de0*/  LDC R16, c[0x0][0x268] ;  /* 0x00009a00ff107b82 */ /* 0x000ee20000000800 */
[----:B------:R-:W-:Y:S01]  /*11df0*/  LEA.HI.X.SX32 R37, R17, R13, 0x1, P5 ;  /* 0x0000000d11257211 */ /* 0x000fe200028f0eff */
[----:B------:R4:W-:Y:S01]  /*11e00*/  STL.64 [R1+0x17a8], R28 ;  /* 0x0017a81c01007387 */ /* 0x0009e20000100a00 */
[----:B------:R-:W-:-:S02]  /*11e10*/  IADD3 RZ, P0, R35, R12, RZ ;  /* 0x0000000c23ff7210 */ /* 0x000fc40007f1e0ff */
[-C--:B--2---:R-:W-:Y:S01]  /*11e20*/  IADD3 R4, P6, R23, R12.reuse, RZ ;  /* 0x0000000c17047210 */ /* 0x084fe20007fde0ff */
[----:B------:R-:W-:Y:S02]  /*11e30*/  IMAD R33, R33, 0x3ec, RZ ;  /* 0x000003ec21217824 */ /* 0x000fe400078e02ff */
[----:B------:R-:W2:Y:S01]  /*11e40*/  LDC R0, c[0x0][0x268] ;  /* 0x00009a00ff007b82 */ /* 0x000ea20000000800 */
[----:B0-----:R-:W-:Y:S02]  /*11e50*/  CS2R R38, SRZ ;  /* 0x0000000000267805 */ /* 0x001fe4000001ff00 */
[----:B------:R-:W-:Y:S02]  /*11e60*/  LEA.HI.X.SX32 R5, R15, R13, 0x1, P6 ;  /* 0x0000000d0f057211 */ /* 0x000fe400030f0eff */
[-C--:B------:R-:W-:Y:S01]  /*11e70*/  IADD3 RZ, P6, R21, R12.reuse, RZ ;  /* 0x0000000c15ff7210 */ /* 0x080fe20007fde0ff */
[----:B------:R-:W-:Y:S01]  /*11e80*/  IMAD R21, R24, 0xf7, RZ ;  /* 0x000000f718157824 */ /* 0x000fe200078e02ff */
[-C--:B------:R-:W-:Y:S01]  /*11e90*/  IADD3 RZ, P1, R33, R12.reuse, RZ ;  /* 0x0000000c21ff7210 */ /* 0x080fe20007f3e0ff */
[----:B------:R0:W-:Y:S01]  /*11ea0*/  STL.64 [R1+0x1b70], R4 ;  /* 0x001b700401007387 */ /* 0x0001e20000100a00 */
[----:B------:R-:W2:Y:S03]  /*11eb0*/  LDC R20, c[0x0][0x268] ;  /* 0x00009a00ff147b82 */ /* 0x000ea60000000800 */
[----:B------:R-:W-:Y:S05]  /*11ec0*/  STL [R1+0xf94], R37 ;  /* 0x000f942501007387 */ /* 0x000fea0000100800 */
[----:B----4-:R-:W4:Y:S01]  /*11ed0*/  LDC R28, c[0x0][0x268] ;  /* 0x00009a00ff1c7b82 */ /* 0x010f220000000800 */
[----:B---3--:R-:W-:Y:S01]  /*11ee0*/  IMAD R19, R16, 0x7c, RZ ;  /* 0x0000007c10137824 */ /* 0x008fe200078e02ff */
[----:B0-----:R-:W-:Y:S01]  /*11ef0*/  IADD3 R4, P5, R17, R12, RZ ;  /* 0x0000000c11047210 */ /* 0x001fe20007fbe0ff */
[----:B-1----:R-:W-:-:S03]  /*11f00*/  IMAD R17, R2, 0x3e, RZ ;  /* 0x0000003e02117824 */ /* 0x002fc600078e02ff */
[----:B------:R-:W-:Y:S02]  /*11f10*/  LEA.HI.X.SX32 R5, R23, R13, 0x1, P5 ;  /* 0x0000000d17057211 */ /* 0x000fe400028f0eff */
[----:B------:R-:W0:Y:S01]  /*11f20*/  LDC R31, c[0x0][0x268] ;  /* 0x00009a00ff1f7b82 */ /* 0x000e220000000800 */
[----:B--2---:R-:W-:Y:S02]  /*11f30*/  LEA R15, R0, -R0, 0x5 ;  /* 0x80000000000f7211 */ /* 0x004fe400078e28ff */
[----:B------:R1:W-:Y:S05]  /*11f40*/  STL.64 [R1+0x17a0], R4 ;  /* 0x0017a00401007387 */ /* 0x0003ea0000100a00 */
[----:B------:R-:W2:Y:S01]  /*11f50*/  LDC R32, c[0x0][0x268] ;  /* 0x00009a00ff207b82 */ /* 0x000ea20000000800 */
[----:B------:R-:W-:Y:S01]  /*11f60*/  IMAD R23, R20, 0xf8, RZ ;  /* 0x000000f814177824 */ /* 0x000fe200078e02ff */
[----:B-1----:R-:W-:-:S06]  /*11f70*/  IADD3 R4, P5, R25, R12, RZ ;  /* 0x0000000c19047210 */ /* 0x002fcc0007fbe0ff */
[----:B------:R-:W1:Y:S01]  /*11f80*/  LDC R29, c[0x0][0x268] ;  /* 0x00009a00ff1d7b82 */ /* 0x000e620000000800 */
[-C--:B------:R-:W-:Y:S02]  /*11f90*/  LEA.HI.X.SX32 R25, R25, R13.reuse, 0x1, P4 ;  /* 0x0000000d19197211 */ /* 0x080fe400020f0eff */
[-C--:B------:R-:W-:Y:S02]  /*11fa0*/  LEA.HI.X.SX32 R5, R21, R13.reuse, 0x1, P5 ;  /* 0x0000000d15057211 */ /* 0x080fe400028f0eff */
[-C--:B------:R-:W-:Y:S01]  /*11fb0*/  IADD3 R36, P4, R17, R12.reuse, RZ ;  /* 0x0000000c11247210 */ /* 0x080fe20007f9e0ff */
[----:B------:R-:W-:Y:S01]  /*11fc0*/  STL [R1+0xf84], R25 ;  /* 0x000f841901007387 */ /* 0x000fe20000100800 */
[----:B0-----:R-:W-:Y:S01]  /*11fd0*/  IMAD R31, R31, 0x3e4, RZ ;  /* 0x000003e41f1f7824 */ /* 0x001fe200078e02ff */
[----:B------:R-:W0:Y:S01]  /*11fe0*/  LDC R22, c[0x0][0x268] ;  /* 0x00009a00ff167b82 */ /* 0x000e220000000800 */
[----:B------:R-:W-:Y:S01]  /*11ff0*/  LEA.HI.X.SX32 R37, R15, R13, 0x1, P4 ;  /* 0x0000000d0f257211 */ /* 0x000fe200020f0eff */
[----:B------:R3:W-:Y:S01]  /*12000*/  STL.64 [R1+0x1798], R4 ;  /* 0x0017980401007387 */ /* 0x0007e20000100a00 */
[----:B----4-:R-:W-:Y:S01]  /*12010*/  IMAD R15, R28, 0x1f0, RZ ;  /* 0x000001f01c0f7824 */ /* 0x010fe200078e02ff */
[----:B------:R-:W-:-:S02]  /*12020*/  IADD3 RZ, P2, R31, R12, RZ ;  /* 0x0000000c1fff7210 */ /* 0x000fc40007f5e0ff */
[----:B------:R4:W-:Y:S02]  /*12030*/  STL.64 [R1+0x1e40], R36 ;  /* 0x001e402401007387 */ /* 0x0009e40000100a00 */
[----:B------:R-:W1:Y:S01]  /*12040*/  LDC R26, c[0x0][0x268] ;  /* 0x00009a00ff1a7b82 */ /* 0x000e620000000800 */
[----:B------:R-:W-:Y:S02]  /*12050*/  LEA.HI.X.SX32 R35, R15, R13, 0x1, P0 ;  /* 0x0000000d0f237211 */ /* 0x000fe400000f0eff */
[----:B---3--:R-:W-:-:S05]  /*12060*/  IADD3 R4, P5, R19, R12, RZ ;  /* 0x0000000c13047210 */ /* 0x008fca0007fbe0ff */
[----:B------:R-:W3:Y:S01]  /*12070*/  LDC R14, c[0x0][0x268] ;  /* 0x00009a00ff0e7b82 */ /* 0x000ee20000000800 */
[----:B------:R-:W-:Y:S01]  /*12080*/  LEA.HI.X.SX32 R5, R17, R13, 0x1, P5 ;  /* 0x0000000d11057211 */ /* 0x000fe200028f0eff */
[----:B--2---:R-:W-:Y:S01]  /*12090*/  IMAD R17, R32, 0x3f8, RZ ;  /* 0x000003f820117824 */ /* 0x004fe200078e02ff */
[----:B----4-:R-:W-:-:S03]  /*120a0*/  CS2R R36, SRZ ;  /* 0x0000000000247805 */ /* 0x010fc6000001ff00 */
[----:B------:R2:W-:Y:S02]  /*120b0*/  STL.64 [R1+0x1d50], R4 ;  /* 0x001d500401007387 */ /* 0x0005e40000100a00 */
[----:B------:R-:W4:Y:S01]  /*120c0*/  LDC R30, c[0x0][0x268] ;  /* 0x00009a00ff1e7b82 */ /* 0x000f220000000800 */
[----:B------:R-:W-:Y:S01]  /*120d0*/  IADD3 RZ, P0, R17, R12, RZ ;  /* 0x0000000c11ff7210 */ /* 0x000fe20007f1e0ff */
[----:B0-----:R-:W-:-:S06]  /*120e0*/  IMAD R17, R22, 0xf9, RZ ;  /* 0x000000f916117824 */ /* 0x001fcc00078e02ff */
[----:B------:R-:W0:Y:S01]  /*120f0*/  LDC R33, c[0x0][0x268] ;  /* 0x00009a00ff217b82 */ /* 0x000e220000000800 */
[----:B--2---:R-:W-:-:S04]  /*12100*/  IADD3 R4, P5, R23, R12, RZ ;  /* 0x0000000c17047210 */ /* 0x004fc80007fbe0ff */
[----:B------:R-:W-:-:S03]  /*12110*/  LEA.HI.X.SX32 R5, R19, R13, 0x1, P5 ;  /* 0x0000000d13057211 */ /* 0x000fc600028f0eff */
[----:B------:R-:W2:Y:S01]  /*12120*/  LDC R24, c[0x0][0x268] ;  /* 0x00009a00ff187b82 */ /* 0x000ea20000000800 */
[----:B-1----:R-:W-:Y:S01]  /*12130*/  IMAD R19, R26, 0xfa, RZ ;  /* 0x000000fa1a137824 */ /* 0x002fe200078e02ff */
[----:B------:R1:W-:Y:S04]  /*12140*/  STL.64 [R1+0x1b68], R4 ;  /* 0x001b680401007387 */ /* 0x0003e80000100a00 */
[----:B------:R3:W-:Y:S02]  /*12150*/  STL [R1+0xf74], R35 ;  /* 0x000f742301007387 */ /* 0x0007e40000100800 */
[----:B------:R-:W2:Y:S01]  /*12160*/  LDC R25, c[0x0][0x268] ;  /* 0x00009a00ff197b82 */ /* 0x000ea20000000800 */
[----:B-1----:R-:W-:Y:S01]  /*12170*/  IADD3 R4, P5, R15, R12, RZ ;  /* 0x0000000c0f047210 */ /* 0x002fe20007fbe0ff */
[----:B------:R-:W-:-:S06]  /*12180*/  IMAD R15, R29, 0x1f2, RZ ;  /* 0x000001f21d0f7824 */ /* 0x000fcc00078e02ff */
[----:B------:R-:W1:Y:S01]  /*12190*/  LDC R16, c[0x0][0x268] ;  /* 0x00009a00ff107b82 */ /* 0x000e620000000800 */
[----:B0-----:R-:W-:Y:S01]  /*121a0*/  IMAD R33, R33, 0x3fc, RZ ;  /* 0x000003fc21217824 */ /* 0x001fe200078e02ff */
[-C--:B------:R-:W-:Y:S02]  /*121b0*/  LEA.HI.X.SX32 R5, R23, R13.reuse, 0x1, P5 ;  /* 0x0000000d17057211 */ /* 0x080fe400028f0eff */
[----:B---3--:R-:W-:Y:S02]  /*121c0*/  CS2R R34, SRZ ;  /* 0x0000000000227805 */ /* 0x008fe4000001ff00 */
[----:B------:R-:W-:Y:S02]  /*121d0*/  LEA.HI.X.SX32 R21, R15, R13, 0x1, P2 ;  /* 0x0000000d0f157211 */ /* 0x000fe400010f0eff */
[-C--:B------:R-:W-:Y:S01]  /*121e0*/  IADD3 RZ, P5, R33, R12.reuse, RZ ;  /* 0x0000000c21ff7210 */ /* 0x080fe20007fbe0ff */
[----:B------:R0:W-:Y:S01]  /*121f0*/  STL.64 [R1+0x1790], R4 ;  /* 0x0017900401007387 */ /* 0x0001e20000100a00 */
[----:B------:R-:W3:Y:S03]  /*12200*/  LDC R2, c[0x0][0x268] ;  /* 0x00009a00ff027b82 */ /* 0x000ee60000000800 */
[----:B------:R4:W-:Y:S05]  /*12210*/  STL [R1+0xf64], R21 ;  /* 0x000f641501007387 */ /* 0x0009ea0000100800 */
[----:B------:R-:W3:Y:S01]  /*12220*/  LDC R0, c[0x0][0x268] ;  /* 0x00009a00ff007b82 */ /* 0x000ee20000000800 */
[----:B0-----:R-:W-:Y:S01]  /*12230*/  IADD3 R4, P2, R15, R12, RZ ;  /* 0x0000000c0f047210 */ /* 0x001fe20007f5e0ff */
[----:B------:R-:W-:-:S02]  /*12240*/  IMAD R15, R14, 0x7d, RZ ;  /* 0x0000007d0e0f7824 */ /* 0x000fc400078e02ff */
[----:B----4-:R-:W-:Y:S01]  /*12250*/  IMAD R21, R30, 0x1f4, RZ ;  /* 0x000001f41e157824 */ /* 0x010fe200078e02ff */
[----:B------:R-:W-:-:S03]  /*12260*/  LEA.HI.X.SX32 R5, R17, R13, 0x1, P2 ;  /* 0x0000000d11057211 */ /* 0x000fc600010f0eff */
[----:B------:R-:W0:Y:S01]  /*12270*/  LDC R20, c[0x0][0x268] ;  /* 0x00009a00ff147b82 */ /* 0x000e220000000800 */
[----:B--2---:R-:W-:Y:S01]  /*12280*/  IMAD R17, R25, 0x202, RZ ;  /* 0x0000020219117824 */ /* 0x004fe200078e02ff */
[----:B------:R2:W-:Y:S06]  /*12290*/  STL.64 [R1+0x1788], R4 ;  /* 0x0017880401007387 */ /* 0x0005ec0000100a00 */
[----:B------:R-:W4:Y:S01]  /*122a0*/  LDC R25, c[0x0][0x268] ;  /* 0x00009a00ff197b82 */ /* 0x000f220000000800 */
[----:B--2---:R-:W-:-:S07]  /*122b0*/  IADD3 R4, P2, R19, R12, RZ ;  /* 0x0000000c13047210 */ /* 0x004fce0007f5e0ff */
[----:B------:R-:W2:Y:S01]  /*122c0*/  LDC R31, c[0x0][0x268] ;  /* 0x00009a00ff1f7b82 */ /* 0x000ea20000000800 */
[-C--:B------:R-:W-:Y:S02]  /*122d0*/  LEA.HI.X.SX32 R5, R15, R13.reuse, 0x1, P2 ;  /* 0x0000000d0f057211 */ /* 0x080fe400010f0eff */
[----:B------:R-:W-:-:S03]  /*122e0*/  LEA.HI.X.SX32 R15, R21, R13, 0x1, P3 ;  /* 0x0000000d150f7211 */ /* 0x000fc600018f0eff */
[----:B------:R1:W-:Y:S02]  /*122f0*/  STL.64 [R1+0x1b60], R4 ;  /* 0x001b600401007387 */ /* 0x0003e40000100a00 */
[----:B------:R-:W4:Y:S02]  /*12300*/  LDC R28, c[0x0][0x268] ;  /* 0x00009a00ff1c7b82 */ /* 0x000f240000000800 */
[----:B------:R3:W-:Y:S06]  /*12310*/  STL [R1+0xf54], R15 ;  /* 0x000f540f01007387 */ /* 0x0007ec0000100800 */
[----:B------:R-:W4:Y:S01]  /*12320*/  LDC R27, c[0x0][0x268] ;  /* 0x00009a00ff1b7b82 */ /* 0x000f220000000800 */
[----:B-1----:R-:W-:Y:S01]  /*12330*/  IADD3 R4, P2, R21, R12, RZ ;  /* 0x0000000c15047210 */ /* 0x002fe20007f5e0ff */
[----:B0-----:R-:W-:-:S02]  /*12340*/  IMAD R21, R20, 0xfc, RZ ;  /* 0x000000fc14157824 */ /* 0x001fc400078e02ff */
[----:B---3--:R-:W-:Y:S01]  /*12350*/  IMAD R15, R24, 0x1f6, RZ ;  /* 0x000001f6180f7824 */ /* 0x008fe200078e02ff */
[-C--:B------:R-:W-:Y:S01]  /*12360*/  LEA.HI.X.SX32 R5, R19, R13.reuse, 0x1, P2 ;  /* 0x0000000d13057211 */ /* 0x080fe200010f0eff */
[----:B------:R-:W-:Y:S01]  /*12370*/  IMAD R19, R16, 0xfb, RZ ;  /* 0x000000fb10137824 */ /* 0x000fe200078e02ff */
[-C--:B------:R-:W-:Y:S01]  /*12380*/  IADD3 RZ, P2, R17, R12.reuse, RZ ;  /* 0x0000000c11ff7210 */ /* 0x080fe20007f5e0ff */
[----:B------:R-:W-:Y:S01]  /*12390*/  IMAD R17, R2, 0x7e, RZ ;  /* 0x0000007e02117824 */ /* 0x000fe200078e02ff */
[----:B------:R-:W-:Y:S01]  /*123a0*/  LEA.HI.X.SX32 R33, R15, R13, 0x1, P1 ;  /* 0x0000000d0f217211 */ /* 0x000fe200008f0eff */
[----:B------:R0:W-:Y:S01]  /*123b0*/  STL.64 [R1+0x1780], R4 ;  /* 0x0017800401007387 */ /* 0x0001e20000100a00 */
[----:B------:R-:W1:Y:S01]  /*123c0*/  LDC R26, c[0x0][0x268] ;  /* 0x00009a00ff1a7b82 */ /* 0x000e620000000800 */
[----:B--2---:R-:W-:Y:S02]  /*123d0*/  IMAD R31, R31, 0x3f4, RZ ;  /* 0x000003f41f1f7824 */ /* 0x004fe400078e02ff */
[----:B------:R2:W-:Y:S03]  /*123e0*/  STL [R1+0xf44], R33 ;  /* 0x000f442101007387 */ /* 0x0005e60000100800 */
[----:B------:R-:W-:-:S02]  /*123f0*/  IADD3 RZ, P4, R31, R12, RZ ;  /* 0x0000000c1fff7210 */ /* 0x000fc40007f9e0ff */
[----:B------:R-:W3:Y:S01]  /*12400*/  LDC R22, c[0x0][0x268] ;  /* 0x00009a00ff167b82 */ /* 0x000ee20000000800 */
[----:B0-----:R-:W-:Y:S02]  /*12410*/  IADD3 R4, P1, R15, R12, RZ ;  /* 0x0000000c0f047210 */ /* 0x001fe40007f3e0ff */
[----:B------:R-:W-:Y:S02]  /*12420*/  LEA R15, R0, -R0, 0x6 ;  /* 0x80000000000f7211 */ /* 0x000fe400078e30ff */
[----:B--2---:R-:W-:Y:S02]  /*12430*/  CS2R R32, SRZ ;  /* 0x0000000000207805 */ /* 0x004fe4000001ff00 */
[----:B------:R-:W-:Y:S01]  /*12440*/  LEA.HI.X.SX32 R5, R19, R13, 0x1, P1 ;  /* 0x0000000d13057211 */ /* 0x000fe200008f0eff */
[----:B------:R-:W0:Y:S01]  /*12450*/  LDC R23, c[0x0][0x268] ;  /* 0x00009a00ff177b82 */ /* 0x000e220000000800 */
[----:B----4-:R-:W-:Y:S01]  /*12460*/  IMAD R19, R25, 0x1f8, RZ ;  /* 0x000001f819137824 */ /* 0x010fe200078e02ff */
[----:B------:R-:W-:-:S02]  /*12470*/  LEA RZ, P3, R27, R12, 0x9 ;  /* 0x0000000c1bff7211 */ /* 0x000fc400078648ff */
[----:B------:R2:W-:Y:S02]  /*12480*/  STL.64 [R1+0x1778], R4 ;  /* 0x0017780401007387 */ /* 0x0005e40000100a00 */
[----:B------:R-:W-:Y:S02]  /*12490*/  LEA.HI.X.SX32 R31, R19, R13, 0x1, P6 ;  /* 0x0000000d131f7211 */ /* 0x000fe400030f0eff */
[----:B------:R-:W4:Y:S01]  /*124a0*/  LDC R14, c[0x0][0x268] ;  /* 0x00009a00ff0e7b82 */ /* 0x000f220000000800 */
[----:B--2---:R-:W-:-:S07]  /*124b0*/  IADD3 R4, P1, R17, R12, RZ ;  /* 0x0000000c11047210 */ /* 0x004fce0007f3e0ff */
[----:B------:R-:W2:Y:S01]  /*124c0*/  LDC R24, c[0x0][0x268] ;  /* 0x00009a00ff187b82 */ /* 0x000ea20000000800 */
[----:B------:R-:W-:Y:S01]  /*124d0*/  LEA.HI.X.SX32 R5, R15, R13, 0x1, P1 ;  /* 0x0000000d0f057211 */ /* 0x000fe200008f0eff */
[----:B------:R-:W-:-:S04]  /*124e0*/  IMAD R15, R28, 0x204, RZ ;  /* 0x000002041c0f7824 */ /* 0x000fc800078e02ff */
[----:B------:R3:W-:Y:S02]  /*124f0*/  STL.64 [R1+0x1d48], R4 ;  /* 0x001d480401007387 */ /* 0x0007e40000100a00 */
[----:B------:R-:W4:Y:S01]  /*12500*/  LDC R27, c[0x0][0x268] ;  /* 0x00009a00ff1b7b82 */ /* 0x000f220000000800 */
[----:B------:R-:W-:Y:S01]  /*12510*/  IADD3 RZ, P6, R15, R12, RZ ;  /* 0x0000000c0fff7210 */ /* 0x000fe20007fde0ff */
[----:B-1----:R-:W-:-:S05]  /*12520*/  IMAD R15, R26, 0x1fa, RZ ;  /* 0x000001fa1a0f7824 */ /* 0x002fca00078e02ff */
[----:B------:R-:W-:Y:S01]  /*12530*/  LEA.HI.X.SX32 R11, R15, R13, 0x1, P4 ;  /* 0x0000000d0f0b7211 */ /* 0x000fe200020f0eff */
[----:B------:R-:W1:Y:S01]  /*12540*/  LDC R2, c[0x0][0x268] ;  /* 0x00009a00ff027b82 */ /* 0x000e620000000800 */
[----:B---3--:R-:W-:-:S04]  /*12550*/  IADD3 R4, P1, R21, R12, RZ ;  /* 0x0000000c15047210 */ /* 0x008fc80007f3e0ff */
[----:B------:R-:W-:Y:S01]  /*12560*/  LEA.HI.X.SX32 R5, R17, R13, 0x1, P1 ;  /* 0x0000000d11057211 */ /* 0x000fe200008f0eff */
[----:B------:R-:W-:Y:S02]  /*12570*/  IMAD R17, R22, 0xfd, RZ ;  /* 0x000000fd16117824 */ /* 0x000fe400078e02ff */
[----:B------:R-:W3:Y:S02]  /*12580*/  LDC R0, c[0x0][0x268] ;  /* 0x00009a00ff007b82 */ /* 0x000ee40000000800 */
[----:B------:R0:W-:Y:S04]  /*12590*/  STL.64 [R1+0x1b58], R4 ;  /* 0x001b580401007387 */ /* 0x0001e80000100a00 */
[----:B------:R2:W-:Y:S02]  /*125a0*/  STL [R1+0xf34], R31 ;  /* 0x000f341f01007387 */ /* 0x0005e40000100800 */
[----:B------:R-:W1:Y:S01]  /*125b0*/  LDC R16, c[0x0][0x268] ;  /* 0x00009a00ff107b82 */ /* 0x000e620000000800 */
[----:B0-----:R-:W-:Y:S01]  /*125c0*/  IADD3 R4, P1, R19, R12, RZ ;  /* 0x0000000c13047210 */ /* 0x001fe20007f3e0ff */
[----:B------:R-:W-:-:S06]  /*125d0*/  IMAD R19, R23, 0xfe, RZ ;  /* 0x000000fe17137824 */ /* 0x000fcc00078e02ff */
[----:B------:R-:W0:Y:S01]  /*125e0*/  LDC R29, c[0x0][0x268] ;  /* 0x00009a00ff1d7b82 */ /* 0x000e220000000800 */
[----:B----4-:R-:W-:Y:S01]  /*125f0*/  IMAD R23, R27, 0x1fe, RZ ;  /* 0x000001fe1b177824 */ /* 0x010fe200078e02ff */
[-C--:B------:R-:W-:Y:S01]  /*12600*/  LEA.HI.X.SX32 R5, R21, R13.reuse, 0x1, P1 ;  /* 0x0000000d15057211 */ /* 0x080fe200008f0eff */
[----:B--2---:R-:W-:Y:S01]  /*12610*/  IMAD R21, R24, 0x1fc, RZ ;  /* 0x000001fc18157824 */ /* 0x004fe200078e02ff */
[----:B------:R-:W-:Y:S02]  /*12620*/  CS2R R30, SRZ ;  /* 0x00000000001e7805 */ /* 0x000fe4000001ff00 */
[----:B------:R-:W-:Y:S01]  /*12630*/  LEA.HI.X.SX32 R7, R23, R13, 0x1, P5 ;  /* 0x0000000d17077211 */ /* 0x000fe200028f0eff */
[----:B------:R2:W-:Y:S01]  /*12640*/  STL.64 [R1+0x1770], R4 ;  /* 0x0017700401007387 */ /* 0x0005e20000100a00 */
[----:B---3--:R-:W-:Y:S01]  /*12650*/  IMAD R25, R0, 0x208, RZ ;  /* 0x0000020800197824 */ /* 0x008fe200078e02ff */
[----:B------:R-:W-:Y:S01]  /*12660*/  MOV R0, 0x3f800000 ;  /* 0x3f80000000007802 */ /* 0x000fe20000000f00 */
[----:B------:R-:W3:Y:S01]  /*12670*/  LDC R22, c[0x0][0x268] ;  /* 0x00009a00ff167b82 */ /* 0x000ee20000000800 */
[----:B------:R-:W-:Y:S01]  /*12680*/  STL [R1+0xf24], R11 ;  /* 0x000f240b01007387 */ /* 0x000fe20000100800 */
[----:B-1----:R-:W-:-:S06]  /*12690*/  IMAD R27, R16, 0x20a, RZ ;  /* 0x0000020a101b7824 */ /* 0x002fcc00078e02ff */
[----:B------:R-:W1:Y:S01]  /*126a0*/  LDC R16, c[0x0][0x268] ;  /* 0x00009a00ff107b82 */ /* 0x000e620000000800 */
[----:B--2---:R-:W-:Y:S02]  /*126b0*/  IADD3 R4, P4, R15, R12, RZ ;  /* 0x0000000c0f047210 */ /* 0x004fe40007f9e0ff */
[----:B------:R-:W-:Y:S02]  /*126c0*/  LEA R15, R14, -R14, 0x7 ;  /* 0x8000000e0e0f7211 */ /* 0x000fe400078e38ff */
[----:B------:R-:W-:Y:S01]  /*126d0*/  LEA.HI.X.SX32 R5, R17, R13, 0x1, P4 ;  /* 0x0000000d11057211 */ /* 0x000fe200020f0eff */
[----:B0-----:R-:W-:Y:S01]  /*126e0*/  IMAD R29, R29, 0x206, RZ ;  /* 0x000002061d1d7824 */ /* 0x001fe200078e02ff */
[----:B------:R-:W-:Y:S01]  /*126f0*/  LEA R17, R2, -R2, 0x8 ;  /* 0x8000000202117211 */ /* 0x000fe200078e40ff */
[----:B------:R-:W0:Y:S01]  /*12700*/  LDC R14, c[0x0][0x268] ;  /* 0x00009a00ff0e7b82 */ /* 0x000e220000000800 */
[----:B------:R-:W-:Y:S01]  /*12710*/  MOV R2, RZ ;  /* 0x000000ff00027202 */ /* 0x000fe20000000f00 */
[----:B------:R2:W-:Y:S01]  /*12720*/  STL.64 [R1+0x1768], R4 ;  /* 0x0017680401007387 */ /* 0x0005e20000100a00 */
[----:B------:R-:W-:-:S02]  /*12730*/  IADD3 RZ, P5, R27, R12, RZ ;  /* 0x0000000c1bff7210 */ /* 0x000fc40007fbe0ff */
[----:B------:R-:W-:Y:S02]  /*12740*/  CS2R R26, SRZ ;  /* 0x00000000001a7805 */ /* 0x000fe4000001ff00 */
[-C--:B------:R-:W-:Y:S02]  /*12750*/  IADD3 RZ, P1, R29, R12.reuse, RZ ;  /* 0x0000000c1dff7210 */ /* 0x080fe40007f3e0ff */
[----:B------:R-:W-:Y:S01]  /*12760*/  CS2R R28, SRZ ;  /* 0x00000000001c7805 */ /* 0x000fe2000001ff00 */
[----:B------:R-:W4:Y:S01]  /*12770*/  LDC R20, c[0x0][0x268] ;  /* 0x00009a00ff147b82 */ /* 0x000f220000000800 */
[----:B--2---:R-:W-:-:S04]  /*12780*/  IADD3 R4, P4, R19, R12, RZ ;  /* 0x0000000c13047210 */ /* 0x004fc80007f9e0ff */
[-C--:B------:R-:W-:Y:S02]  /*12790*/  LEA.HI.X.SX32 R5, R15, R13.reuse, 0x1, P4 ;  /* 0x0000000d0f057211 */ /* 0x080fe400020f0eff */
[CC--:B------:R-:W-:Y:S02]  /*127a0*/  IADD3 R10, P4, R21.reuse, R12.reuse, RZ ;  /* 0x0000000c150a7210 */ /* 0x0c0fe40007f9e0ff */
[-C--:B------:R-:W-:Y:S01]  /*127b0*/  LEA.HI.X.SX32 R21, R21, R13.reuse, 0x1, P0 ;  /* 0x0000000d15157211 */ /* 0x080fe200000f0eff */
[----:B------:R2:W-:Y:S01]  /*127c0*/  STL.64 [R1+0x1b50], R4 ;  /* 0x001b500401007387 */ /* 0x0005e20000100a00 */
[----:B------:R-:W-:Y:S02]  /*127d0*/  LEA.HI.X.SX32 R11, R19, R13, 0x1, P4 ;  /* 0x0000000d130b7211 */ /* 0x000fe400020f0eff */
[-C--:B------:R-:W-:Y:S01]  /*127e0*/  IADD3 RZ, P4, R25, R12.reuse, RZ ;  /* 0x0000000c19ff7210 */ /* 0x080fe20007f9e0ff */
[----:B------:R3:W-:Y:S01]  /*127f0*/  STL [R1+0xf14], R21 ;  /* 0x000f141501007387 */ /* 0x0007e20000100800 */
[----:B------:R-:W-:Y:S01]  /*12800*/  CS2R R24, SRZ ;  /* 0x0000000000187805 */ /* 0x000fe2000001ff00 */
[----:B------:R-:W1:Y:S02]  /*12810*/  LDC R19, c[0x0][0x268] ;  /* 0x00009a00ff137b82 */ /* 0x000e640000000800 */
[----:B------:R3:W-:Y:S01]  /*12820*/  STL.64 [R1+0x1760], R10 ;  /* 0x0017600a01007387 */ /* 0x0007e20000100a00 */
[----:B----4-:R-:W-:Y:S01]  /*12830*/  IMAD R15, R20, 0x20c, RZ ;  /* 0x0000020c140f7824 */ /* 0x010fe200078e02ff */
[----:B--2---:R-:W-:-:S02]  /*12840*/  IADD3 R4, P0, R23, R12, RZ ;  /* 0x0000000c17047210 */ /* 0x004fc40007f1e0ff */
[----:B------:R2:W-:Y:S01]  /*12850*/  STL [R1+0xf04], R7 ;  /* 0x000f040701007387 */ /* 0x0005e20000100800 */
[----:B------:R-:W-:Y:S01]  /*12860*/  IMAD R23, R80, 0x86, RZ ;  /* 0x0000008650177824 */ /* 0x000fe200078e02ff */
[----:B---3--:R-:W3:Y:S01]  /*12870*/  LDC R21, c[0x0][0x268] ;  /* 0x00009a00ff157b82 */ /* 0x008ee20000000800 */
[----:B------:R-:W-:Y:S01]  /*12880*/  LEA.HI.X.SX32 R5, R17, R13, 0x1, P0 ;  /* 0x0000000d11057211 */ /* 0x000fe200000f0eff */
[----:B------:R-:W-:Y:S01]  /*12890*/  IMAD R80, R133, 0x11e, RZ ;  /* 0x0000011e85507824 */ /* 0x000fe200078e02ff */
[----:B------:R-:W-:Y:S01]  /*128a0*/  IADD3 RZ, P0, R15, R12, RZ ;  /* 0x0000000c0fff7210 */ /* 0x000fe20007f1e0ff */
[----:B------:R-:W-:Y:S02]  /*128b0*/  IMAD R11, R78, 0x216, RZ ;  /* 0x000002164e0b7824 */ /* 0x000fe400078e02ff */
[----:B------:R4:W-:Y:S01]  /*128c0*/  STL.64 [R1+0x1758], R4 ;  /* 0x0017580401007387 */ /* 0x0009e20000100a00 */
[----:B------:R-:W-:Y:S01]  /*128d0*/  IMAD R78, R127, 0x8e, RZ ;  /* 0x0000008e7f4e7824 */ /* 0x000fe200078e02ff */
[----:B------:R-:W3:Y:S01]  /*128e0*/  LDC R17, c[0x0][0x268] ;  /* 0x00009a00ff117b82 */ /* 0x000ee20000000800 */
[----:B------:R-:W-:-:S02]  /*128f0*/  IMAD R10, R82, 0x218, RZ ;  /* 0x00000218520a7824 */ /* 0x000fc400078e02ff */
[----:B------:R-:W-:Y:S02]  /*12900*/  IMAD R82, R139, 0x24, RZ ;  /* 0x000000248b527824 */ /* 0x000fe400078e02ff */
[----:B--2---:R-:W-:Y:S02]  /*12910*/  IMAD R7, R95, 0x220, RZ ;  /* 0x000002205f077824 */ /* 0x004fe400078e02ff */
[----:B------:R-:W-:Y:S01]  /*12920*/  IMAD R95, R176, 0x12c, RZ ;  /* 0x0000012cb05f7824 */ /* 0x000fe200078e02ff */
[----:B------:R-:W2:Y:S01]  /*12930*/  LDC R15, c[0x0][0x268] ;  /* 0x00009a00ff0f7b82 */ /* 0x000ea20000000800 */
[----:B----4-:R-:W-:Y:S02]  /*12940*/  MOV R4, 0xff800000 ;  /* 0xff80000000047802 */ /* 0x010fe40000000f00 */
[----:B------:R-:W-:-:S03]  /*12950*/  MOV R5, 0x3f800000 ;  /* 0x3f80000000057802 */ /* 0x000fc60000000f00 */
[----:B------:R4:W-:Y:S02]  /*12960*/  STL [R1+0x10a0], R4 ;  /* 0x0010a00401007387 */ /* 0x0009e40000100800 */
[----:B------:R-:W2:Y:S02]  /*12970*/  LDC R20, c[0x0][0x268] ;  /* 0x00009a00ff147b82 */ /* 0x000ea40000000800 */
[----:B------:R0:W-:Y:S04]  /*12980*/  STL.64 [R1+0x1f40], R2 ;  /* 0x001f400201007387 */ /* 0x0001e80000100a00 */
[----:B------:R1:W-:Y:S01]  /*12990*/  STL [R1+0x10b4], R0 ;  /* 0x0010b40001007387 */ /* 0x0003e20000100800 */
[----:B----4-:R-:W-:-:S03]  /*129a0*/  MOV R4, 0x3f800000 ;  /* 0x3f80000000047802 */ /* 0x010fc60000000f00 */
[----:B------:R-:W-:Y:S01]  /*129b0*/  STL [R1+0x10b0], RZ ;  /* 0x0010b0ff01007387 */ /* 0x000fe20000100800 */
[----:B0-----:R-:W-:-:S03]  /*129c0*/  MOV R3, 0x3f800000 ;  /* 0x3f80000000037802 */ /* 0x001fc60000000f00 */
[----:B------:R0:W-:Y:S01]  /*129d0*/  STL [R1+0x10b8], R5 ;  /* 0x0010b80501007387 */ /* 0x0001e20000100800 */
[----:B------:R-:W-:Y:S01]  /*129e0*/  UIADD3.64 UR10, UR4, 0x1200, URZ ;  /* 0x00001200040a7897 */ /* 0x000fe2000fffe03f */
[----:B-1----:R-:W-:Y:S02]  /*129f0*/  MOV R0, RZ ;  /* 0x000000ff00007202 */ /* 0x002fe40000000f00 */
[----:B------:R1:W-:Y:S04]  /*12a00*/  STL [R1+0x10bc], R4 ;  /* 0x0010bc0401007387 */ /* 0x0003e80000100800 */
[----:B------:R4:W-:Y:S01]  /*12a10*/  STL [R1+0x10c0], R3 ;  /* 0x0010c00301007387 */ /* 0x0009e20000100800 */
[----:B0-----:R-:W-:Y:S02]  /*12a20*/  MOV R5, 0xff800000 ;  /* 0xff80000000057802 */ /* 0x001fe40000000f00 */
[----:B-1----:R-:W-:-:S03]  /*12a30*/  MOV R4, 0xff800000 ;  /* 0xff80000000047802 */ /* 0x002fc60000000f00 */
[----:B------:R0:W-:Y:S01]  /*12a40*/  STL [R1+0x10a4], R5 ;  /* 0x0010a40501007387 */ /* 0x0001e20000100800 */
[----:B----4-:R-:W-:-:S03]  /*12a50*/  MOV R3, 0xff800000 ;  /* 0xff80000000037802 */ /* 0x010fc60000000f00 */
[----:B------:R1:W-:Y:S04]  /*12a60*/  STL [R1+0x10ac], R4 ;  /* 0x0010ac0401007387 */ /* 0x0003e80000100800 */
[----:B------:R-:W-:Y:S01]  /*12a70*/  STL [R1+0x400], RZ ;  /* 0x000400ff01007387 */ /* 0x000fe20000100800 */
[----:B0-----:R-:W-:-:S03]  /*12a80*/  IMAD R5, R100, 0x224, RZ ;  /* 0x0000022464057824 */ /* 0x001fc600078e02ff */
[----:B------:R0:W-:Y:S01]  /*12a90*/  STL [R1+0x10a8], R3 ;  /* 0x0010a80301007387 */ /* 0x0001e20000100800 */
[----:B------:R-:W-:Y:S02]  /*12aa0*/  IMAD R100, R189, 0x130, RZ ;  /* 0x00000130bd647824 */ /* 0x000fe400078e02ff */
[----:B-1----:R-:W-:Y:S01]  /*12ab0*/  IMAD R4, R102, 0x226, RZ ;  /* 0x0000022666047824 */ /* 0x002fe200078e02ff */
[----:B------:R-:W-:Y:S01]  /*12ac0*/  STL [R1+0x404], RZ ;  /* 0x000404ff01007387 */ /* 0x000fe20000100800 */
[----:B------:R-:W-:-:S03]  /*12ad0*/  IMAD R102, R199, 0x9a, RZ ;  /* 0x0000009ac7667824 */ /* 0x000fc600078e02ff */
[----:B------:R-:W-:Y:S01]  /*12ae0*/  STL [R1+0x408], RZ ;  /* 0x000408ff01007387 */ /* 0x000fe20000100800 */
[----:B0-----:R-:W-:Y:S01]  /*12af0*/  LEA R3, R19, R19, 0x6 ;  /* 0x0000001313037211 */ /* 0x001fe200078e30ff */
[----:B------:R-:W-:Y:S02]  /*12b00*/  IMAD R19, R68, 0x42, RZ ;  /* 0x0000004244137824 */ /* 0x000fe400078e02ff */
[----:B------:R-:W-:Y:S01]  /*12b10*/  STL [R1+0x40c], RZ ;  /* 0x00040cff01007387 */ /* 0x000fe20000100800 */
[----:B------:R-:W-:Y:S02]  /*12b20*/  IMAD R68, R93, 0x88, RZ ;  /* 0x000000885d447824 */ /* 0x000fe400078e02ff */
[----:B------:R-:W-:Y:S01]  /*12b30*/  IMAD R93, R170, 0x12a, RZ ;  /* 0x0000012aaa5d7824 */ /* 0x000fe200078e02ff */
[----:B------:R-:W-:Y:S04]  /*12b40*/  STL [R1+0x410], RZ ;  /* 0x000410ff01007387 */ /* 0x000fe80000100800 */
        /* <DEDUP_REMOVED lines=251> */
[----:B------:R-:W-:Y:S04]  /*13b00*/  STL [R1], RZ ;  /* 0x000000ff01007387 */ /* 0x000fe80000100800 */
        /* <DEDUP_REMOVED lines=127> */
[----:B------:R0:W-:Y:S04]  /*14300*/  STL.64 [R1+0x1f48], R24 ;  /* 0x001f481801007387 */ /* 0x0001e80000100a00 */
[----:B------:R1:W-:Y:S04]  /*14310*/  STL.64 [R1+0x1f50], R26 ;  /* 0x001f501a01007387 */ /* 0x0003e80000100a00 */
[----:B------:R4:W-:Y:S04]  /*14320*/  STL [R1+0x1f60], R27 ;  /* 0x001f601b01007387 */ /* 0x0009e80000100800 */
[----:B------:R3:W-:Y:S01]  /*14330*/  STL.64 [R1+0x1f58], R28 ;  /* 0x001f581c01007387 */ /* 0x0007e20000100a00 */
[----:B0-----:R-:W-:-:S02]  /*14340*/  IMAD R24, R89, 0x21e, RZ ;  /* 0x0000021e59187824 */ /* 0x001fc400078e02ff */
[----:B------:R-:W-:Y:S01]  /*14350*/  IMAD R89, R158, 0x126, RZ ;  /* 0x000001269e597824 */ /* 0x000fe200078e02ff */
[----:B------:R0:W-:Y:S01]  /*14360*/  STL.64 [R1+0x1f68], R30 ;  /* 0x001f681e01007387 */ /* 0x0001e20000100a00 */
[----:B-1----:R-:W-:Y:S02]  /*14370*/  IMAD R26, R84, 0x21a, RZ ;  /* 0x0000021a541a7824 */ /* 0x002fe400078e02ff */
[----:B------:R-:W-:Y:S01]  /*14380*/  IMAD R84, R141, 0x90, RZ ;  /* 0x000000908d547824 */ /* 0x000fe200078e02ff */
[----:B------:R-:W-:Y:S01]  /*14390*/  STL.64 [R1+0x1f70], R32 ;  /* 0x001f702001007387 */ /* 0x000fe20000100a00 */
[----:B----4-:R-:W-:Y:S02]  /*143a0*/  IMAD R27, R72, 0x109, RZ ;  /* 0x00000109481b7824 */ /* 0x010fe400078e02ff */
[----:B------:R-:W-:Y:S01]  /*143b0*/  IMAD R25, R77, 0x10b, RZ ;  /* 0x0000010b4d197824 */ /* 0x000fe200078e02ff */
[----:B------:R2:W-:Y:S01]  /*143c0*/  STL.64 [R1+0x1f78], R34 ;  /* 0x001f782201007387 */ /* 0x0005e20000100a00 */
[----:B---3--:R-:W-:-:S02]  /*143d0*/  IMAD R28, R87, 0x21c, RZ ;  /* 0x0000021c571c7824 */ /* 0x008fc400078e02ff */
[----:B------:R-:W-:Y:S01]  /*143e0*/  IMAD R87, R152, 0x92, RZ ;  /* 0x0000009298577824 */ /* 0x000fe200078e02ff */
[----:B------:R-:W-:Y:S01]  /*143f0*/  STL.64 [R1+0x1f80], R36 ;  /* 0x001f802401007387 */ /* 0x000fe20000100a00 */
[----:B0-----:R-:W-:Y:S01]  /*14400*/  LEA R31, R14, R14, 0x8 ;  /* 0x0000000e0e1f7211 */ /* 0x001fe200078e40ff */
[----:B------:R-:W-:Y:S02]  /*14410*/  IMAD R14, R16, 0x102, RZ ;  /* 0x00000102100e7824 */ /* 0x000fe400078e02ff */
[----:B------:R0:W-:Y:S01]  /*14420*/  STL [R1+0x1f90], R37 ;  /* 0x001f902501007387 */ /* 0x0001e20000100800 */
[----:B------:R-:W-:Y:S01]  /*14430*/  IMAD R16, R21, 0x104, RZ ;  /* 0x0000010415107824 */ /* 0x000fe200078e02ff */
[----:B------:R-:W-:Y:S01]  /*14440*/  LEA.HI.X.SX32 R31, R31, R13, 0x1, P2 ;  /* 0x0000000d1f1f7211 */ /* 0x000fe200010f0eff */
[----:B------:R-:W-:Y:S01]  /*14450*/  IMAD R21, R70, 0x108, RZ ;  /* 0x0000010846157824 */ /* 0x000fe200078e02ff */
[----:B------:R1:W-:Y:S01]  /*14460*/  STL.64 [R1+0x1f88], R38 ;  /* 0x001f882601007387 */ /* 0x0003e20000100a00 */
[----:B------:R-:W-:Y:S01]  /*14470*/  IMAD R70, R99, 0x112, RZ ;  /* 0x0000011263467824 */ /* 0x000fe200078e02ff */
[----:B--2---:R-:W-:Y:S01]  /*14480*/  LEA R35, R15, R15, 0x7 ;  /* 0x0000000f0f237211 */ /* 0x004fe200078e38ff */
[----:B------:R-:W-:Y:S01]  /*14490*/  IMAD R99, R188, 0x98, RZ ;  /* 0x00000098bc637824 */ /* 0x000fe200078e02ff */
[----:B------:R2:W-:Y:S01]  /*144a0*/  STL.64 [R1+0x1f98], R40 ;  /* 0x001f982801007387 */ /* 0x0005e20000100a00 */
[----:B------:R-:W-:Y:S01]  /*144b0*/  IMAD R33, R65, 0x107, RZ ;  /* 0x0000010741217824 */ /* 0x000fe200078e02ff */
[----:B0-----:R-:W0:Y:S01]  /*144c0*/  LDC R37, c[0x0][0x268] ;  /* 0x00009a00ff257b82 */ /* 0x001e220000000800 */
[----:B------:R-:W-:Y:S01]  /*144d0*/  IMAD R65, R86, 0x10e, RZ ;  /* 0x0000010e56417824 */ /* 0x000fe200078e02ff */
[----:B------:R3:W-:Y:S01]  /*144e0*/  STL.64 [R1+0x1fa0], R42 ;  /* 0x001fa02a01007387 */ /* 0x0007e20000100a00 */
[----:B------:R-:W-:-:S02]  /*144f0*/  IMAD R86, R147, 0x122, RZ ;  /* 0x0000012293567824 */ /* 0x000fc400078e02ff */
[----:B------:R-:W-:Y:S01]  /*14500*/  IMAD R32, R76, 0x214, RZ ;  /* 0x000002144c207824 */ /* 0x000fe200078e02ff */
[----:B------:R-:W-:Y:S01]  /*14510*/  STL [R1+0x1fa8], R42 ;  /* 0x001fa82a01007387 */ /* 0x000fe20000100800 */
[----:B-1----:R-:W-:Y:S02]  /*14520*/  IMAD R38, R71, 0x210, RZ ;  /* 0x0000021047267824 */ /* 0x002fe400078e02ff */
[----:B------:R-:W-:Y:S02]  /*14530*/  IMAD R71, R104, 0x8a, RZ ;  /* 0x0000008a68477824 */ /* 0x000fe400078e02ff */
[----:B--2---:R-:W-:Y:S02]  /*14540*/  IMAD R40, R66, 0x20e, RZ ;  /* 0x0000020e42287824 */ /* 0x004fe400078e02ff */
[----:B------:R-:W-:Y:S01]  /*14550*/  IMAD R66, R91, 0x22, RZ ;  /* 0x000000225b427824 */ /* 0x000fe200078e02ff */
[----:B---3--:R-:W1:Y:S01]  /*14560*/  LDC R43, c[0x0][0x268] ;  /* 0x00009a00ff2b7b82 */ /* 0x008e620000000800 */
[----:B------:R-:W-:-:S02]  /*14570*/  IMAD R91, R164, 0x94, RZ ;  /* 0x00000094a45b7824 */ /* 0x000fc400078e02ff */
[----:B------:R-:W-:Y:S02]  /*14580*/  IMAD R41, R17, 0x103, RZ ;  /* 0x0000010311297824 */ /* 0x000fe400078e02ff */
[----:B------:R-:W-:Y:S02]  /*14590*/  IMAD R17, R64, 0x106, RZ ;  /* 0x0000010640117824 */ /* 0x000fe400078e02ff */
[----:B------:R-:W-:Y:S02]  /*145a0*/  IMAD R64, R81, 0x10c, RZ ;  /* 0x0000010c51407824 */ /* 0x000fe400078e02ff */
[----:B------:R-:W-:Y:S02]  /*145b0*/  IMAD R81, R138, 0x12, RZ ;  /* 0x000000128a517824 */ /* 0x000fe400078e02ff */
[----:B0-----:R-:W-:Y:S02]  /*145c0*/  IMAD R121, R37, 0x146, RZ ;  /* 0x0000014625797824 */ /* 0x001fe400078e02ff */
[----:B------:R-:W0:Y:S01]  /*145d0*/  LDC R37, c[0x0][0x268] ;  /* 0x00009a00ff257b82 */ /* 0x000e220000000800 */
[----:B------:R-:W-:-:S02]  /*145e0*/  IMAD R104, R205, 0x136, RZ ;  /* 0x00000136cd687824 */ /* 0x000fc400078e02ff */
[----:B------:R-:W-:Y:S02]  /*145f0*/  IMAD R39, R22, 0x105, RZ ;  /* 0x0000010516277824 */ /* 0x000fe400078e02ff */
[----:B------:R-:W-:Y:S02]  /*14600*/  IMAD R22, R75, 0x10a, RZ ;  /* 0x0000010a4b167824 */ /* 0x000fe400078e02ff */
[----:B------:R-:W-:Y:S02]  /*14610*/  IMAD R75, R116, 0x8c, RZ ;  /* 0x0000008c744b7824 */ /* 0x000fe400078e02ff */
[----:B------:R-:W-:Y:S02]  /*14620*/  IMAD R116, R237, 0xa0, RZ ;  /* 0x000000a0ed747824 */ /* 0x000fe400078e02ff */
[----:B-1----:R-:W-:Y:S02]  /*14630*/  IMAD R123, R43, 0xa4, RZ ;  /* 0x000000a42b7b7824 */ /* 0x002fe400078e02ff */
[----:B------:R-:W1:Y:S01]  /*14640*/  LDC R43, c[0x0][0x268] ;  /* 0x00009a00ff2b7b82 */ /* 0x000e620000000800 */
        /* <DEDUP_REMOVED lines=9> */
[----:B------:R-:W-:Y:S01]  /*146e0*/  IMAD R69, R94, 0x110, RZ ;  /* 0x000001105e457824 */ /* 0x000fe200078e02ff */
[----:B------:R-:W-:Y:S01]  /*146f0*/  IADD3 R30, P2, R15, R12, RZ ;  /* 0x0000000c0f1e7210 */ /* 0x000fe20007f5e0ff */
[----:B------:R-:W-:Y:S02]  /*14700*/  IMAD R72, R105, 0x114, RZ ;  /* 0x0000011469487824 */ /* 0x000fe400078e02ff */
[----:B------:R-:W-:Y:S02]  /*14710*/  IMAD R77, R122, 0x11a, RZ ;  /* 0x0000011a7a4d7824 */ /* 0x000fe400078e02ff */
[----:B-1----:R-:W-:Y:S01]  /*14720*/  IMAD R126, R43, 0xa6, RZ ;  /* 0x000000a62b7e7824 */ /* 0x002fe200078e02ff */
[----:B------:R-:W1:Y:S01]  /*14730*/  LDC R122, c[0x0][0x268] ;  /* 0x00009a00ff7a7b82 */ /* 0x000e620000000800 */
[----:B------:R-:W-:-:S02]  /*14740*/  IMAD R94, R175, 0x96, RZ ;  /* 0x00000096af5e7824 */ /* 0x000fc400078e02ff */
[----:B------:R-:W-:-:S05]  /*14750*/  IMAD R105, R210, 0x4e, RZ ;  /* 0x0000004ed2697824 */ /* 0x000fca00078e02ff */
[----:B------:R-:W2:Y:S01]  /*14760*/  LDC R43, c[0x0][0x268] ;  /* 0x00009a00ff2b7b82 */ /* 0x000ea20000000800 */
[----:B0-----:R-:W-:-:S07]  /*14770*/  IMAD R125, R37, 0x14a, RZ ;  /* 0x0000014a257d7824 */ /* 0x001fce00078e02ff */
[----:B------:R-:W0:Y:S01]  /*14780*/  LDC R37, c[0x0][0x268] ;  /* 0x00009a00ff257b82 */ /* 0x000e220000000800 */
[----:B-1----:R-:W-:-:S07]  /*14790*/  IMAD R122, R122, 0x52, RZ ;  /* 0x000000527a7a7824 */ /* 0x002fce00078e02ff */
[----:B------:R-:W1:Y:S01]  /*147a0*/  LDC R175, c[0x0][0x268] ;  /* 0x00009a00ffaf7b82 */ /* 0x000e620000000800 */
[----:B--2---:R-:W-:-:S07]  /*147b0*/  IMAD R131, R43, 0xa8, RZ ;  /* 0x000000a82b837824 */ /* 0x004fce00078e02ff */
[----:B------:R-:W2:Y:S01]  /*147c0*/  LDC R210, c[0x0][0x268] ;  /* 0x00009a00ffd27b82 */ /* 0x000ea20000000800 */
[----:B0-----:R-:W-:-:S07]  /*147d0*/  IMAD R127, R37, 0x14c, RZ ;  /* 0x0000014c257f7824 */ /* 0x001fce00078e02ff */
[----:B------:R-:W0:Y:S08]  /*147e0*/  LDC R43, c[0x0][0x268] ;  /* 0x00009a00ff2b7b82 */ /* 0x000e300000000800 */
[----:B------:R-:W3:Y:S01]  /*147f0*/  LDC R37, c[0x0][0x268] ;  /* 0x00009a00ff257b82 */ /* 0x000ee20000000800 */
[----:B-1----:R-:W-:Y:S02]  /*14800*/  IMAD R175, R175, 0x6, RZ ;  /* 0x00000006afaf7824 */ /* 0x002fe400078e02ff */
[----:B--2---:R-:W-:-:S02]  /*14810*/  IMAD R210, R210, 0x68, RZ ;  /* 0x00000068d2d27824 */ /* 0x004fc400078e02ff */
[----:B0-----:R-:W-:-:S03]  /*14820*/  IMAD R134, R43, 0xaa, RZ ;  /* 0x000000aa2b867824 */ /* 0x001fc600078e02ff */
[----:B------:R-:W0:Y:S01]  /*14830*/  LDC R43, c[0x0][0x268] ;  /* 0x00009a00ff2b7b82 */ /* 0x000e220000000800 */
[----:B---3--:R-:W-:-:S07]  /*14840*/  IMAD R128, R37, 0x14e, RZ ;  /* 0x0000014e25807824 */ /* 0x008fce00078e02ff */
[----:B------:R-:W1:Y:S01]  /*14850*/  LDC R37, c[0x0][0x268] ;  /* 0x00009a00ff257b82 */ /* 0x000e620000000800 */
[----:B0-----:R-:W-:-:S07]  /*14860*/  IMAD R138, R43, 0xac, RZ ;  /* 0x000000ac2b8a7824 */ /* 0x001fce00078e02ff */
[----:B------:R-:W0:Y:S01]  /*14870*/  LDC R43, c[0x0][0x268] ;  /* 0x00009a00ff2b7b82 */ /* 0x000e220000000800 */
[----:B-1----:R-:W-:-:S07]  /*14880*/  IMAD R132, R37, 0x150, RZ ;  /* 0x0000015025847824 */ /* 0x002fce00078e02ff */
        /* <DEDUP_REMOVED lines=120> */
[----:B------:R-:W1:Y:S02]  /*15010*/  LDC R37, c[0x0][0x268] ;  /* 0x00009a00ff257b82 */ /* 0x000e640000000800 */
[----:B-1----:R-:W-:-:S06]  /*15020*/  IMAD R189, R37, 0x18a, RZ ;  /* 0x0000018a25bd7824 */ /* 0x002fcc00078e02ff */
        /* <DEDUP_REMOVED lines=65> */
[----:B-1----:R-:W-:Y:S01]  /*15440*/  IMAD R251, R37, 0x1c8, RZ ;  /* 0x000001c825fb7824 */ /* 0x002fe200078e02ff */
[-C--:B------:R-:W-:Y:S01]  /*15450*/  LEA.HI.X.SX32 R37, R252, R13.reuse, 0x1, P3 ;  /* 0x0000000dfc257211 */ /* 0x080fe200018f0eff */
[----:B0-----:R-:W-:Y:S01]  /*15460*/  IMAD R252, R43, 0x3b0, RZ ;  /* 0x000003b02bfc7824 */ /* 0x001fe200078e02ff */
[----:B------:R-:W-:Y:S02]  /*15470*/  IADD3 R36, P3, R14, R12, RZ ;  /* 0x0000000c0e247210 */ /* 0x000fe40007f7e0ff */
[-C--:B------:R-:W-:Y:S01]  /*15480*/  LEA.HI.X.SX32 R43, R41, R13.reuse, 0x1, P1 ;  /* 0x0000000d292b7211 */ /* 0x080fe200008f0eff */
[----:B------:R0:W-:Y:S04]  /*15490*/  STL [R1+0x1064], R37 ;  /* 0x0010642501007387 */ /* 0x0001e80000100800 */
[----:B------:R-:W-:Y:S01]  /*154a0*/  STL [R1+0x105c], R31 ;  /* 0x00105c1f01007387 */ /* 0x000fe20000100800 */
[----:B0-----:R-:W-:-:S02]  /*154b0*/  LEA.HI.X.SX32 R37, R35, R13, 0x1, P3 ;  /* 0x0000000d23257211 */ /* 0x001fc400018f0eff */
[----:B------:R-:W-:Y:S02]  /*154c0*/  LEA.HI.X.SX32 R35, R14, R13, 0x1, P6 ;  /* 0x0000000d0e237211 */ /* 0x000fe400030f0eff */
[----:B------:R-:W0:Y:S01]  /*154d0*/  LDC R14, c[0x0][0x268] ;  /* 0x00009a00ff0e7b82 */ /* 0x000e220000000800 */
[----:B------:R1:W-:Y:S01]  /*154e0*/  STL.64 [R1+0x1b48], R36 ;  /* 0x001b482401007387 */ /* 0x0003e20000100a00 */
[----:B------:R-:W-:-:S03]  /*154f0*/  IADD3 R34, P6, R17, R12, RZ ;  /* 0x0000000c11227210 */ /* 0x000fc60007fde0ff */
[----:B------:R2:W-:Y:S04]  /*15500*/  STL [R1+0x1054], R35 ;  /* 0x0010542301007387 */ /* 0x0005e80000100800 */
[----:B------:R3:W-:Y:S04]  /*15510*/  STL [R1+0x104c], R43 ;  /* 0x00104c2b01007387 */ /* 0x0007e80000100800 */
[----:B------:R4:W4:Y:S01]  /*15520*/  LDL.LU R42, [R1+0x1fa8] ;  /* 0x001fa800012a7983 */ /* 0x0009220000300800 */
[----:B-1----:R-:W-:Y:S01]  /*15530*/  IADD3 R36, P3, R16, R12, RZ ;  /* 0x0000000c10247210 */ /* 0x002fe20007f7e0ff */
[----:B0-----:R-:W-:-:S05]  /*15540*/  IMAD R14, R14, 0x83, RZ ;  /* 0x000000830e0e7824 */ /* 0x001fca00078e02ff */
[-C--:B--2---:R-:W-:Y:S02]  /*15550*/  LEA.HI.X.SX32 R35, R14, R13.reuse, 0x1, P6 ;  /* 0x0000000d0e237211 */ /* 0x084fe400030f0eff */
[----:B------:R-:W0:Y:S01]  /*15560*/  LDC R14, c[0x0][0x268] ;  /* 0x00009a00ff0e7b82 */ /* 0x000e220000000800 */
[-C--:B------:R-:W-:Y:S02]  /*15570*/  LEA.HI.X.SX32 R31, R3, R13.reuse, 0x1, P2 ;  /* 0x0000000d031f7211 */ /* 0x080fe400010f0eff */
[-C--:B------:R-:W-:Y:S02]  /*15580*/  LEA.HI.X.SX32 R37, R15, R13.reuse, 0x1, P3 ;  /* 0x0000000d0f257211 */ /* 0x080fe400018f0eff */
[-C--:B------:R-:W-:Y:S02]  /*15590*/  LEA.HI.X.SX32 R3, R16, R13.reuse, 0x1, P4 ;  /* 0x0000000d10037211 */ /* 0x080fe400020f0eff */
[----:B---3--:R-:W-:Y:S01]  /*155a0*/  LEA.HI.X.SX32 R43, R39, R13, 0x1, P5 ;  /* 0x0000000d272b7211 */ /* 0x008fe200028f0eff */
[----:B------:R1:W-:Y:S01]  /*155b0*/  STL.64 [R1+0x1d40], R30 ;  /* 0x001d401e01007387 */ /* 0x0003e20000100a00 */
[-C--:B------:R-:W-:Y:S01]  /*155c0*/  IADD3 R40, P1, R40, R12.reuse, RZ ;  /* 0x0000000c28287210 */ /* 0x080fe20007f3e0ff */
[----:B------:R-:W2:Y:S02]  /*155d0*/  LDC R16, c[0x0][0x268] ;  /* 0x00009a00ff107b82 */ /* 0x000ea40000000800 */
[----:B------:R3:W-:Y:S04]  /*155e0*/  STL.64 [R1+0x1b40], R36 ;  /* 0x001b402401007387 */ /* 0x0007e80000100a00 */
[----:B------:R-:W-:Y:S04]  /*155f0*/  STL [R1+0x1044], R3 ;  /* 0x0010440301007387 */ /* 0x000fe80000100800 */
[----:B------:R4:W-:Y:S01]  /*15600*/  STL [R1+0x103c], R43 ;  /* 0x00103c2b01007387 */ /* 0x0009e20000100800 */
[----:B-1----:R-:W-:-:S02]  /*15610*/  IADD3 R30, P2, R19, R12, RZ ;  /* 0x0000000c131e7210 */ /* 0x002fc40007f5e0ff */
[----:B0-----:R-:W-:Y:S02]  /*15620*/  LEA R14, R14, R14, 0x5 ;  /* 0x0000000e0e0e7211 */ /* 0x001fe400078e28ff */
[-C--:B---3--:R-:W-:Y:S02]  /*15630*/  IADD3 R36, P3, R20, R12.reuse, RZ ;  /* 0x0000000c14247210 */ /* 0x088fe40007f7e0ff */
[-C--:B------:R-:W-:Y:S02]  /*15640*/  LEA.HI.X.SX32 R41, R33, R13.reuse, 0x1, P1 ;  /* 0x0000000d21297211 */ /* 0x080fe400008f0eff */
[-C--:B------:R-:W-:Y:S02]  /*15650*/  LEA.HI.X.SX32 R31, R14, R13.reuse, 0x1, P2 ;  /* 0x0000000d0e1f7211 */ /* 0x080fe400010f0eff */
[----:B------:R-:W-:Y:S01]  /*15660*/  LEA.HI.X.SX32 R37, R19, R13, 0x1, P3 ;  /* 0x0000000d13257211 */ /* 0x000fe200018f0eff */
[----:B------:R-:W0:Y:S01]  /*15670*/  LDC R14, c[0x0][0x268] ;  /* 0x00009a00ff0e7b82 */ /* 0x000e220000000800 */
[----:B----4-:R1:W5:Y:S01]  /*15680*/  LDL.LU.64 R42, [R1+0x1fa0] ;  /* 0x001fa000012a7983 */ /* 0x0103620000300a00 */
[----:B------:R-:W-:-:S02]  /*15690*/  IADD3 R2, P4, R21, R12, RZ ;  /* 0x0000000c15027210 */ /* 0x000fc40007f9e0ff */
[-C--:B------:R-:W-:Y:S01]  /*156a0*/  IADD3 R38, P5, R38, R12.reuse, RZ ;  /* 0x0000000c26267210 */ /* 0x080fe20007fbe0ff */
[----:B------:R3:W-:Y:S01]  /*156b0*/  STL.64 [R1+0x1b38], R34 ;  /* 0x001b382201007387 */ /* 0x0007e20000100a00 */
[-C--:B------:R-:W-:Y:S01]  /*156c0*/  IADD3 R32, P1, R32, R12.reuse, RZ ;  /* 0x0000000c20207210 */ /* 0x080fe20007f3e0ff */
[----:B--2---:R-:W-:Y:S01]  /*156d0*/  IMAD R16, R16, 0x10d, RZ ;  /* 0x0000010d10107824 */ /* 0x004fe200078e02ff */
[----:B------:R-:W2:Y:S01]  /*156e0*/  LDC R19, c[0x0][0x268] ;  /* 0x00009a00ff137b82 */ /* 0x000ea20000000800 */
[----:B---3--:R-:W-:Y:S02]  /*156f0*/  IADD3 R34, P6, R9, R12, RZ ;  /* 0x0000000c09227210 */ /* 0x008fe40007fde0ff */
[----:B------:R-:W-:-:S05]  /*15700*/  LEA.HI.X.SX32 R9, R17, R13, 0x1, P0 ;  /* 0x0000000d11097211 */ /* 0x000fca00000f0eff */
[----:B------:R-:W-:Y:S04]  /*15710*/  STL [R1+0x1034], R9 ;  /* 0x0010340901007387 */ /* 0x000fe80000100800 */
[----:B------:R3:W-:Y:S04]  /*15720*/  STL.64 [R1+0x1750], R40 ;  /* 0x0017502801007387 */ /* 0x0007e80000100a00 */
[----:B---3--:R1:W5:Y:S04]  /*15730*/  LDL.LU.64 R40, [R1+0x1f98] ;  /* 0x001f980001287983 */ /* 0x0083680000300a00 */
[----:B------:R-:W-:Y:S04]  /*15740*/  STL.64 [R1+0x1e38], R30 ;  /* 0x001e381e01007387 */ /* 0x000fe80000100a00 */
[----:B------:R3:W-:Y:S04]  /*15750*/  STL.64 [R1+0x1d38], R36 ;  /* 0x001d382401007387 */ /* 0x0007e80000100a00 */
[----:B---3--:R-:W3:Y:S01]  /*15760*/  LDL.LU R37, [R1+0x1f90] ;  /* 0x001f900001257983 */ /* 0x008ee20000300800 */
[----:B------:R-:W-:-:S02]  /*15770*/  LEA.HI.X.SX32 R3, R20, R13, 0x1, P4 ;  /* 0x0000000d14037211 */ /* 0x000fc400020f0eff */
[-C--:B------:R-:W-:Y:S02]  /*15780*/  LEA.HI.X.SX32 R39, R21, R13.reuse, 0x1, P5 ;  /* 0x0000000d15277211 */ /* 0x080fe400028f0eff */
[-C--:B------:R-:W-:Y:S02]  /*15790*/  IADD3 R8, P0, R22, R12.reuse, RZ ;  /* 0x0000000c16087210 */ /* 0x080fe40007f1e0ff */
[-C--:B------:R-:W-:Y:S01]  /*157a0*/  IADD3 R36, P3, R23, R12.reuse, RZ ;  /* 0x0000000c17247210 */ /* 0x080fe20007f7e0ff */
[----:B------:R4:W-:Y:S01]  /*157b0*/  STL.64 [R1+0x1b30], R2 ;  /* 0x001b300201007387 */ /* 0x0009e20000100a00 */
[-C--:B------:R-:W-:Y:S01]  /*157c0*/  LEA.HI.X.SX32 R35, R27, R13.reuse, 0x1, P6 ;  /* 0x0000000d1b237211 */ /* 0x080fe200030f0eff */
[----:B0-----:R-:W-:Y:S01]  /*157d0*/  IMAD R14, R14, 0x43, RZ ;  /* 0x000000430e0e7824 */ /* 0x001fe200078e02ff */
[----:B------:R-:W-:Y:S01]  /*157e0*/  IADD3 R30, P2, R11, R12, RZ ;  /* 0x0000000c0b1e7210 */ /* 0x000fe20007f5e0ff */
[----:B------:R0:W-:Y:S01]  /*157f0*/  STL.64 [R1+0x1748], R38 ;  /* 0x0017482601007387 */ /* 0x0001e20000100a00 */
[----:B------:R-:W-:-:S02]  /*15800*/  LEA.HI.X.SX32 R9, R29, R13, 0x1, P0 ;  /* 0x0000000d1d097211 */ /* 0x000fc400000f0eff */
[----:B------:R-:W-:Y:S02]  /*15810*/  MOV R20, R36 ;  /* 0x0000002400147202 */ /* 0x000fe40000000f00 */
[-C--:B------:R-:W-:Y:S02]  /*15820*/  LEA.HI.X.SX32 R33, R22, R13.reuse, 0x1, P1 ;  /* 0x0000000d16217211 */ /* 0x080fe400008f0eff */
[-C--:B------:R-:W-:Y:S02]  /*15830*/  IADD3 R10, P5, R10, R12.reuse, RZ ;  /* 0x0000000c0a0a7210 */ /* 0x080fe40007fbe0ff */
[----:B----4-:R-:W-:Y:S01]  /*15840*/  IADD3 R2, P4, R64, R12, RZ ;  /* 0x0000000c40027210 */ /* 0x010fe20007f9e0ff */
[----:B0-----:R1:W5:Y:S01]  /*15850*/  LDL.LU.64 R38, [R1+0x1f88] ;  /* 0x001f880001267983 */ /* 0x0013620000300a00 */
[----:B------:R-:W-:-:S03]  /*15860*/  LEA.HI.X.SX32 R31, R25, R13, 0x1, P2 ;  /* 0x0000000d191f7211 */ /* 0x000fc600010f0eff */
[----:B------:R0:W-:Y:S01]  /*15870*/  STL [R1+0x1d30], R36 ;  /* 0x001d302401007387 */ /* 0x0001e20000100800 */
[----:B------:R-:W-:Y:S02]  /*15880*/  IADD3 R26, P6, R26, R12, RZ ;  /* 0x0000000c1a1a7210 */ /* 0x000fe40007fde0ff */
[-C--:B------:R-:W-:Y:S02]  /*15890*/  LEA.HI.X.SX32 R3, R23, R13.reuse, 0x1, P4 ;  /* 0x0000000d17037211 */ /* 0x080fe400020f0eff */
[-C--:B------:R-:W-:Y:S02]  /*158a0*/  LEA.HI.X.SX32 R11, R64, R13.reuse, 0x1, P5 ;  /* 0x0000000d400b7211 */ /* 0x080fe400028f0eff */
[----:B------:R-:W-:Y:S02]  /*158b0*/  LEA.HI.X.SX32 R27, R16, R13, 0x1, P6 ;  /* 0x0000000d101b7211 */ /* 0x000fe400030f0eff */
[----:B------:R-:W4:Y:S01]  /*158c0*/  LDC R16, c[0x0][0x268] ;  /* 0x00009a00ff107b82 */ /* 0x000f220000000800 */
[----:B---3--:R-:W-:-:S02]  /*158d0*/  MOV R21, R37 ;  /* 0x0000002500157202 */ /* 0x008fc40000000f00 */
[----:B0-----:R1:W5:Y:S01]  /*158e0*/  LDL.LU.64 R36, [R1+0x1f80] ;  /* 0x001f800001247983 */ /* 0x0013620000300a00 */
[----:B------:R-:W-:-:S04]  /*158f0*/  LEA.HI.X.SX32 R21, R14, R13, 0x1, P3 ;  /* 0x0000000d0e157211 */ /* 0x000fc800018f0eff */
[----:B------:R-:W0:Y:S01]  /*15900*/  LDC R14, c[0x0][0x268] ;  /* 0x00009a00ff0e7b82 */ /* 0x000e220000000800 */
[----:B------:R3:W-:Y:S04]  /*15910*/  STL.64 [R1+0x1740], R34 ;  /* 0x0017402201007387 */ /* 0x0007e80000100a00 */
[----:B---3--:R1:W5:Y:S04]  /*15920*/  LDL.LU.64 R34, [R1+0x1f78] ;  /* 0x001f780001227983 */ /* 0x0083680000300a00 */
[----:B------:R-:W-:Y:S04]  /*15930*/  STL.64 [R1+0x1b28], R8 ;  /* 0x001b280801007387 */ /* 0x000fe80000100a00 */
[----:B------:R3:W-:Y:S04]  /*15940*/  STL.64 [R1+0x1738], R32 ;  /* 0x0017382001007387 */ /* 0x0007e80000100a00 */
[----:B---3--:R1:W5:Y:S04]  /*15950*/  LDL.LU.64 R32, [R1+0x1f70] ;  /* 0x001f700001207983 */ /* 0x0083680000300a00 */
[----:B------:R3:W-:Y:S04]  /*15960*/  STL.64 [R1+0x1730], R30 ;  /* 0x0017301e01007387 */ /* 0x0007e80000100a00 */
[----:B---3--:R1:W5:Y:S04]  /*15970*/  LDL.LU.64 R30, [R1+0x1f68] ;  /* 0x001f6800011e7983 */ /* 0x0083680000300a00 */
[----:B------:R-:W-:Y:S04]  /*15980*/  STL [R1+0x1d34], R21 ;  /* 0x001d341501007387 */ /* 0x000fe80000100800 */
[----:B------:R-:W-:Y:S04]  /*15990*/  STL.64 [R1+0x1b20], R2 ;  /* 0x001b200201007387 */ /* 0x000fe80000100a00 */
[----:B------:R-:W-:Y:S04]  /*159a0*/  STL.64 [R1+0x1728], R10 ;  /* 0x0017280a01007387 */ /* 0x000fe80000100a00 */
[----:B------:R3:W-:Y:S04]  /*159b0*/  STL.64 [R1+0x1720], R26 ;  /* 0x0017201a01007387 */ /* 0x0007e80000100a00 */
[----:B---3--:R-:W3:Y:S01]  /*159c0*/  LDL.LU R27, [R1+0x1f60] ;  /* 0x001f6000011b7983 */ /* 0x008ee20000300800 */
[----:B0-----:R-:W-:Y:S01]  /*159d0*/  IMAD R14, R14, 0x87, RZ ;  /* 0x000000870e0e7824 */ /* 0x001fe200078e02ff */
[----:B------:R-:W-:-:S04]  /*159e0*/  IADD3 R8, P0, R65, R12, RZ ;  /* 0x0000000c41087210 */ /* 0x000fc80007f1e0ff */
[-C--:B------:R-:W-:Y:S02]  /*159f0*/  LEA.HI.X.SX32 R9, R14, R13.reuse, 0x1, P0 ;  /* 0x0000000d0e097211 */ /* 0x080fe400000f0eff */
[----:B------:R-:W0:Y:S01]  /*15a00*/  LDC R14, c[0x0][0x268] ;  /* 0x00009a00ff0e7b82 */ /* 0x000e220000000800 */
[----:B----4-:R-:W-:Y:S01]  /*15a10*/  IMAD R16, R16, 0x10f, RZ ;  /* 0x0000010f10107824 */ /* 0x010fe200078e02ff */
[-C--:B------:R-:W-:Y:S02]  /*15a20*/  IADD3 R24, P2, R24, R12.reuse, RZ ;  /* 0x0000000c18187210 */ /* 0x080fe40007f5e0ff */
[-C--:B------:R-:W-:Y:S02]  /*15a30*/  IADD3 R28, P1, R28, R12.reuse, RZ ;  /* 0x0000000c1c1c7210 */ /* 0x080fe40007f3e0ff */
[-C--:B------:R-:W-:Y:S02]  /*15a40*/  LEA.HI.X.SX32 R25, R16, R13.reuse, 0x1, P2 ;  /* 0x0000000d10197211 */ /* 0x080fe400010f0eff */
[----:B------:R-:W4:Y:S01]  /*15a50*/  LDC R16, c[0x0][0x268] ;  /* 0x00009a00ff107b82 */ /* 0x000f220000000800 */
[----:B------:R-:W-:Y:S01]  /*15a60*/  LEA.HI.X.SX32 R29, R65, R13, 0x1, P1 ;  /* 0x0000000d411d7211 */ /* 0x000fe200008f0eff */
[----:B--2---:R-:W-:Y:S01]  /*15a70*/  IMAD R19, R19, 0x111, RZ ;  /* 0x0000011113137824 */ /* 0x004fe200078e02ff */
[-C--:B------:R-:W-:Y:S01]  /*15a80*/  IADD3 R6, P1, R6, R12.reuse, RZ ;  /* 0x0000000c06067210 */ /* 0x080fe20007f3e0ff */
[----:B------:R2:W-:Y:S01]  /*15a90*/  STL.64 [R1+0x1b18], R8 ;  /* 0x001b180801007387 */ /* 0x0005e20000100a00 */
[----:B------:R-:W-:-:S02]  /*15aa0*/  IADD3 R20, P3, R66, R12, RZ ;  /* 0x0000000c42147210 */ /* 0x000fc40007f7e0ff */
[-C--:B------:R-:W-:Y:S02]  /*15ab0*/  IADD3 R26, P6, R69, R12.reuse, RZ ;  /* 0x0000000c451a7210 */ /* 0x080fe40007fde0ff */
[-C--:B------:R-:W-:Y:S02]  /*15ac0*/  IADD3 R2, P4, R67, R12.reuse, RZ ;  /* 0x0000000c43027210 */ /* 0x080fe40007f9e0ff */
[----:B--2---:R-:W-:Y:S02]  /*15ad0*/  IADD3 R8, P0, R7, R12, RZ ;  /* 0x0000000c07087210 */ /* 0x004fe40007f1e0ff */
[----:B------:R-:W-:Y:S02]  /*15ae0*/  LEA.HI.X.SX32 R7, R19, R13, 0x1, P1 ;  /* 0x0000000d13077211 */ /* 0x000fe400008f0eff */
[----:B------:R-:W2:Y:S01]  /*15af0*/  LDC R19, c[0x0][0x268] ;  /* 0x00009a00ff137b82 */ /* 0x000ea20000000800 */
[----:B0-----:R-:W-:Y:S01]  /*15b00*/  LEA R14, R14, R14, 0x4 ;  /* 0x0000000e0e0e7211 */ /* 0x001fe200078e20ff */
[----:B------:R0:W-:Y:S01]  /*15b10*/  STL.64 [R1+0x1718], R28 ;  /* 0x0017181c01007387 */ /* 0x0001e20000100a00 */
[----:B------:R-:W-:-:S02]  /*15b20*/  IADD3 R10, P5, R68, R12, RZ ;  /* 0x0000000c440a7210 */ /* 0x000fc40007fbe0ff */
[-C--:B------:R-:W-:Y:S02]  /*15b30*/  LEA.HI.X.SX32 R21, R14, R13.reuse, 0x1, P3 ;  /* 0x0000000d0e157211 */ /* 0x080fe400018f0eff */
[----:B------:R-:W-:Y:S01]  /*15b40*/  MOV R64, R26 ;  /* 0x0000001a00407202 */ /* 0x000fe20000000f00 */
[----:B------:R-:W1:Y:S01]  /*15b50*/  LDC R14, c[0x0][0x268] ;  /* 0x00009a00ff0e7b82 */ /* 0x000e620000000800 */
[-C--:B------:R-:W-:Y:S02]  /*15b60*/  LEA.HI.X.SX32 R3, R66, R13.reuse, 0x1, P4 ;  /* 0x0000000d42037211 */ /* 0x080fe400020f0eff */
[----:B------:R-:W-:Y:S01]  /*15b70*/  IADD3 R22, P2, R70, R12, RZ ;  /* 0x0000000c46167210 */ /* 0x000fe20007f5e0ff */
[----:B0-----:R0:W5:Y:S01]  /*15b80*/  LDL.LU.64 R28, [R1+0x1f58] ;  /* 0x001f5800011c7983 */ /* 0x0011620000300a00 */
[----:B------:R-:W-:-:S03]  /*15b90*/  LEA.HI.X.SX32 R11, R67, R13, 0x1, P5 ;  /* 0x0000000d430b7211 */ /* 0x000fc600028f0eff */
[----:B------:R0:W-:Y:S01]  /*15ba0*/  STL [R1+0x1b10], R26 ;  /* 0x001b101a01007387 */ /* 0x0001e20000100800 */
[----:B----4-:R-:W-:Y:S01]  /*15bb0*/  IMAD R16, R16, 0x89, RZ ;  /* 0x0000008910107824 */ /* 0x010fe200078e02ff */
[----:B------:R-:W-:Y:S02]  /*15bc0*/  LEA.HI.X.SX32 R9, R69, R13, 0x1, P0 ;  /* 0x0000000d45097211 */ /* 0x000fe400000f0eff */
[----:B------:R-:W-:Y:S02]  /*15bd0*/  MOV R69, R23 ;  /* 0x0000001700457202 */ /* 0x000fe40000000f00 */
[----:B------:R-:W-:Y:S02]  /*15be0*/  LEA.HI.X.SX32 R69, R16, R13, 0x1, P2 ;  /* 0x0000000d10457211 */ /* 0x000fe400010f0eff */
[----:B------:R-:W4:Y:S01]  /*15bf0*/  LDC R16, c[0x0][0x268] ;  /* 0x00009a00ff107b82 */ /* 0x000f220000000800 */
[----:B--2---:R-:W-:Y:S01]  /*15c00*/  IMAD R19, R19, 0x45, RZ ;  /* 0x0000004513137824 */ /* 0x004fe200078e02ff */
[----:B------:R-:W-:-:S04]  /*15c10*/  IADD3 R66, P5, R71, R12, RZ ;  /* 0x0000000c47427210 */ /* 0x000fc80007fbe0ff */
[----:B------:R-:W-:Y:S02]  /*15c20*/  LEA.HI.X.SX32 R67, R19, R13, 0x1, P5 ;  /* 0x0000000d13437211 */ /* 0x000fe400028f0eff */
[----:B------:R-:W2:Y:S01]  /*15c30*/  LDC R19, c[0x0][0x268] ;  /* 0x00009a00ff137b82 */ /* 0x000ea20000000800 */
[----:B-1----:R-:W-:Y:S01]  /*15c40*/  IMAD R14, R14, 0x22a, RZ ;  /* 0x0000022a0e0e7824 */ /* 0x002fe200078e02ff */
[----:B------:R-:W-:-:S04]  /*15c50*/  IADD3 R4, P4, R4, R12, RZ ;  /* 0x0000000c04047210 */ /* 0x000fc80007f9e0ff */
[----:B------:R-:W-:Y:S01]  /*15c60*/  IADD3 R14, P1, R14, R12, RZ ;  /* 0x0000000c0e0e7210 */ /* 0x000fe20007f3e0ff */
[----:B----4-:R-:W-:Y:S02]  /*15c70*/  IMAD R16, R16, 0x22e, RZ ;  /* 0x0000022e10107824 */ /* 0x010fe400078e02ff */
[----:B--2---:R-:W-:Y:S01]  /*15c80*/  IMAD R19, R19, 0x232, RZ ;  /* 0x0000023213137824 */ /* 0x004fe200078e02ff */
[----:B---3--:R-:W-:Y:S02]  /*15c90*/  MOV R65, R27 ;  /* 0x0000001b00417202 */ /* 0x008fe40000000f00 */
[----:B0-----:R0:W5:Y:S01]  /*15ca0*/  LDL.LU.64 R26, [R1+0x1f50] ;  /* 0x001f5000011a7983 */ /* 0x0011620000300a00 */
[----:B------:R-:W-:-:S03]  /*15cb0*/  LEA.HI.X.SX32 R65, R68, R13, 0x1, P6 ;  /* 0x0000000d44417211 */ /* 0x000fc600030f0eff */
[----:B------:R1:W-:Y:S01]  /*15cc0*/  STL.64 [R1+0x1710], R24 ;  /* 0x0017101801007387 */ /* 0x0003e20000100a00 */
[----:B------:R-:W-:-:S03]  /*15cd0*/  MOV R68, R22 ;  /* 0x0000001600447202 */ /* 0x000fc60000000f00 */
[----:B-1----:R0:W5:Y:S04]  /*15ce0*/  LDL.LU.64 R24, [R1+0x1f48] ;  /* 0x001f480001187983 */ /* 0x0021680000300a00 */
[----:B------:R1:W-:Y:S04]  /*15cf0*/  STL.64 [R1+0x1eb0], R20 ;  /* 0x001eb01401007387 */ /* 0x0003e80000100a00 */
[----:B------:R2:W-:Y:S01]  /*15d00*/  STL.64 [R1+0x1e30], R2 ;  /* 0x001e300201007387 */ /* 0x0005e20000100a00 */
[----:B-1----:R-:W-:Y:S02]  /*15d10*/  IADD3 R20, P3, R5, R12, RZ ;  /* 0x0000000c05147210 */ /* 0x002fe40007f7e0ff */
[----:B------:R-:W1:Y:S01]  /*15d20*/  LDC R5, c[0x0][0x268] ;  /* 0x00009a00ff057b82 */ /* 0x000e620000000800 */
[----:B--2---:R0:W5:Y:S04]  /*15d30*/  LDL.LU.64 R2, [R1+0x1f40] ;  /* 0x001f400001027983 */ /* 0x0041680000300a00 */
[----:B------:R2:W-:Y:S04]  /*15d40*/  STL [R1+0x1b08], R22 ;  /* 0x001b081601007387 */ /* 0x0005e80000100800 */
[----:B------:R3:W-:Y:S01]  /*15d50*/  STL.64 [R1+0x1d28], R10 ;  /* 0x001d280a01007387 */ /* 0x0007e20000100a00 */
[----:B--2---:R-:W2:Y:S03]  /*15d60*/  LDC R22, c[0x0][0x268] ;  /* 0x00009a00ff167b82 */ /* 0x004ea60000000800 */
[----:B---3--:R0:W5:Y:S04]  /*15d70*/  LDL.LU.64 R10, [R1+0x1f38] ;  /* 0x001f3800010a7983 */ /* 0x0081680000300a00 */
[----:B------:R-:W-:Y:S04]  /*15d80*/  STL [R1+0x1b14], R65 ;  /* 0x001b144101007387 */ /* 0x000fe80000100800 */
[----:B------:R3:W-:Y:S04]  /*15d90*/  STL.64 [R1+0x1708], R8 ;  /* 0x0017080801007387 */ /* 0x0007e80000100a00 */
[----:B---3--:R0:W5:Y:S04]  /*15da0*/  LDL.LU.64 R8, [R1+0x1f30] ;  /* 0x001f300001087983 */ /* 0x0081680000300a00 */
[----:B------:R3:W-:Y:S04]  /*15db0*/  STL.64 [R1+0x1700], R6 ;  /* 0x0017000601007387 */ /* 0x0007e80000100a00 */
[----:B---3--:R0:W5:Y:S04]  /*15dc0*/  LDL.LU.64 R6, [R1+0x1f28] ;  /* 0x001f280001067983 */ /* 0x0081680000300a00 */
[----:B------:R3:W-:Y:S02]  /*15dd0*/  STL [R1+0x1b0c], R69 ;  /* 0x001b0c4501007387 */ /* 0x0007e40000100800 */
[----:B---3--:R-:W3:Y:S01]  /*15de0*/  LDC R69, c[0x0][0x268] ;  /* 0x00009a00ff457b82 */ /* 0x008ee20000000800 */
[----:B------:R-:W-:Y:S01]  /*15df0*/  LEA.HI.X.SX32 R21, R70, R13, 0x1, P3 ;  /* 0x0000000d46157211 */ /* 0x000fe200018f0eff */
[----:B-1----:R-:W-:-:S02]  /*15e00*/  IMAD R5, R5, 0x113, RZ ;  /* 0x0000011305057824 */ /* 0x002fc400078e02ff */
[----:B--2---:R-:W-:Y:S01]  /*15e10*/  IMAD R22, R22, 0x228, RZ ;  /* 0x0000022816167824 */ /* 0x004fe200078e02ff */
[----:B------:R-:W-:Y:S01]  /*15e20*/  STL [R1+0x16e0], R14 ;  /* 0x0016e00e01007387 */ /* 0x000fe20000100800 */
[-C--:B------:R-:W-:Y:S02]  /*15e30*/  IADD3 R64, P6, R72, R12.reuse, RZ ;  /* 0x0000000c48407210 */ /* 0x080fe40007fde0ff */
[-C--:B------:R-:W-:Y:S01]  /*15e40*/  LEA.HI.X.SX32 R5, R5, R13.reuse, 0x1, P4 ;  /* 0x0000000d05057211 */ /* 0x080fe200020f0eff */
[----:B------:R1:W-:Y:S01]  /*15e50*/  STL.64 [R1+0x16f8], R20 ;  /* 0x0016f81401007387 */ /* 0x0003e20000100a00 */
[-C--:B------:R-:W-:Y:S02]  /*15e60*/  IADD3 R22, P0, R22, R12.reuse, RZ ;  /* 0x0000000c16167210 */ /* 0x080fe40007f1e0ff */
[-C--:B------:R-:W-:Y:S02]  /*15e70*/  IADD3 R68, P2, R73, R12.reuse, RZ ;  /* 0x0000000c49447210 */ /* 0x080fe40007f5e0ff */
[----:B------:R-:W-:Y:S01]  /*15e80*/  IADD3 R16, P4, R16, R12, RZ ;  /* 0x0000000c10107210 */ /* 0x000fe20007f9e0ff */
[----:B------:R2:W-:Y:S01]  /*15e90*/  STL.64 [R1+0x16f0], R4 ;  /* 0x0016f00401007387 */ /* 0x0005e20000100a00 */
[-C--:B------:R-:W-:Y:S01]  /*15ea0*/  LEA.HI.X.SX32 R65, R71, R13.reuse, 0x1, P6 ;  /* 0x0000000d47417211 */ /* 0x080fe200030f0eff */
[----:B-1----:R-:W1:Y:S01]  /*15eb0*/  LDC R20, c[0x0][0x268] ;  /* 0x00009a00ff147b82 */ /* 0x002e620000000800 */
[----:B---3--:R-:W-:Y:S01]  /*15ec0*/  IMAD R69, R69, 0x8b, RZ ;  /* 0x0000008b45457824 */ /* 0x008fe200078e02ff */
[----:B------:R-:W-:Y:S01]  /*15ed0*/  LEA.HI.X.SX32 R23, R72, R13, 0x1, P0 ;  /* 0x0000000d48177211 */ /* 0x000fe200000f0eff */
[----:B--2---:R0:W5:Y:S01]  /*15ee0*/  LDL.LU.64 R4, [R1+0x1f20] ;  /* 0x001f200001047983 */ /* 0x0041620000300a00 */
[----:B------:R-:W-:-:S02]  /*15ef0*/  MOV R70, R14 ;  /* 0x0000000e00467202 */ /* 0x000fc40000000f00 */
[----:B------:R-:W-:Y:S01]  /*15f00*/  LEA.HI.X.SX32 R69, R69, R13, 0x1, P2 ;  /* 0x0000000d45457211 */ /* 0x000fe200010f0eff */
[----:B------:R2:W-:Y:S03]  /*15f10*/  STL.64 [R1+0x1d20], R66 ;  /* 0x001d204201007387 */ /* 0x0005e60000100a00 */
[----:B------:R-:W3:Y:S01]  /*15f20*/  LDC R70, c[0x0][0x268] ;  /* 0x00009a00ff467b82 */ /* 0x000ee20000000800 */
[----:B------:R-:W-:Y:S04]  /*15f30*/  STL [R1+0x16d0], R16 ;  /* 0x0016d01001007387 */ /* 0x000fe80000100800 */
[----:B------:R-:W-:Y:S04]  /*15f40*/  STL.64 [R1+0x1b00], R64 ;  /* 0x001b004001007387 */ /* 0x000fe80000100a00 */
[----:B------:R4:W-:Y:S04]  /*15f50*/  STL.64 [R1+0x16e8], R22 ;  /* 0x0016e81601007387 */ /* 0x0009e80000100a00 */
[----:B------:R0:W-:Y:S01]  /*15f60*/  STL.64 [R1+0x1af8], R68 ;  /* 0x001af84401007387 */ /* 0x0001e20000100a00 */
[----:B-1----:R-:W-:Y:S01]  /*15f70*/  IMAD R20, R20, 0x22c, RZ ;  /* 0x0000022c14147824 */ /* 0x002fe200078e02ff */
[-C--:B--2---:R-:W-:Y:S01]  /*15f80*/  IADD3 R66, P5, R74, R12.reuse, RZ ;  /* 0x0000000c4a427210 */ /* 0x084fe20007fbe0ff */
[----:B----4-:R-:W1:Y:S01]  /*15f90*/  LDC R23, c[0x0][0x268] ;  /* 0x00009a00ff177b82 */ /* 0x010e620000000800 */
[----:B0-----:R-:W-:-:S07]  /*15fa0*/  IADD3 R68, P2, R19, R12, RZ ;  /* 0x0000000c13447210 */ /* 0x001fce0007f5e0ff */
[----:B------:R-:W0:Y:S01]  /*15fb0*/  LDC R19, c[0x0][0x268] ;  /* 0x00009a00ff137b82 */ /* 0x000e220000000800 */
[----:B------:R-:W-:Y:S01]  /*15fc0*/  IADD3 R20, P3, R20, R12, RZ ;  /* 0x0000000c14147210 */ /* 0x000fe20007f7e0ff */
[----:B---3--:R-:W-:-:S03]  /*15fd0*/  IMAD R70, R70, 0x23, RZ ;  /* 0x0000002346467824 */ /* 0x008fc600078e02ff */
[----:B------:R-:W-:Y:S02]  /*15fe0*/  LEA.HI.X.SX32 R21, R73, R13, 0x1, P3 ;  /* 0x0000000d49157211 */ /* 0x000fe400018f0eff */
[----:B------:R-:W-:Y:S01]  /*15ff0*/  MOV R73, R17 ;  /* 0x0000001100497202 */ /* 0x000fe20000000f00 */
[----:B------:R-:W2:Y:S01]  /*16000*/  LDC R22, c[0x0][0x268] ;  /* 0x00009a00ff167b82 */ /* 0x000ea20000000800 */
[----:B------:R-:W-:-:S07]  /*16010*/  LEA.HI.X.SX32 R67, R70, R13, 0x1, P5 ;  /* 0x0000000d46437211 */ /* 0x000fce00028f0eff */
[----:B------:R-:W3:Y:S01]  /*16020*/  LDC R17, c[0x0][0x268] ;  /* 0x00009a00ff117b82 */ /* 0x000ee20000000800 */
[----:B0-----:R-:W-:-:S05]  /*16030*/  IMAD R19, R19, 0x236, RZ ;  /* 0x0000023613137824 */ /* 0x001fca00078e02ff */
[-C--:B------:R-:W-:Y:S02]  /*16040*/  IADD3 R70, P5, R19, R12.reuse, RZ ;  /* 0x0000000c13467210 */ /* 0x080fe40007fbe0ff */
[----:B------:R-:W0:Y:S01]  /*16050*/  LDC R19, c[0x0][0x268] ;  /* 0x00009a00ff137b82 */ /* 0x000e220000000800 */
[----:B-1----:R-:W-:Y:S01]  /*16060*/  IMAD R23, R23, 0x115, RZ ;  /* 0x0000011517177824 */ /* 0x002fe200078e02ff */
[----:B------:R-:W-:Y:S01]  /*16070*/  MOV R71, R15 ;  /* 0x0000000f00477202 */ /* 0x000fe20000000f00 */
[----:B--2---:R-:W-:Y:S01]  /*16080*/  IMAD R22, R22, 0x230, RZ ;  /* 0x0000023016167824 */ /* 0x004fe200078e02ff */
[-C--:B------:R-:W-:Y:S02]  /*16090*/  IADD3 R14, P6, R75, R12.reuse, RZ ;  /* 0x0000000c4b0e7210 */ /* 0x080fe40007fde0ff */
[----:B------:R-:W-:Y:S01]  /*160a0*/  LEA.HI.X.SX32 R71, R23, R13, 0x1, P1 ;  /* 0x0000000d17477211 */ /* 0x000fe200008f0eff */
[----:B---3--:R-:W-:Y:S01]  /*160b0*/  IMAD R17, R17, 0x117, RZ ;  /* 0x0000011711117824 */ /* 0x008fe200078e02ff */
[----:B------:R-:W-:-:S03]  /*160c0*/  IADD3 R64, P0, R76, R12, RZ ;  /* 0x0000000c4c407210 */ /* 0x000fc60007f1e0ff */
[----:B------:R-:W-:Y:S01]  /*160d0*/  STL [R1+0x16e4], R71 ;  /* 0x0016e44701007387 */ /* 0x000fe20000100800 */
[-C--:B------:R-:W-:Y:S02]  /*160e0*/  IADD3 R22, P1, R22, R12.reuse, RZ ;  /* 0x0000000c16167210 */ /* 0x080fe40007f3e0ff */
[-C--:B------:R-:W-:Y:S01]  /*160f0*/  LEA.HI.X.SX32 R73, R17, R13.reuse, 0x1, P4 ;  /* 0x0000000d11497211 */ /* 0x080fe200020f0eff */
[----:B------:R1:W-:Y:S01]  /*16100*/  STL.64 [R1+0x16d8], R20 ;  /* 0x0016d81401007387 */ /* 0x0003e20000100a00 */
[-C--:B------:R-:W-:Y:S02]  /*16110*/  LEA.HI.X.SX32 R15, R74, R13.reuse, 0x1, P6 ;  /* 0x0000000d4a0f7211 */ /* 0x080fe400030f0eff */
[-C--:B------:R-:W-:Y:S01]  /*16120*/  LEA.HI.X.SX32 R65, R75, R13.reuse, 0x1, P0 ;  /* 0x0000000d4b417211 */ /* 0x080fe200000f0eff */
[----:B------:R-:W-:Y:S01]  /*16130*/  STL [R1+0x16d4], R73 ;  /* 0x0016d44901007387 */ /* 0x000fe20000100800 */
[-C--:B------:R-:W-:Y:S01]  /*16140*/  LEA.HI.X.SX32 R23, R76, R13.reuse, 0x1, P1 ;  /* 0x0000000d4c177211 */ /* 0x080fe200008f0eff */
[----:B0-----:R-:W-:Y:S01]  /*16150*/  IMAD R19, R19, 0x8d, RZ ;  /* 0x0000008d13137824 */ /* 0x001fe200078e02ff */
[-C--:B-1----:R-:W-:Y:S01]  /*16160*/  IADD3 R20, P3, R77, R12.reuse, RZ ;  /* 0x0000000c4d147210 */ /* 0x082fe20007f7e0ff */
[----:B------:R0:W-:Y:S03]  /*16170*/  STL.64 [R1+0x1d18], R14 ;  /* 0x001d180e01007387 */ /* 0x0001e60000100a00 */
[----:B------:R-:W-:Y:S01]  /*16180*/  LEA.HI.X.SX32 R21, R19, R13, 0x1, P3 ;  /* 0x0000000d13157211 */ /* 0x000fe200018f0eff */
[----:B------:R-:W-:Y:S01]  /*16190*/  STL.64 [R1+0x1e28], R66 ;  /* 0x001e284201007387 */ /* 0x000fe20000100a00 */
[----:B------:R-:W1:Y:S03]  /*161a0*/  LDC R19, c[0x0][0x268] ;  /* 0x00009a00ff137b82 */ /* 0x000e660000000800 */
[----:B------:R-:W-:Y:S04]  /*161b0*/  STL.64 [R1+0x1af0], R64 ;  /* 0x001af04001007387 */ /* 0x000fe80000100a00 */
[----:B------:R2:W-:Y:S01]  /*161c0*/  STL.64 [R1+0x16c8], R22 ;  /* 0x0016c81601007387 */ /* 0x0005e20000100a00 */
[----:B0-----:R-:W-:-:S02]  /*161d0*/  IADD3 R14, P6, R78, R12, RZ ;  /* 0x0000000c4e0e7210 */ /* 0x001fc40007fde0ff */
[----:B------:R-:W-:Y:S02]  /*161e0*/  MOV R72, R16 ;  /* 0x0000001000487202 */ /* 0x000fe40000000f00 */
[----:B------:R-:W0:Y:S08]  /*161f0*/  LDC R16, c[0x0][0x268] ;  /* 0x00009a00ff107b82 */ /* 0x000e300000000800 */
[----:B--2---:R-:W2:Y:S01]  /*16200*/  LDC R23, c[0x0][0x268] ;  /* 0x00009a00ff177b82 */ /* 0x004ea20000000800 */
[----:B-1----:R-:W-:Y:S01]  /*16210*/  IMAD R19, R19, 0x47, RZ ;  /* 0x0000004713137824 */ /* 0x002fe200078e02ff */
[----:B------:R-:W-:-:S06]  /*16220*/  IADD3 R66, P0, R79, R12, RZ ;  /* 0x0000000c4f427210 */ /* 0x000fcc0007f1e0ff */
[----:B------:R-:W1:Y:S01]  /*16230*/  LDC R64, c[0x0][0x268] ;  /* 0x00009a00ff407b82 */ /* 0x000e620000000800 */
[----:B------:R-:W-:Y:S01]  /*16240*/  LEA.HI.X.SX32 R15, R19, R13, 0x1, P6 ;  /* 0x0000000d130f7211 */ /* 0x000fe200030f0eff */
[----:B------:R-:W-:Y:S06]  /*16250*/  STL.64 [R1+0x1ae8], R20 ;  /* 0x001ae81401007387 */ /* 0x000fec0000100a00 */
[----:B------:R-:W3:Y:S01]  /*16260*/  LDC R19, c[0x0][0x268] ;  /* 0x00009a00ff137b82 */ /* 0x000ee20000000800 */
[----:B--2---:R-:W-:-:S07]  /*16270*/  IMAD R23, R23, 0x119, RZ ;  /* 0x0000011917177824 */ /* 0x004fce00078e02ff */
[----:B------:R-:W2:Y:S01]  /*16280*/  LDC R22, c[0x0][0x268] ;  /* 0x00009a00ff167b82 */ /* 0x000ea20000000800 */
[----:B------:R-:W-:-:S05]  /*16290*/  LEA.HI.X.SX32 R69, R23, R13, 0x1, P2 ;  /* 0x0000000d17457211 */ /* 0x000fca00010f0eff */
[----:B------:R4:W-:Y:S02]  /*162a0*/  STL.64 [R1+0x16c0], R68 ;  /* 0x0016c04401007387 */ /* 0x0009e40000100a00 */
[----:B----4-:R-:W4:Y:S01]  /*162b0*/  LDC R69, c[0x0][0x268] ;  /* 0x00009a00ff457b82 */ /* 0x010f220000000800 */
[----:B---3--:R-:W-:Y:S01]  /*162c0*/  IMAD R19, R19, 0x8f, RZ ;  /* 0x0000008f13137824 */ /* 0x008fe200078e02ff */
[----:B------:R-:W-:Y:S01]  /*162d0*/  IADD3 R20, P3, R80, R12, RZ ;  /* 0x0000000c50147210 */ /* 0x000fe20007f7e0ff */
[----:B0-----:R-:W-:-:S03]  /*162e0*/  IMAD R16, R16, 0x234, RZ ;  /* 0x0000023410107824 */ /* 0x001fc600078e02ff */
[-C--:B------:R-:W-:Y:S02]  /*162f0*/  LEA.HI.X.SX32 R21, R19, R13.reuse, 0x1, P3 ;  /* 0x0000000d13157211 */ /* 0x080fe400018f0eff */
[----:B------:R-:W-:Y:S01]  /*16300*/  IADD3 R16, P4, R16, R12, RZ ;  /* 0x0000000c10107210 */ /* 0x000fe20007f9e0ff */
[----:B------:R-:W0:Y:S03]  /*16310*/  LDC R19, c[0x0][0x268] ;  /* 0x00009a00ff137b82 */ /* 0x000e260000000800 */
[-C--:B------:R-:W-:Y:S02]  /*16320*/  LEA.HI.X.SX32 R17, R77, R13.reuse, 0x1, P4 ;  /* 0x0000000d4d117211 */ /* 0x080fe400020f0eff */
[----:B------:R-:W-:-:S03]  /*16330*/  LEA.HI.X.SX32 R67, R78, R13, 0x1, P0 ;  /* 0x0000000d4e437211 */ /* 0x000fc600000f0eff */
[----:B------:R-:W3:Y:S01]  /*16340*/  LDC R68, c[0x0][0x268] ;  /* 0x00009a00ff447b82 */ /* 0x000ee20000000800 */
[----:B----4-:R-:W-:Y:S01]  /*16350*/  IMAD R69, R69, 0x11b, RZ ;  /* 0x0000011b45457824 */ /* 0x010fe200078e02ff */
[----:B------:R4:W-:Y:S04]  /*16360*/  STL.64 [R1+0x16b8], R16 ;  /* 0x0016b81001007387 */ /* 0x0009e80000100a00 */
[----:B------:R-:W-:Y:S01]  /*16370*/  LEA.HI.X.SX32 R71, R69, R13, 0x1, P5 ;  /* 0x0000000d45477211 */ /* 0x000fe200028f0eff */
[----:B------:R-:W-:Y:S04]  /*16380*/  STL.64 [R1+0x1d10], R14 ;  /* 0x001d100e01007387 */ /* 0x000fe80000100a00 */
[----:B------:R-:W-:Y:S01]  /*16390*/  STL.64 [R1+0x16b0], R70 ;  /* 0x0016b04601007387 */ /* 0x000fe20000100a00 */
[----:B----4-:R-:W4:Y:S03]  /*163a0*/  LDC R16, c[0x0][0x268] ;  /* 0x00009a00ff107b82 */ /* 0x010f260000000800 */
[----:B------:R1:W-:Y:S01]  /*163b0*/  STL.64 [R1+0x1ae0], R66 ;  /* 0x001ae04201007387 */ /* 0x0003e20000100a00 */
[----:B0-----:R-:W-:-:S04]  /*163c0*/  LEA R19, R19, R19, 0x3 ;  /* 0x0000001313137211 */ /* 0x001fc800078e18ff */
[----:B-1----:R-:W0:Y:S01]  /*163d0*/  LDC R66, c[0x0][0x268] ;  /* 0x00009a00ff427b82 */ /* 0x002e220000000800 */
[----:B------:R-:W-:-:S07]  /*163e0*/  IADD3 R14, P6, R81, R12, RZ ;  /* 0x0000000c510e7210 */ /* 0x000fce0007fde0ff */
[----:B------:R-:W1:Y:S01]  /*163f0*/  LDC R67, c[0x0][0x268] ;  /* 0x00009a00ff437b82 */ /* 0x000e620000000800 */
[----:B------:R-:W-:Y:S01]  /*16400*/  LEA.HI.X.SX32 R15, R19, R13, 0x1, P6 ;  /* 0x0000000d130f7211 */ /* 0x000fe200030f0eff */
[----:B------:R-:W-:Y:S02]  /*16410*/  IMAD R64, R64, 0x238, RZ ;  /* 0x0000023840407824 */ /* 0x000fe400078e02ff */
[----:B--2---:R-:W-:-:S04]  /*16420*/  IMAD R22, R22, 0x23a, RZ ;  /* 0x0000023a16167824 */ /* 0x004fc800078e02ff */
[----:B------:R-:W2:Y:S01]  /*16430*/  LDC R19, c[0x0][0x268] ;  /* 0x00009a00ff137b82 */ /* 0x000ea20000000800 */
[-C--:B------:R-:W-:Y:S01]  /*16440*/  IADD3 R64, P1, R64, R12.reuse, RZ ;  /* 0x0000000c40407210 */ /* 0x080fe20007f3e0ff */
[----:B----4-:R-:W-:Y:S01]  /*16450*/  IMAD R16, R16, 0x23c, RZ ;  /* 0x0000023c10107824 */ /* 0x010fe200078e02ff */
[-C--:B------:R-:W-:Y:S01]  /*16460*/  IADD3 R22, P2, R22, R12.reuse, RZ ;  /* 0x0000000c16167210 */ /* 0x080fe20007f5e0ff */
[----:B---3--:R-:W-:Y:S02]  /*16470*/  IMAD R68, R68, 0x23e, RZ ;  /* 0x0000023e44447824 */ /* 0x008fe400078e02ff */
[----:B0-----:R-:W-:Y:S01]  /*16480*/  IMAD R66, R66, 0x11d, RZ ;  /* 0x0000011d42427824 */ /* 0x001fe200078e02ff */
[-C--:B------:R-:W-:Y:S02]  /*16490*/  LEA.HI.X.SX32 R65, R79, R13.reuse, 0x1, P1 ;  /* 0x0000000d4f417211 */ /* 0x080fe400008f0eff */
[----:B------:R-:W-:Y:S02]  /*164a0*/  IADD3 R16, P4, R16, R12, RZ ;  /* 0x0000000c10107210 */ /* 0x000fe40007f9e0ff */
[----:B------:R-:W-:-:S02]  /*164b0*/  LEA.HI.X.SX32 R23, R66, R13, 0x1, P2 ;  /* 0x0000000d42177211 */ /* 0x000fc400010f0eff */
[-C--:B------:R-:W-:Y:S01]  /*164c0*/  IADD3 R68, P5, R68, R12.reuse, RZ ;  /* 0x0000000c44447210 */ /* 0x080fe20007fbe0ff */
[----:B-1----:R-:W-:Y:S01]  /*164d0*/  IMAD R67, R67, 0x11f, RZ ;  /* 0x0000011f43437824 */ /* 0x002fe200078e02ff */
[----:B------:R-:W-:Y:S01]  /*164e0*/  IADD3 R70, P0, R82, R12, RZ ;  /* 0x0000000c52467210 */ /* 0x000fe20007f1e0ff */
[----:B------:R0:W-:Y:S01]  /*164f0*/  STL.64 [R1+0x16a8], R64 ;  /* 0x0016a84001007387 */ /* 0x0001e20000100a00 */
[-C--:B------:R-:W-:Y:S01]  /*16500*/  LEA.HI.X.SX32 R17, R80, R13.reuse, 0x1, P4 ;  /* 0x0000000d50117211 */ /* 0x080fe200020f0eff */
[----:B------:R-:W1:Y:S01]  /*16510*/  LDC R66, c[0x0][0x268] ;  /* 0x00009a00ff427b82 */ /* 0x000e620000000800 */
[-C--:B------:R-:W-:Y:S01]  /*16520*/  LEA.HI.X.SX32 R69, R67, R13.reuse, 0x1, P5 ;  /* 0x0000000d43457211 */ /* 0x080fe200028f0eff */
[----:B------:R3:W-:Y:S01]  /*16530*/  STL.64 [R1+0x16a0], R22 ;  /* 0x0016a01601007387 */ /* 0x0007e20000100a00 */
[----:B------:R-:W-:-:S03]  /*16540*/  LEA.HI.X.SX32 R71, R81, R13, 0x1, P0 ;  /* 0x0000000d51477211 */ /* 0x000fc600000f0eff */
[----:B------:R4:W-:Y:S01]  /*16550*/  STL.64 [R1+0x1ad8], R20 ;  /* 0x001ad81401007387 */ /* 0x0009e20000100a00 */
[-C--:B0-----:R-:W-:Y:S02]  /*16560*/  IADD3 R64, P1, R83, R12.reuse, RZ ;  /* 0x0000000c53407210 */ /* 0x081fe40007f3e0ff */
[-C--:B---3--:R-:W-:Y:S01]  /*16570*/  IADD3 R22, P2, R84, R12.reuse, RZ ;  /* 0x0000000c54167210 */ /* 0x088fe20007f5e0ff */
[----:B------:R0:W-:Y:S01]  /*16580*/  STL.64 [R1+0x1698], R16 ;  /* 0x0016981001007387 */ /* 0x0001e20000100a00 */
[-C--:B------:R-:W-:Y:S02]  /*16590*/  LEA.HI.X.SX32 R65, R82, R13.reuse, 0x1, P1 ;  /* 0x0000000d52417211 */ /* 0x080fe400008f0eff */
[-C--:B----4-:R-:W-:Y:S01]  /*165a0*/  IADD3 R20, P3, R85, R12.reuse, RZ ;  /* 0x0000000c55147210 */ /* 0x090fe20007f7e0ff */
[----:B------:R-:W-:Y:S01]  /*165b0*/  STL.64 [R1+0x1690], R68 ;  /* 0x0016904401007387 */ /* 0x000fe20000100a00 */
[-C--:B------:R-:W-:Y:S01]  /*165c0*/  LEA.HI.X.SX32 R23, R83, R13.reuse, 0x1, P2 ;  /* 0x0000000d53177211 */ /* 0x080fe200010f0eff */
[----:B--2---:R-:W-:Y:S01]  /*165d0*/  IMAD R19, R19, 0x246, RZ ;  /* 0x0000024613137824 */ /* 0x004fe200078e02ff */
[----:B------:R-:W-:Y:S01]  /*165e0*/  LEA.HI.X.SX32 R21, R84, R13, 0x1, P3 ;  /* 0x0000000d54157211 */ /* 0x000fe200018f0eff */
[----:B------:R2:W-:Y:S01]  /*165f0*/  STL.64 [R1+0x1ee8], R14 ;  /* 0x001ee80e01007387 */ /* 0x0005e20000100a00 */
[----:B0-----:R-:W0:Y:S03]  /*16600*/  LDC R16, c[0x0][0x268] ;  /* 0x00009a00ff107b82 */ /* 0x001e260000000800 */
[----:B------:R3:W-:Y:S04]  /*16610*/  STL.64 [R1+0x1ea8], R70 ;  /* 0x001ea84601007387 */ /* 0x0007e80000100a00 */
[----:B------:R-:W-:Y:S01]  /*16620*/  STL.64 [R1+0x1e20], R64 ;  /* 0x001e204001007387 */ /* 0x000fe20000100a00 */
[----:B-1----:R-:W-:Y:S01]  /*16630*/  IMAD R66, R66, 0x242, RZ ;  /* 0x0000024242427824 */ /* 0x002fe200078e02ff */
[----:B--2---:R-:W1:Y:S02]  /*16640*/  LDC R14, c[0x0][0x268] ;  /* 0x00009a00ff0e7b82 */ /* 0x004e640000000800 */
[----:B------:R-:W-:Y:S04]  /*16650*/  STL.64 [R1+0x1d08], R22 ;  /* 0x001d081601007387 */ /* 0x000fe80000100a00 */
[----:B------:R2:W-:Y:S01]  /*16660*/  STL.64 [R1+0x1ad0], R20 ;  /* 0x001ad01401007387 */ /* 0x0005e20000100a00 */
[----:B---3--:R-:W-:-:S02]  /*16670*/  IADD3 R70, P1, R19, R12, RZ ;  /* 0x0000000c13467210 */ /* 0x008fc40007f3e0ff */
[----:B------:R-:W3:Y:S08]  /*16680*/  LDC R19, c[0x0][0x268] ;  /* 0x00009a00ff137b82 */ /* 0x000ef00000000800 */
[----:B--2---:R-:W2:Y:S01]  /*16690*/  LDC R21, c[0x0][0x268] ;  /* 0x00009a00ff157b82 */ /* 0x004ea20000000800 */
[----:B0-----:R-:W-:Y:S01]  /*166a0*/  IMAD R16, R16, 0x240, RZ ;  /* 0x0000024010107824 */ /* 0x001fe200078e02ff */
[----:B------:R-:W-:-:S02]  /*166b0*/  IADD3 R68, P5, R66, R12, RZ ;  /* 0x0000000c42447210 */ /* 0x000fc40007fbe0ff */
[-C--:B------:R-:W-:Y:S02]  /*166c0*/  IADD3 R66, P6, R86, R12.reuse, RZ ;  /* 0x0000000c56427210 */ /* 0x080fe40007fde0ff */
[-C--:B------:R-:W-:Y:S01]  /*166d0*/  IADD3 R16, P4, R16, R12.reuse, RZ ;  /* 0x0000000c10107210 */ /* 0x080fe20007f9e0ff */
[----:B-1----:R-:W-:Y:S01]  /*166e0*/  IMAD R14, R14, 0x244, RZ ;  /* 0x000002440e0e7824 */ /* 0x002fe200078e02ff */
[----:B------:R-:W-:Y:S01]  /*166f0*/  IADD3 R64, P2, R87, R12, RZ ;  /* 0x0000000c57407210 */ /* 0x000fe20007f5e0ff */
[----:B------:R-:W0:Y:S01]  /*16700*/  LDC R20, c[0x0][0x268] ;  /* 0x00009a00ff147b82 */ /* 0x000e220000000800 */
[----:B------:R-:W-:Y:S01]  /*16710*/  LEA.HI.X.SX32 R17, R85, R13, 0x1, P4 ;  /* 0x0000000d55117211 */ /* 0x000fe200020f0eff */
[----:B---3--:R-:W-:Y:S02]  /*16720*/  IMAD R19, R19, 0x91, RZ ;  /* 0x0000009113137824 */ /* 0x008fe400078e02ff */
[----:B--2---:R-:W-:-:S03]  /*16730*/  IMAD R21, R21, 0x121, RZ ;  /* 0x0000012115157824 */ /* 0x004fc600078e02ff */
[-C--:B------:R-:W-:Y:S01]  /*16740*/  LEA.HI.X.SX32 R67, R19, R13.reuse, 0x1, P6 ;  /* 0x0000000d13437211 */ /* 0x080fe200030f0eff */
[----:B------:R1:W-:Y:S01]  /*16750*/  STL.64 [R1+0x1688], R16 ;  /* 0x0016881001007387 */ /* 0x0003e20000100a00 */
[----:B------:R-:W2:Y:S01]  /*16760*/  LDC R19, c[0x0][0x268] ;  /* 0x00009a00ff137b82 */ /* 0x000ea20000000800 */
[----:B------:R-:W-:-:S05]  /*16770*/  LEA.HI.X.SX32 R69, R21, R13, 0x1, P5 ;  /* 0x0000000d15457211 */ /* 0x000fca00028f0eff */
[----:B------:R-:W-:Y:S04]  /*16780*/  STL.64 [R1+0x1680], R68 ;  /* 0x0016804401007387 */ /* 0x000fe80000100a00 */
[----:B------:R3:W-:Y:S01]  /*16790*/  STL.64 [R1+0x1ac8], R66 ;  /* 0x001ac84201007387 */ /* 0x0007e20000100a00 */
[----:B-1----:R-:W1:Y:S08]  /*167a0*/  LDC R16, c[0x0][0x268] ;  /* 0x00009a00ff107b82 */ /* 0x002e700000000800 */
[----:B---3--:R-:W3:Y:S01]  /*167b0*/  LDC R67, c[0x0][0x268] ;  /* 0x00009a00ff437b82 */ /* 0x008ee20000000800 */
[-C--:B------:R-:W-:Y:S01]  /*167c0*/  IADD3 R14, P0, R14, R12.reuse, RZ ;  /* 0x0000000c0e0e7210 */ /* 0x080fe20007f1e0ff */
[----:B--2---:R-:W-:Y:S01]  /*167d0*/  IMAD R19, R19, 0x49, RZ ;  /* 0x0000004913137824 */ /* 0x004fe200078e02ff */
[----:B------:R-:W-:-:S02]  /*167e0*/  IADD3 R22, P3, R88, R12, RZ ;  /* 0x0000000c58167210 */ /* 0x000fc40007f7e0ff */
[-C--:B------:R-:W-:Y:S01]  /*167f0*/  LEA.HI.X.SX32 R15, R86, R13.reuse, 0x1, P0 ;  /* 0x0000000d560f7211 */ /* 0x080fe200000f0eff */
[----:B0-----:R-:W-:Y:S01]  /*16800*/  IMAD R20, R20, 0x24a, RZ ;  /* 0x0000024a14147824 */ /* 0x001fe200078e02ff */
[-C--:B------:R-:W-:Y:S01]  /*16810*/  IADD3 R68, P6, R89, R12.reuse, RZ ;  /* 0x0000000c59447210 */ /* 0x080fe20007fde0ff */
[----:B------:R-:W0:Y:S01]  /*16820*/  LDC R66, c[0x0][0x268] ;  /* 0x00009a00ff427b82 */ /* 0x000e220000000800 */
[----:B-1----:R-:W-:Y:S01]  /*16830*/  IMAD R16, R16, 0x248, RZ ;  /* 0x0000024810107824 */ /* 0x002fe200078e02ff */
[-C--:B------:R-:W-:Y:S01]  /*16840*/  LEA.HI.X.SX32 R65, R19, R13.reuse, 0x1, P2 ;  /* 0x0000000d13417211 */ /* 0x080fe200010f0eff */
[----:B------:R1:W-:Y:S01]  /*16850*/  STL.64 [R1+0x1678], R14 ;  /* 0x0016780e01007387 */ /* 0x0003e20000100a00 */
[----:B---3--:R-:W-:Y:S02]  /*16860*/  IMAD R67, R67, 0x123, RZ ;  /* 0x0000012343437824 */ /* 0x008fe400078e02ff */
[----:B------:R-:W-:Y:S02]  /*16870*/  IADD3 R16, P4, R16, R12, RZ ;  /* 0x0000000c10107210 */ /* 0x000fe40007f9e0ff */
[----:B------:R-:W2:Y:S01]  /*16880*/  LDC R19, c[0x0][0x268] ;  /* 0x00009a00ff137b82 */ /* 0x000ea20000000800 */
[----:B------:R-:W-:-:S02]  /*16890*/  LEA.HI.X.SX32 R71, R67, R13, 0x1, P1 ;  /* 0x0000000d43477211 */ /* 0x000fc400008f0eff */
[-C--:B------:R-:W-:Y:S02]  /*168a0*/  LEA.HI.X.SX32 R23, R87, R13.reuse, 0x1, P3 ;  /* 0x0000000d57177211 */ /* 0x080fe400018f0eff */
[----:B------:R-:W-:Y:S01]  /*168b0*/  LEA.HI.X.SX32 R17, R88, R13, 0x1, P4 ;  /* 0x0000000d58117211 */ /* 0x000fe200020f0eff */
[----:B------:R3:W-:Y:S02]  /*168c0*/  STL.64 [R1+0x1670], R70 ;  /* 0x0016704601007387 */ /* 0x0007e40000100a00 */
[----:B-1----:R-:W1:Y:S02]  /*168d0*/  LDC R14, c[0x0][0x268] ;  /* 0x00009a00ff0e7b82 */ /* 0x002e640000000800 */
[----:B------:R-:W-:Y:S04]  /*168e0*/  STL.64 [R1+0x1d00], R64 ;  /* 0x001d004001007387 */ /* 0x000fe80000100a00 */
[----:B------:R-:W-:Y:S02]  /*168f0*/  STL.64 [R1+0x1ac0], R22 ;  /* 0x001ac01601007387 */ /* 0x000fe40000100a00 */
[----:B---3--:R-:W3:Y:S02]  /*16900*/  LDC R70, c[0x0][0x268] ;  /* 0x00009a00ff467b82 */ /* 0x008ee40000000800 */
[----:B------:R4:W-:Y:S06]  /*16910*/  STL.64 [R1+0x1668], R16 ;  /* 0x0016681001007387 */ /* 0x0009ec0000100a00 */
[----:B----4-:R-:W4:Y:S01]  /*16920*/  LDC R17, c[0x0][0x268] ;  /* 0x00009a00ff117b82 */ /* 0x010f220000000800 */
[----:B------:R-:W-:Y:S01]  /*16930*/  IADD3 R20, P5, R20, R12, RZ ;  /* 0x0000000c14147210 */ /* 0x000fe20007fbe0ff */
[----:B-1----:R-:W-:-:S02]  /*16940*/  IMAD R14, R14, 0x24c, RZ ;  /* 0x0000024c0e0e7824 */ /* 0x002fc400078e02ff */
[----:B--2---:R-:W-:Y:S02]  /*16950*/  IMAD R19, R19, 0x250, RZ ;  /* 0x0000025013137824 */ /* 0x004fe400078e02ff */
[----:B---3--:R-:W-:Y:S01]  /*16960*/  IMAD R70, R70, 0x125, RZ ;  /* 0x0000012546467824 */ /* 0x008fe200078e02ff */
[----:B------:R-:W-:Y:S01]  /*16970*/  IADD3 R14, P0, R14, R12, RZ ;  /* 0x0000000c0e0e7210 */ /* 0x000fe20007f1e0ff */
[----:B0-----:R-:W-:Y:S01]  /*16980*/  IMAD R66, R66, 0x24e, RZ ;  /* 0x0000024e42427824 */ /* 0x001fe200078e02ff */
[----:B------:R-:W0:Y:S02]  /*16990*/  LDC R16, c[0x0][0x268] ;  /* 0x00009a00ff107b82 */ /* 0x000e240000000800 */
[-C--:B------:R-:W-:Y:S02]  /*169a0*/  LEA.HI.X.SX32 R21, R70, R13.reuse, 0x1, P5 ;  /* 0x0000000d46157211 */ /* 0x080fe400028f0eff */
[----:B------:R-:W-:Y:S01]  /*169b0*/  LEA.HI.X.SX32 R15, R89, R13, 0x1, P0 ;  /* 0x0000000d590f7211 */ /* 0x000fe200000f0eff */
[----:B----4-:R-:W-:-:S02]  /*169c0*/  IMAD R17, R17, 0x93, RZ ;  /* 0x0000009311117824 */ /* 0x010fc400078e02ff */
[----:B------:R1:W-:Y:S01]  /*169d0*/  STL.64 [R1+0x1660], R20 ;  /* 0x0016601401007387 */ /* 0x0003e20000100a00 */
[----:B------:R-:W2:Y:S02]  /*169e0*/  LDC R70, c[0x0][0x268] ;  /* 0x00009a00ff467b82 */ /* 0x000ea40000000800 */
[----:B------:R-:W-:Y:S02]  /*169f0*/  LEA.HI.X.SX32 R69, R17, R13, 0x1, P6 ;  /* 0x0000000d11457211 */ /* 0x000fe400030f0eff */
[----:B-1----:R-:W-:-:S04]  /*16a00*/  IADD3 R20, P5, R19, R12, RZ ;  /* 0x0000000c13147210 */ /* 0x002fc80007fbe0ff */
[----:B------:R-:W1:Y:S01]  /*16a10*/  LDC R19, c[0x0][0x268] ;  /* 0x00009a00ff137b82 */ /* 0x000e620000000800 */
[----:B------:R-:W-:Y:S04]  /*16a20*/  STL.64 [R1+0x1ab8], R68 ;  /* 0x001ab84401007387 */ /* 0x000fe80000100a00 */
[----:B------:R3:W-:Y:S03]  /*16a30*/  STL.64 [R1+0x1658], R14 ;  /* 0x0016580e01007387 */ /* 0x0007e60000100a00 */
[----:B---3--:R-:W3:Y:S01]  /*16a40*/  LDC R15, c[0x0][0x268] ;  /* 0x00009a00ff0f7b82 */ /* 0x008ee20000000800 */
[-C--:B------:R-:W-:Y:S01]  /*16a50*/  IADD3 R72, P1, R66, R12.reuse, RZ ;  /* 0x0000000c42487210 */ /* 0x080fe20007f3e0ff */
[----:B--2---:R-:W-:Y:S01]  /*16a60*/  IMAD R70, R70, 0x25, RZ ;  /* 0x0000002546467824 */ /* 0x004fe200078e02ff */
[----:B------:R-:W-:Y:S01]  /*16a70*/  IADD3 R66, P2, R90, R12, RZ ;  /* 0x0000000c5a427210 */ /* 0x000fe20007f5e0ff */
[----:B-1----:R-:W-:-:S03]  /*16a80*/  IMAD R19, R19, 0x256, RZ ;  /* 0x0000025613137824 */ /* 0x002fc600078e02ff */
[----:B------:R-:W-:Y:S01]  /*16a90*/  LEA.HI.X.SX32 R67, R70, R13, 0x1, P2 ;  /* 0x0000000d46437211 */ /* 0x000fe200010f0eff */
[----:B------:R-:W1:Y:S01]  /*16aa0*/  LDC R14, c[0x0][0x268] ;  /* 0x00009a00ff0e7b82 */ /* 0x000e620000000800 */
[-C--:B------:R-:W-:Y:S02]  /*16ab0*/  IADD3 R70, P2, R19, R12.reuse, RZ ;  /* 0x0000000c13467210 */ /* 0x080fe40007f5e0ff */
[----:B------:R-:W-:-:S05]  /*16ac0*/  IADD3 R64, P3, R91, R12, RZ ;  /* 0x0000000c5b407210 */ /* 0x000fca0007f7e0ff */
[----:B------:R-:W2:Y:S01]  /*16ad0*/  LDC R19, c[0x0][0x268] ;  /* 0x00009a00ff137b82 */ /* 0x000ea20000000800 */
[----:B------:R-:W-:Y:S01]  /*16ae0*/  IADD3 R22, P4, R92, R12, RZ ;  /* 0x0000000c5c167210 */ /* 0x000fe20007f9e0ff */
[----:B---3--:R-:W-:Y:S01]  /*16af0*/  IMAD R15, R15, 0x127, RZ ;  /* 0x000001270f0f7824 */ /* 0x008fe200078e02ff */
[----:B------:R-:W-:-:S04]  /*16b00*/  LEA.HI.X.SX32 R65, R90, R13, 0x1, P3 ;  /* 0x0000000d5a417211 */ /* 0x000fc800018f0eff */
[-C--:B------:R-:W-:Y:S02]  /*16b10*/  LEA.HI.X.SX32 R73, R15, R13.reuse, 0x1, P1 ;  /* 0x0000000d0f497211 */ /* 0x080fe400008f0eff */
[-C--:B------:R-:W-:Y:S02]  /*16b20*/  LEA.HI.X.SX32 R23, R91, R13.reuse, 0x1, P4 ;  /* 0x0000000d5b177211 */ /* 0x080fe400020f0eff */
[----:B------:R-:W-:Y:S01]  /*16b30*/  LEA.HI.X.SX32 R21, R92, R13, 0x1, P5 ;  /* 0x0000000d5c157211 */ /* 0x000fe200028f0eff */
[----:B------:R-:W-:Y:S04]  /*16b40*/  STL.64 [R1+0x1650], R72 ;  /* 0x0016504801007387 */ /* 0x000fe80000100a00 */
[----:B------:R3:W-:Y:S04]  /*16b50*/  STL.64 [R1+0x1e18], R66 ;  /* 0x001e184201007387 */ /* 0x0007e80000100a00 */
[----:B------:R4:W-:Y:S04]  /*16b60*/  STL.64 [R1+0x1cf8], R64 ;  /* 0x001cf84001007387 */ /* 0x0009e80000100a00 */
[----:B------:R4:W-:Y:S04]  /*16b70*/  STL.64 [R1+0x1ab0], R22 ;  /* 0x001ab01601007387 */ /* 0x0009e80000100a00 */
[----:B------:R4:W-:Y:S01]  /*16b80*/  STL.64 [R1+0x1648], R20 ;  /* 0x0016481401007387 */ /* 0x0009e20000100a00 */
[----:B0-----:R-:W-:-:S02]  /*16b90*/  IMAD R16, R16, 0x252, RZ ;  /* 0x0000025210107824 */ /* 0x001fc400078e02ff */
[----:B--2---:R-:W-:Y:S02]  /*16ba0*/  IMAD R19, R19, 0x95, RZ ;  /* 0x0000009513137824 */ /* 0x004fe400078e02ff */
[----:B-1----:R-:W-:Y:S01]  /*16bb0*/  IMAD R14, R14, 0x254, RZ ;  /* 0x000002540e0e7824 */ /* 0x002fe200078e02ff */
[-C--:B---3--:R-:W-:Y:S02]  /*16bc0*/  IADD3 R66, P3, R94, R12.reuse, RZ ;  /* 0x0000000c5e427210 */ /* 0x088fe40007f7e0ff */
[-C--:B----4-:R-:W-:Y:S01]  /*16bd0*/  IADD3 R64, P4, R95, R12.reuse, RZ ;  /* 0x0000000c5f407210 */ /* 0x090fe20007f9e0ff */
[----:B------:R-:W0:Y:S08]  /*16be0*/  LDC R22, c[0x0][0x268] ;  /* 0x00009a00ff167b82 */ /* 0x000e300000000800 */
[----:B------:R-:W1:Y:S01]  /*16bf0*/  LDC R21, c[0x0][0x268] ;  /* 0x00009a00ff157b82 */ /* 0x000e620000000800 */
[----:B------:R-:W-:-:S02]  /*16c00*/  IADD3 R68, P6, R16, R12, RZ ;  /* 0x0000000c10447210 */ /* 0x000fc40007fde0ff */
[----:B------:R-:W-:-:S04]  /*16c10*/  IADD3 R16, P0, R93, R12, RZ ;  /* 0x0000000c5d107210 */ /* 0x000fc80007f1e0ff */
[----:B------:R-:W-:Y:S01]  /*16c20*/  LEA.HI.X.SX32 R17, R19, R13, 0x1, P0 ;  /* 0x0000000d13117211 */ /* 0x000fe200000f0eff */
[----:B------:R-:W2:Y:S08]  /*16c30*/  LDC R20, c[0x0][0x268] ;  /* 0x00009a00ff147b82 */ /* 0x000eb00000000800 */
[----:B------:R-:W3:Y:S01]  /*16c40*/  LDC R19, c[0x0][0x268] ;  /* 0x00009a00ff137b82 */ /* 0x000ee20000000800 */
[----:B------:R-:W-:Y:S01]  /*16c50*/  IADD3 R14, P1, R14, R12, RZ ;  /* 0x0000000c0e0e7210 */ /* 0x000fe20007f3e0ff */
[----:B-1----:R-:W-:-:S03]  /*16c60*/  IMAD R21, R21, 0x129, RZ ;  /* 0x0000012915157824 */ /* 0x002fc600078e02ff */
[-C--:B------:R-:W-:Y:S02]  /*16c70*/  LEA.HI.X.SX32 R15, R93, R13.reuse, 0x1, P1 ;  /* 0x0000000d5d0f7211 */ /* 0x080fe400008f0eff */
[-C--:B------:R-:W-:Y:S01]  /*16c80*/  LEA.HI.X.SX32 R69, R21, R13.reuse, 0x1, P6 ;  /* 0x0000000d15457211 */ /* 0x080fe200030f0eff */
[----:B------:R1:W-:Y:S04]  /*16c90*/  STL.64 [R1+0x1aa8], R16 ;  /* 0x001aa81001007387 */ /* 0x0003e80000100a00 */
[----:B------:R4:W-:Y:S04]  /*16ca0*/  STL.64 [R1+0x1640], R68 ;  /* 0x0016404401007387 */ /* 0x0009e80000100a00 */
[----:B------:R0:W-:Y:S01]  /*16cb0*/  STL.64 [R1+0x1638], R14 ;  /* 0x0016380e01007387 */ /* 0x0001e20000100a00 */
[----:B---3--:R-:W-:Y:S01]  /*16cc0*/  IMAD R19, R19, 0x4b, RZ ;  /* 0x0000004b13137824 */ /* 0x008fe200078e02ff */
[----:B------:R-:W-:-:S02]  /*16cd0*/  LEA.HI.X.SX32 R65, R94, R13, 0x1, P4 ;  /* 0x0000000d5e417211 */ /* 0x000fc400020f0eff */
[----:B-1----:R-:W-:Y:S01]  /*16ce0*/  IADD3 R16, P0, R96, R12, RZ ;  /* 0x0000000c60107210 */ /* 0x002fe20007f1e0ff */
[----:B----4-:R-:W1:Y:S08]  /*16cf0*/  LDC R68, c[0x0][0x268] ;  /* 0x00009a00ff447b82 */ /* 0x010e700000000800 */
[----:B0-----:R-:W0:Y:S01]  /*16d00*/  LDC R15, c[0x0][0x268] ;  /* 0x00009a00ff0f7b82 */ /* 0x001e220000000800 */
[----:B------:R-:W-:-:S07]  /*16d10*/  LEA.HI.X.SX32 R67, R19, R13, 0x1, P3 ;  /* 0x0000000d13437211 */ /* 0x000fce00018f0eff */
[----:B------:R-:W3:Y:S08]  /*16d20*/  LDC R19, c[0x0][0x268] ;  /* 0x00009a00ff137b82 */ /* 0x000ef00000000800 */
[----:B------:R-:W4:Y:S01]  /*16d30*/  LDC R14, c[0x0][0x268] ;  /* 0x00009a00ff0e7b82 */ /* 0x000f220000000800 */
[----:B0-----:R-:W-:-:S05]  /*16d40*/  IMAD R15, R15, 0x12b, RZ ;  /* 0x0000012b0f0f7824 */ /* 0x001fca00078e02ff */
[----:B------:R-:W-:Y:S01]  /*16d50*/  LEA.HI.X.SX32 R71, R15, R13, 0x1, P2 ;  /* 0x0000000d0f477211 */ /* 0x000fe200010f0eff */
[----:B---3--:R-:W-:-:S04]  /*16d60*/  IMAD R19, R19, 0x97, RZ ;  /* 0x0000009713137824 */ /* 0x008fc800078e02ff */
[----:B------:R-:W-:Y:S04]  /*16d70*/  STL.64 [R1+0x1630], R70 ;  /* 0x0016304601007387 */ /* 0x000fe80000100a00 */
[----:B------:R-:W-:Y:S01]  /*16d80*/  STL.64 [R1+0x1aa0], R64 ;  /* 0x001aa04001007387 */ /* 0x000fe20000100a00 */
[----:B------:R-:W-:Y:S02]  /*16d90*/  LEA.HI.X.SX32 R17, R19, R13, 0x1, P0 ;  /* 0x0000000d13117211 */ /* 0x000fe400000f0eff */
[----:B------:R-:W0:Y:S01]  /*16da0*/  LDC R19, c[0x0][0x268] ;  /* 0x00009a00ff137b82 */ /* 0x000e220000000800 */
[----:B------:R3:W-:Y:S07]  /*16db0*/  STL.64 [R1+0x1cf0], R66 ;  /* 0x001cf04201007387 */ /* 0x0007ee0000100a00 */
[----:B---3--:R-:W3:Y:S01]  /*16dc0*/  LDC R66, c[0x0][0x268] ;  /* 0x00009a00ff427b82 */ /* 0x008ee20000000800 */
[----:B------:R-:W-:-:S02]  /*16dd0*/  IMAD R22, R22, 0x258, RZ ;  /* 0x0000025816167824 */ /* 0x000fc400078e02ff */
[----:B--2---:R-:W-:Y:S02]  /*16de0*/  IMAD R20, R20, 0x25a, RZ ;  /* 0x0000025a14147824 */ /* 0x004fe400078e02ff */
[----:B-1----:R-:W-:Y:S01]  /*16df0*/  IMAD R68, R68, 0x25c, RZ ;  /* 0x0000025c44447824 */ /* 0x002fe200078e02ff */
[-C--:B------:R-:W-:Y:S01]  /*16e00*/  IADD3 R22, P5, R22, R12.reuse, RZ ;  /* 0x0000000c16167210 */ /* 0x080fe20007fbe0ff */
[----:B----4-:R-:W-:Y:S01]  /*16e10*/  IMAD R14, R14, 0x25e, RZ ;  /* 0x0000025e0e0e7824 */ /* 0x010fe200078e02ff */
[-C--:B------:R-:W-:Y:S02]  /*16e20*/  IADD3 R20, P6, R20, R12.reuse, RZ ;  /* 0x0000000c14147210 */ /* 0x080fe40007fde0ff */
[-C--:B------:R-:W-:Y:S01]  /*16e30*/  IADD3 R68, P1, R68, R12.reuse, RZ ;  /* 0x0000000c44447210 */ /* 0x080fe20007f3e0ff */
[----:B0-----:R-:W-:Y:S01]  /*16e40*/  IMAD R19, R19, 0x12f, RZ ;  /* 0x0000012f13137824 */ /* 0x001fe200078e02ff */
[----:B------:R-:W-:Y:S02]  /*16e50*/  IADD3 R14, P2, R14, R12, RZ ;  /* 0x0000000c0e0e7210 */ /* 0x000fe40007f5e0ff */
[----:B------:R-:W-:-:S02]  /*16e60*/  LEA.HI.X.SX32 R23, R95, R13, 0x1, P5 ;  /* 0x0000000d5f177211 */ /* 0x000fc400028f0eff */
[-C--:B------:R-:W-:Y:S01]  /*16e70*/  LEA.HI.X.SX32 R69, R96, R13.reuse, 0x1, P1 ;  /* 0x0000000d60457211 */ /* 0x080fe200008f0eff */
[----:B---3--:R-:W-:Y:S01]  /*16e80*/  IMAD R66, R66, 0x12d, RZ ;  /* 0x0000012d42427824 */ /* 0x008fe200078e02ff */
[-C--:B------:R-:W-:Y:S01]  /*16e90*/  LEA.HI.X.SX32 R15, R19, R13.reuse, 0x1, P2 ;  /* 0x0000000d130f7211 */ /* 0x080fe200010f0eff */
[----:B------:R0:W-:Y:S01]  /*16ea0*/  STL.64 [R1+0x1628], R22 ;  /* 0x0016281601007387 */ /* 0x0001e20000100a00 */
[----:B------:R-:W1:Y:S02]  /*16eb0*/  LDC R19, c[0x0][0x268] ;  /* 0x00009a00ff137b82 */ /* 0x000e640000000800 */
[----:B------:R-:W-:-:S05]  /*16ec0*/  LEA.HI.X.SX32 R21, R66, R13, 0x1, P6 ;  /* 0x0000000d42157211 */ /* 0x000fca00030f0eff */
[----:B------:R-:W-:Y:S01]  /*16ed0*/  STL.64 [R1+0x1620], R20 ;  /* 0x0016201401007387 */ /* 0x000fe20000100a00 */
[-C--:B------:R-:W-:Y:S01]  /*16ee0*/  IADD3 R70, P3, R97, R12.reuse, RZ ;  /* 0x0000000c61467210 */ /* 0x080fe20007f7e0ff */
[----:B------:R-:W2:Y:S02]  /*16ef0*/  LDC R66, c[0x0][0x268] ;  /* 0x00009a00ff427b82 */ /* 0x000ea40000000800 */
[----:B------:R3:W-:Y:S04]  /*16f00*/  STL.64 [R1+0x1a98], R16 ;  /* 0x001a981001007387 */ /* 0x0007e80000100a00 */
[----:B------:R-:W-:Y:S04]  /*16f10*/  STL.64 [R1+0x1618], R68 ;  /* 0x0016184401007387 */ /* 0x000fe80000100a00 */
[----:B------:R4:W-:Y:S01]  /*16f20*/  STL.64 [R1+0x1610], R14 ;  /* 0x0016100e01007387 */ /* 0x0009e20000100a00 */
[----:B0-----:R-:W-:-:S02]  /*16f30*/  IADD3 R22, P5, R99, R12, RZ ;  /* 0x0000000c63167210 */ /* 0x001fc40007fbe0ff */
[CC--:B------:R-:W-:Y:S01]  /*16f40*/  IADD3 R64, P4, R98.reuse, R12.reuse, RZ ;  /* 0x0000000c62407210 */ /* 0x0c0fe20007f9e0ff */
[----:B---3--:R-:W0:Y:S08]  /*16f50*/  LDC R16, c[0x0][0x268] ;  /* 0x00009a00ff107b82 */ /* 0x008e300000000800 */
[----:B----4-:R-:W3:Y:S01]  /*16f60*/  LDC R15, c[0x0][0x268] ;  /* 0x00009a00ff0f7b82 */ /* 0x010ee20000000800 */
[-C--:B------:R-:W-:Y:S01]  /*16f70*/  LEA.HI.X.SX32 R23, R98, R13.reuse, 0x1, P5 ;  /* 0x0000000d62177211 */ /* 0x080fe200028f0eff */
[----:B-1----:R-:W-:Y:S01]  /*16f80*/  IMAD R19, R19, 0x266, RZ ;  /* 0x0000026613137824 */ /* 0x002fe200078e02ff */
[----:B------:R-:W-:Y:S01]  /*16f90*/  LEA.HI.X.SX32 R65, R97, R13, 0x1, P4 ;  /* 0x0000000d61417211 */ /* 0x000fe200020f0eff */
[----:B--2---:R-:W-:Y:S01]  /*16fa0*/  IMAD R66, R66, 0x262, RZ ;  /* 0x0000026242427824 */ /* 0x004fe200078e02ff */
[----:B------:R-:W-:-:S03]  /*16fb0*/  IADD3 R20, P6, R100, R12, RZ ;  /* 0x0000000c64147210 */ /* 0x000fc60007fde0ff */
[----:B------:R-:W1:Y:S01]  /*16fc0*/  LDC R14, c[0x0][0x268] ;  /* 0x00009a00ff0e7b82 */ /* 0x000e620000000800 */
[----:B---3--:R-:W-:-:S05]  /*16fd0*/  IMAD R15, R15, 0x13, RZ ;  /* 0x000000130f0f7824 */ /* 0x008fca00078e02ff */
[----:B------:R-:W-:-:S05]  /*16fe0*/  LEA.HI.X.SX32 R71, R15, R13, 0x1, P3 ;  /* 0x0000000d0f477211 */ /* 0x000fca00018f0eff */
[----:B------:R2:W-:Y:S04]  /*16ff0*/  STL.64 [R1+0x1ea0], R70 ;  /* 0x001ea04601007387 */ /* 0x0005e80000100a00 */
[----:B------:R-:W-:Y:S04]  /*17000*/  STL.64 [R1+0x1ce8], R22 ;  /* 0x001ce81601007387 */ /* 0x000fe80000100a00 */
[----:B------:R3:W-:Y:S01]  /*17010*/  STL.64 [R1+0x1e10], R64 ;  /* 0x001e104001007387 */ /* 0x0007e20000100a00 */
[-C--:B--2---:R-:W-:Y:S02]  /*17020*/  IADD3 R70, P4, R19, R12.reuse, RZ ;  /* 0x0000000c13467210 */ /* 0x084fe40007f9e0ff */
[----:B------:R-:W2:Y:S08]  /*17030*/  LDC R19, c[0x0][0x268] ;  /* 0x00009a00ff137b82 */ /* 0x000eb00000000800 */
[----:B---3--:R-:W3:Y:S01]  /*17040*/  LDC R65, c[0x0][0x268] ;  /* 0x00009a00ff417b82 */ /* 0x008ee20000000800 */
[----:B0-----:R-:W-:Y:S01]  /*17050*/  IMAD R16, R16, 0x260, RZ ;  /* 0x0000026010107824 */ /* 0x001fe200078e02ff */
[----:B------:R-:W-:-:S02]  /*17060*/  IADD3 R68, P1, R66, R12, RZ ;  /* 0x0000000c42447210 */ /* 0x000fc40007f3e0ff */
[-C--:B------:R-:W-:Y:S02]  /*17070*/  IADD3 R66, P2, R101, R12.reuse, RZ ;  /* 0x0000000c65427210 */ /* 0x080fe40007f5e0ff */
[----:B------:R-:W-:Y:S02]  /*17080*/  IADD3 R16, P0, R16, R12, RZ ;  /* 0x0000000c10107210 */ /* 0x000fe40007f1e0ff */
[-C--:B------:R-:W-:Y:S01]  /*17090*/  LEA.HI.X.SX32 R21, R99, R13.reuse, 0x1, P6 ;  /* 0x0000000d63157211 */ /* 0x080fe200030f0eff */
[----:B-1----:R-:W-:Y:S01]  /*170a0*/  IMAD R14, R14, 0x264, RZ ;  /* 0x000002640e0e7824 */ /* 0x002fe200078e02ff */
[----:B------:R-:W-:Y:S01]  /*170b0*/  LEA.HI.X.SX32 R17, R100, R13, 0x1, P0 ;  /* 0x0000000d64117211 */ /* 0x000fe200000f0eff */
[----:B------:R-:W0:Y:S01]  /*170c0*/  LDC R64, c[0x0][0x268] ;  /* 0x00009a00ff407b82 */ /* 0x000e220000000800 */
[----:B--2---:R-:W-:Y:S02]  /*170d0*/  IMAD R19, R19, 0x99, RZ ;  /* 0x0000009913137824 */ /* 0x004fe400078e02ff */
[----:B---3--:R-:W-:-:S03]  /*170e0*/  IMAD R65, R65, 0x131, RZ ;  /* 0x0000013141417824 */ /* 0x008fc600078e02ff */
[-C--:B------:R-:W-:Y:S01]  /*170f0*/  LEA.HI.X.SX32 R67, R19, R13.reuse, 0x1, P2 ;  /* 0x0000000d13437211 */ /* 0x080fe200010f0eff */
[----:B------:R-:W-:Y:S01]  /*17100*/  STL.64 [R1+0x1a90], R20 ;  /* 0x001a901401007387 */ /* 0x000fe20000100a00 */
[----:B------:R-:W1:Y:S01]  /*17110*/  LDC R19, c[0x0][0x268] ;  /* 0x00009a00ff137b82 */ /* 0x000e620000000800 */
[----:B------:R-:W-:Y:S02]  /*17120*/  LEA.HI.X.SX32 R69, R65, R13, 0x1, P1 ;  /* 0x0000000d41457211 */ /* 0x000fe400008f0eff */
[----:B------:R2:W-:Y:S04]  /*17130*/  STL.64 [R1+0x1608], R16 ;  /* 0x0016081001007387 */ /* 0x0005e80000100a00 */
[----:B------:R-:W-:Y:S04]  /*17140*/  STL.64 [R1+0x1600], R68 ;  /* 0x0016004401007387 */ /* 0x000fe80000100a00 */
[----:B------:R3:W-:Y:S01]  /*17150*/  STL.64 [R1+0x1a88], R66 ;  /* 0x001a884201007387 */ /* 0x0007e20000100a00 */
[----:B--2---:R-:W2:Y:S08]  /*17160*/  LDC R16, c[0x0][0x268] ;  /* 0x00009a00ff107b82 */ /* 0x004eb00000000800 */
[----:B---3--:R-:W3:Y:S01]  /*17170*/  LDC R67, c[0x0][0x268] ;  /* 0x00009a00ff437b82 */ /* 0x008ee20000000800 */
[-C--:B------:R-:W-:Y:S01]  /*17180*/  IADD3 R14, P3, R14, R12.reuse, RZ ;  /* 0x0000000c0e0e7210 */ /* 0x080fe20007f7e0ff */
[----:B-1----:R-:W-:Y:S01]  /*17190*/  IMAD R19, R19, 0x4d, RZ ;  /* 0x0000004d13137824 */ /* 0x002fe200078e02ff */
[----:B------:R-:W-:-:S02]  /*171a0*/  IADD3 R22, P5, R102, R12, RZ ;  /* 0x0000000c66167210 */ /* 0x000fc40007fbe0ff */
[----:B------:R-:W-:Y:S02]  /*171b0*/  IADD3 R20, P6, R103, R12, RZ ;  /* 0x0000000c67147210 */ /* 0x000fe40007fde0ff */
[-C--:B------:R-:W-:Y:S01]  /*171c0*/  LEA.HI.X.SX32 R15, R101, R13.reuse, 0x1, P3 ;  /* 0x0000000d650f7211 */ /* 0x080fe200018f0eff */
[----:B0-----:R-:W-:Y:S01]  /*171d0*/  IMAD R64, R64, 0x26a, RZ ;  /* 0x0000026a40407824 */ /* 0x001fe200078e02ff */
[-C--:B------:R-:W-:Y:S01]  /*171e0*/  LEA.HI.X.SX32 R23, R19, R13.reuse, 0x1, P5 ;  /* 0x0000000d13177211 */ /* 0x080fe200028f0eff */
[----:B------:R-:W0:Y:S01]  /*171f0*/  LDC R66, c[0x0][0x268] ;  /* 0x00009a00ff427b82 */ /* 0x000e220000000800 */
[----:B--2---:R-:W-:Y:S01]  /*17200*/  IMAD R16, R16, 0x268, RZ ;  /* 0x0000026810107824 */ /* 0x004fe200078e02ff */
[----:B------:R-:W-:Y:S01]  /*17210*/  LEA.HI.X.SX32 R21, R102, R13, 0x1, P6 ;  /* 0x0000000d66157211 */ /* 0x000fe200030f0eff */
[----:B---3--:R-:W-:-:S03]  /*17220*/  IMAD R67, R67, 0x133, RZ ;  /* 0x0000013343437824 */ /* 0x008fc600078e02ff */
[----:B------:R-:W-:Y:S01]  /*17230*/  IADD3 R16, P0, R16, R12, RZ ;  /* 0x0000000c10107210 */ /* 0x000fe20007f1e0ff */
[----:B------:R1:W-:Y:S01]  /*17240*/  STL.64 [R1+0x15f8], R14 ;  /* 0x0015f80e01007387 */ /* 0x0003e20000100a00 */
[----:B------:R-:W2:Y:S01]  /*17250*/  LDC R19, c[0x0][0x268] ;  /* 0x00009a00ff137b82 */ /* 0x000ea20000000800 */
[-C--:B------:R-:W-:Y:S02]  /*17260*/  LEA.HI.X.SX32 R71, R67, R13.reuse, 0x1, P4 ;  /* 0x0000000d43477211 */ /* 0x080fe400020f0eff */
[----:B------:R-:W-:-:S03]  /*17270*/  LEA.HI.X.SX32 R17, R103, R13, 0x1, P0 ;  /* 0x0000000d67117211 */ /* 0x000fc600000f0eff */
[----:B------:R3:W-:Y:S02]  /*17280*/  STL.64 [R1+0x15f0], R70 ;  /* 0x0015f04601007387 */ /* 0x0007e40000100a00 */
[----:B-1----:R-:W1:Y:S02]  /*17290*/  LDC R14, c[0x0][0x268] ;  /* 0x00009a00ff0e7b82 */ /* 0x002e640000000800 */
[----:B------:R-:W-:Y:S04]  /*172a0*/  STL.64 [R1+0x1ce0], R22 ;  /* 0x001ce01601007387 */ /* 0x000fe80000100a00 */
[----:B------:R-:W-:Y:S02]  /*172b0*/  STL.64 [R1+0x1a80], R20 ;  /* 0x001a801401007387 */ /* 0x000fe40000100a00 */
[----:B---3--:R-:W3:Y:S02]  /*172c0*/  LDC R70, c[0x0][0x268] ;  /* 0x00009a00ff467b82 */ /* 0x008ee40000000800 */
[----:B------:R4:W-:Y:S06]  /*172d0*/  STL.64 [R1+0x15e8], R16 ;  /* 0x0015e81001007387 */ /* 0x0009ec0000100a00 */
[----:B----4-:R-:W4:Y:S01]  /*172e0*/  LDC R17, c[0x0][0x268] ;  /* 0x00009a00ff117b82 */ /* 0x010f220000000800 */
[----:B-1----:R-:W-:Y:S01]  /*172f0*/  IMAD R14, R14, 0x26c, RZ ;  /* 0x0000026c0e0e7824 */ /* 0x002fe200078e02ff */
[----:B------:R-:W-:-:S02]  /*17300*/  IADD3 R64, P1, R64, R12, RZ ;  /* 0x0000000c40407210 */ /* 0x000fc40007f3e0ff */
[-C--:B------:R-:W-:Y:S02]  /*17310*/  IADD3 R68, P2, R104, R12.reuse, RZ ;  /* 0x0000000c68447210 */ /* 0x080fe40007f5e0ff */
[----:B------:R-:W-:Y:S01]  /*17320*/  IADD3 R14, P3, R14, R12, RZ ;  /* 0x0000000c0e0e7210 */ /* 0x000fe20007f7e0ff */
[----:B--2---:R-:W-:Y:S02]  /*17330*/  IMAD R19, R19, 0x270, RZ ;  /* 0x0000027013137824 */ /* 0x004fe400078e02ff */
[----:B0-----:R-:W-:Y:S02]  /*17340*/  IMAD R66, R66, 0x26e, RZ ;  /* 0x0000026e42427824 */ /* 0x001fe400078e02ff */
[----:B---3--:R-:W-:Y:S01]  /*17350*/  IMAD R70, R70, 0x135, RZ ;  /* 0x0000013546467824 */ /* 0x008fe200078e02ff */
[-C--:B------:R-:W-:Y:S01]  /*17360*/  LEA.HI.X.SX32 R15, R104, R13.reuse, 0x1, P3 ;  /* 0x0000000d680f7211 */ /* 0x080fe200018f0eff */
[----:B------:R-:W0:Y:S03]  /*17370*/  LDC R16, c[0x0][0x268] ;  /* 0x00009a00ff107b82 */ /* 0x000e260000000800 */
[----:B------:R-:W-:Y:S01]  /*17380*/  LEA.HI.X.SX32 R65, R70, R13, 0x1, P1 ;  /* 0x0000000d46417211 */ /* 0x000fe200008f0eff */
[----:B----4-:R-:W-:-:S04]  /*17390*/  IMAD R17, R17, 0x9b, RZ ;  /* 0x0000009b11117824 */ /* 0x010fc800078e02ff */
[----:B------:R1:W-:Y:S01]  /*173a0*/  STL.64 [R1+0x15e0], R64 ;  /* 0x0015e04001007387 */ /* 0x0003e20000100a00 */
[----:B------:R-:W2:Y:S01]  /*173b0*/  LDC R70, c[0x0][0x268] ;  /* 0x00009a00ff467b82 */ /* 0x000ea20000000800 */
[----:B------:R-:W-:-:S05]  /*173c0*/  LEA.HI.X.SX32 R69, R17, R13, 0x1, P2 ;  /* 0x0000000d11457211 */ /* 0x000fca00010f0eff */
[----:B------:R-:W-:Y:S04]  /*173d0*/  STL.64 [R1+0x1a78], R68 ;  /* 0x001a784401007387 */ /* 0x000fe80000100a00 */
[----:B------:R3:W-:Y:S01]  /*173e0*/  STL.64 [R1+0x15d8], R14 ;  /* 0x0015d80e01007387 */ /* 0x0007e20000100a00 */
[-C--:B-1----:R-:W-:Y:S02]  /*173f0*/  IADD3 R64, P1, R19, R12.reuse, RZ ;  /* 0x0000000c13407210 */ /* 0x082fe40007f3e0ff */
[----:B------:R-:W1:Y:S08]  /*17400*/  LDC R19, c[0x0][0x268] ;  /* 0x00009a00ff137b82 */ /* 0x000e700000000800 */
[----:B---3--:R-:W3:Y:S01]  /*17410*/  LDC R15, c[0x0][0x268] ;  /* 0x00009a00ff0f7b82 */ /* 0x008ee20000000800 */
[-C--:B------:R-:W-:Y:S01]  /*17420*/  IADD3 R72, P4, R66, R12.reuse, RZ ;  /* 0x0000000c42487210 */ /* 0x080fe20007f9e0ff */
[----:B--2---:R-:W-:Y:S01]  /*17430*/  IMAD R70, R70, 0x27, RZ ;  /* 0x0000002746467824 */ /* 0x004fe200078e02ff */
[----:B------:R-:W-:-:S02]  /*17440*/  IADD3 R22, P6, R106, R12, RZ ;  /* 0x0000000c6a167210 */ /* 0x000fc40007fde0ff */
[-C--:B------:R-:W-:Y:S02]  /*17450*/  IADD3 R66, P5, R105, R12.reuse, RZ ;  /* 0x0000000c69427210 */ /* 0x080fe40007fbe0ff */
[----:B------:R-:W-:Y:S01]  /*17460*/  IADD3 R20, P0, R107, R12, RZ ;  /* 0x0000000c6b147210 */ /* 0x000fe20007f1e0ff */
[----:B0-----:R-:W-:Y:S01]  /*17470*/  IMAD R16, R16, 0x272, RZ ;  /* 0x0000027210107824 */ /* 0x001fe200078e02ff */
[-C--:B------:R-:W-:Y:S01]  /*17480*/  LEA.HI.X.SX32 R23, R105, R13.reuse, 0x1, P6 ;  /* 0x0000000d69177211 */ /* 0x080fe200030f0eff */
[----:B------:R-:W0:Y:S01]  /*17490*/  LDC R14, c[0x0][0x268] ;  /* 0x00009a00ff0e7b82 */ /* 0x000e220000000800 */
[-C--:B------:R-:W-:Y:S02]  /*174a0*/  LEA.HI.X.SX32 R67, R70, R13.reuse, 0x1, P5 ;  /* 0x0000000d46437211 */ /* 0x080fe400028f0eff */
[-C--:B------:R-:W-:Y:S01]  /*174b0*/  LEA.HI.X.SX32 R21, R106, R13.reuse, 0x1, P0 ;  /* 0x0000000d6a157211 */ /* 0x080fe200000f0eff */
[----:B-1----:R-:W-:Y:S02]  /*174c0*/  IMAD R19, R19, 0x276, RZ ;  /* 0x0000027613137824 */ /* 0x002fe400078e02ff */
[----:B---3--:R-:W-:Y:S01]  /*174d0*/  IMAD R15, R15, 0x137, RZ ;  /* 0x000001370f0f7824 */ /* 0x008fe200078e02ff */
[----:B------:R-:W-:-:S04]  /*174e0*/  LEA.HI.X.SX32 R65, R107, R13, 0x1, P1 ;  /* 0x0000000d6b417211 */ /* 0x000fc800008f0eff */
[----:B------:R-:W-:Y:S02]  /*174f0*/  LEA.HI.X.SX32 R73, R15, R13, 0x1, P4 ;  /* 0x0000000d0f497211 */ /* 0x000fe400020f0eff */
[-C--:B------:R-:W-:Y:S02]  /*17500*/  IADD3 R70, P5, R19, R12.reuse, RZ ;  /* 0x0000000c13467210 */ /* 0x080fe40007fbe0ff */
[----:B------:R-:W1:Y:S01]  /*17510*/  LDC R19, c[0x0][0x268] ;  /* 0x00009a00ff137b82 */ /* 0x000e620000000800 */
[----:B------:R-:W-:Y:S04]  /*17520*/  STL.64 [R1+0x15d0], R72 ;  /* 0x0015d04801007387 */ /* 0x000fe80000100a00 */
[----:B------:R-:W-:Y:S04]  /*17530*/  STL.64 [R1+0x1cd8], R22 ;  /* 0x001cd81601007387 */ /* 0x000fe80000100a00 */
[----:B------:R2:W-:Y:S04]  /*17540*/  STL.64 [R1+0x1e08], R66 ;  /* 0x001e084201007387 */ /* 0x0005e80000100a00 */
[----:B------:R-:W-:Y:S04]  /*17550*/  STL.64 [R1+0x1a70], R20 ;  /* 0x001a701401007387 */ /* 0x000fe80000100a00 */
[----:B------:R3:W-:Y:S01]  /*17560*/  STL.64 [R1+0x15c8], R64 ;  /* 0x0015c84001007387 */ /* 0x0007e20000100a00 */
[-C--:B------:R-:W-:Y:S01]  /*17570*/  IADD3 R68, P2, R16, R12.reuse, RZ ;  /* 0x0000000c10447210 */ /* 0x080fe20007f5e0ff */
[----:B--2---:R-:W2:Y:S08]  /*17580*/  LDC R66, c[0x0][0x268] ;  /* 0x00009a00ff427b82 */ /* 0x004eb00000000800 */
[----:B---3--:R-:W3:Y:S01]  /*17590*/  LDC R65, c[0x0][0x268] ;  /* 0x00009a00ff417b82 */ /* 0x008ee20000000800 */
[----:B-1----:R-:W-:Y:S01]  /*175a0*/  IMAD R19, R19, 0x9d, RZ ;  /* 0x0000009d13137824 */ /* 0x002fe200078e02ff */
[----:B------:R-:W-:-:S04]  /*175b0*/  IADD3 R16, P3, R108, R12, RZ ;  /* 0x0000000c6c107210 */ /* 0x000fc80007f7e0ff */
[----:B------:R-:W-:Y:S02]  /*175c0*/  LEA.HI.X.SX32 R17, R19, R13, 0x1, P3 ;  /* 0x0000000d13117211 */ /* 0x000fe400018f0eff */
[----:B------:R-:W1:Y:S03]  /*175d0*/  LDC R19, c[0x0][0x268] ;  /* 0x00009a00ff137b82 */ /* 0x000e660000000800 */
[----:B------:R-:W-:Y:S01]  /*175e0*/  STL.64 [R1+0x1a68], R16 ;  /* 0x001a681001007387 */ /* 0x000fe20000100a00 */
[----:B0-----:R-:W-:Y:S01]  /*175f0*/  IMAD R14, R14, 0x274, RZ ;  /* 0x000002740e0e7824 */ /* 0x001fe200078e02ff */
[-C--:B------:R-:W-:Y:S02]  /*17600*/  IADD3 R22, P6, R109, R12.reuse, RZ ;  /* 0x0000000c6d167210 */ /* 0x080fe40007fde0ff */
[----:B------:R-:W-:Y:S01]  /*17610*/  IADD3 R20, P0, R110, R12, RZ ;  /* 0x0000000c6e147210 */ /* 0x000fe20007f1e0ff */
[----:B------:R-:W0:Y:S01]  /*17620*/  LDC R64, c[0x0][0x268] ;  /* 0x00009a00ff407b82 */ /* 0x000e220000000800 */
[----:B---3--:R-:W-:-:S05]  /*17630*/  IMAD R65, R65, 0x139, RZ ;  /* 0x0000013941417824 */ /* 0x008fca00078e02ff */
[----:B------:R-:W-:-:S05]  /*17640*/  LEA.HI.X.SX32 R69, R65, R13, 0x1, P2 ;  /* 0x0000000d41457211 */ /* 0x000fca00010f0eff */
[----:B------:R3:W-:Y:S02]  /*17650*/  STL.64 [R1+0x15c0], R68 ;  /* 0x0015c04401007387 */ /* 0x0007e40000100a00 */
[----:B---3--:R-:W3:Y:S01]  /*17660*/  LDC R69, c[0x0][0x268] ;  /* 0x00009a00ff457b82 */ /* 0x008ee20000000800 */
[----:B-1----:R-:W-:Y:S01]  /*17670*/  IMAD R19, R19, 0x4f, RZ ;  /* 0x0000004f13137824 */ /* 0x002fe200078e02ff */
[----:B------:R-:W-:Y:S01]  /*17680*/  IADD3 R14, P4, R14, R12, RZ ;  /* 0x0000000c0e0e7210 */ /* 0x000fe20007f9e0ff */
[----:B--2---:R-:W-:-:S03]  /*17690*/  IMAD R66, R66, 0x278, RZ ;  /* 0x0000027842427824 */ /* 0x004fc600078e02ff */
[-C--:B------:R-:W-:Y:S02]  /*176a0*/  LEA.HI.X.SX32 R23, R19, R13.reuse, 0x1, P6 ;  /* 0x0000000d13177211 */ /* 0x080fe400030f0eff */
[----:B------:R-:W1:Y:S01]  /*176b0*/  LDC R19, c[0x0][0x268] ;  /* 0x00009a00ff137b82 */ /* 0x000e620000000800 */
[-C--:B------:R-:W-:Y:S02]  /*176c0*/  IADD3 R66, P1, R66, R12.reuse, RZ ;  /* 0x0000000c42427210 */ /* 0x080fe40007f3e0ff */
[-C--:B------:R-:W-:Y:S02]  /*176d0*/  LEA.HI.X.SX32 R15, R108, R13.reuse, 0x1, P4 ;  /* 0x0000000d6c0f7211 */ /* 0x080fe400020f0eff */
[-C--:B------:R-:W-:Y:S02]  /*176e0*/  LEA.HI.X.SX32 R21, R109, R13.reuse, 0x1, P0 ;  /* 0x0000000d6d157211 */ /* 0x080fe400000f0eff */
[-C--:B------:R-:W-:Y:S01]  /*176f0*/  LEA.HI.X.SX32 R67, R110, R13.reuse, 0x1, P1 ;  /* 0x0000000d6e437211 */ /* 0x080fe200008f0eff */
[----:B------:R2:W-:Y:S01]  /*17700*/  STL.64 [R1+0x15b8], R14 ;  /* 0x0015b80e01007387 */ /* 0x0005e20000100a00 */
[----:B------:R-:W-:Y:S01]  /*17710*/  IADD3 R16, P3, R111, R12, RZ ;  /* 0x0000000c6f107210 */ /* 0x000fe20007f7e0ff */
[----:B0-----:R-:W-:Y:S01]  /*17720*/  IMAD R64, R64, 0x27a, RZ ;  /* 0x0000027a40407824 */ /* 0x001fe200078e02ff */
[----:B------:R-:W0:Y:S01]  /*17730*/  LDC R68, c[0x0][0x268] ;  /* 0x00009a00ff447b82 */ /* 0x000e220000000800 */
[----:B---3--:R-:W-:Y:S01]  /*17740*/  IMAD R69, R69, 0x13b, RZ ;  /* 0x0000013b45457824 */ /* 0x008fe200078e02ff */
[----:B------:R-:W-:Y:S06]  /*17750*/  STL.64 [R1+0x1cd0], R22 ;  /* 0x001cd01601007387 */ /* 0x000fec0000100a00 */
[----:B--2---:R-:W2:Y:S01]  /*17760*/  LDC R14, c[0x0][0x268] ;  /* 0x00009a00ff0e7b82 */ /* 0x004ea20000000800 */
[----:B------:R-:W-:-:S05]  /*17770*/  LEA.HI.X.SX32 R71, R69, R13, 0x1, P5 ;  /* 0x0000000d45477211 */ /* 0x000fca00028f0eff */
[----:B------:R3:W-:Y:S04]  /*17780*/  STL.64 [R1+0x15b0], R70 ;  /* 0x0015b04601007387 */ /* 0x0007e80000100a00 */
[----:B------:R-:W-:Y:S04]  /*17790*/  STL.64 [R1+0x1a60], R20 ;  /* 0x001a601401007387 */ /* 0x000fe80000100a00 */
[----:B------:R4:W-:Y:S01]  /*177a0*/  STL.64 [R1+0x15a8], R66 ;  /* 0x0015a84201007387 */ /* 0x0009e20000100a00 */
[----:B-1----:R-:W-:Y:S01]  /*177b0*/  IMAD R19, R19, 0x9f, RZ ;  /* 0x0000009f13137824 */ /* 0x002fe200078e02ff */
[----:B---3--:R-:W1:Y:S08]  /*177c0*/  LDC R70, c[0x0][0x268] ;  /* 0x00009a00ff467b82 */ /* 0x008e700000000800 */
[----:B----4-:R-:W3:Y:S01]  /*177d0*/  LDC R66, c[0x0][0x268] ;  /* 0x00009a00ff427b82 */ /* 0x010ee20000000800 */
[----:B------:R-:W-:Y:S01]  /*177e0*/  LEA.HI.X.SX32 R17, R19, R13, 0x1, P3 ;  /* 0x0000000d13117211 */ /* 0x000fe200018f0eff */
[----:B--2---:R-:W-:-:S06]  /*177f0*/  IMAD R14, R14, 0x27c, RZ ;  /* 0x0000027c0e0e7824 */ /* 0x004fcc00078e02ff */
[----:B------:R-:W2:Y:S01]  /*17800*/  LDC R19, c[0x0][0x268] ;  /* 0x00009a00ff137b82 */ /* 0x000ea20000000800 */
[-C--:B------:R-:W-:Y:S02]  /*17810*/  IADD3 R64, P2, R64, R12.reuse, RZ ;  /* 0x0000000c40407210 */ /* 0x080fe40007f5e0ff */
[----:B------:R-:W-:-:S04]  /*17820*/  IADD3 R14, P4, R14, R12, RZ ;  /* 0x0000000c0e0e7210 */ /* 0x000fc80007f9e0ff */
[----:B------:R-:W-:Y:S01]  /*17830*/  LEA.HI.X.SX32 R15, R111, R13, 0x1, P4 ;  /* 0x0000000d6f0f7211 */ /* 0x000fe200020f0eff */
[----:B---3--:R-:W-:-:S05]  /*17840*/  IMAD R66, R66, 0x13d, RZ ;  /* 0x0000013d42427824 */ /* 0x008fca00078e02ff */
[----:B------:R-:W-:-:S05]  /*17850*/  LEA.HI.X.SX32 R65, R66, R13, 0x1, P2 ;  /* 0x0000000d42417211 */ /* 0x000fca00010f0eff */
[----:B------:R-:W-:Y:S04]  /*17860*/  STL.64 [R1+0x15a0], R64 ;  /* 0x0015a04001007387 */ /* 0x000fe80000100a00 */
[----:B------:R-:W-:Y:S04]  /*17870*/  STL.64 [R1+0x1598], R14 ;  /* 0x0015980e01007387 */ /* 0x000fe80000100a00 */
[----:B------:R3:W-:Y:S01]  /*17880*/  STL.64 [R1+0x1a58], R16 ;  /* 0x001a581001007387 */ /* 0x0007e20000100a00 */
[----:B------:R-:W-:Y:S01]  /*17890*/  IADD3 R22, P6, R112, R12, RZ ;  /* 0x0000000c70167210 */ /* 0x000fe20007fde0ff */
[----:B--2---:R-:W-:Y:S01]  /*178a0*/  IMAD R19, R19, 0x282, RZ ;  /* 0x0000028213137824 */ /* 0x004fe200078e02ff */
[----:B-1----:R-:W-:Y:S01]  /*178b0*/  LEA R70, R70, R70, 0x2 ;  /* 0x0000004646467211 */ /* 0x002fe200078e10ff */
[----:B---3--:R-:W1:Y:S03]  /*178c0*/  LDC R17, c[0x0][0x268] ;  /* 0x00009a00ff117b82 */ /* 0x008e660000000800 */
[----:B------:R-:W-:-:S02]  /*178d0*/  LEA.HI.X.SX32 R23, R70, R13, 0x1, P6 ;  /* 0x0000000d46177211 */ /* 0x000fc400030f0eff */
[----:B------:R-:W-:-:S03]  /*178e0*/  IADD3 R70, P6, R19, R12, RZ ;  /* 0x0000000c13467210 */ /* 0x000fc60007fde0ff */
[----:B------:R-:W2:Y:S01]  /*178f0*/  LDC R19, c[0x0][0x268] ;  /* 0x00009a00ff137b82 */ /* 0x000ea20000000800 */
[----:B0-----:R-:W-:Y:S01]  /*17900*/  IMAD R68, R68, 0x27e, RZ ;  /* 0x0000027e44447824 */ /* 0x001fe200078e02ff */
[----:B------:R-:W-:-:S04]  /*17910*/  IADD3 R20, P0, R113, R12, RZ ;  /* 0x0000000c71147210 */ /* 0x000fc80007f1e0ff */
[-C--:B------:R-:W-:Y:S02]  /*17920*/  IADD3 R72, P5, R68, R12.reuse, RZ ;  /* 0x0000000c44487210 */ /* 0x080fe40007fbe0ff */
[-C--:B------:R-:W-:Y:S01]  /*17930*/  IADD3 R68, P1, R114, R12.reuse, RZ ;  /* 0x0000000c72447210 */ /* 0x080fe20007f3e0ff */
[----:B------:R-:W0:Y:S01]  /*17940*/  LDC R16, c[0x0][0x268] ;  /* 0x00009a00ff107b82 */ /* 0x000e220000000800 */
[-C--:B------:R-:W-:Y:S01]  /*17950*/  IADD3 R64, P3, R116, R12.reuse, RZ ;  /* 0x0000000c74407210 */ /* 0x080fe20007f7e0ff */
[----:B-1----:R-:W-:Y:S01]  /*17960*/  IMAD R17, R17, 0x13f, RZ ;  /* 0x0000013f11117824 */ /* 0x002fe200078e02ff */
[----:B------:R-:W-:Y:S02]  /*17970*/  IADD3 R66, P2, R115, R12, RZ ;  /* 0x0000000c73427210 */ /* 0x000fe40007f5e0ff */
[-C--:B------:R-:W-:Y:S02]  /*17980*/  LEA.HI.X.SX32 R21, R112, R13.reuse, 0x1, P0 ;  /* 0x0000000d70157211 */ /* 0x080fe400000f0eff */
[----:B------:R-:W-:-:S02]  /*17990*/  LEA.HI.X.SX32 R73, R17, R13, 0x1, P5 ;  /* 0x0000000d11497211 */ /* 0x000fc400028f0eff */
[-C--:B------:R-:W-:Y:S02]  /*179a0*/  LEA.HI.X.SX32 R69, R113, R13.reuse, 0x1, P1 ;  /* 0x0000000d71457211 */ /* 0x080fe400008f0eff */
[-C--:B------:R-:W-:Y:S01]  /*179b0*/  LEA.HI.X.SX32 R65, R115, R13.reuse, 0x1, P3 ;  /* 0x0000000d73417211 */ /* 0x080fe200018f0eff */
[----:B------:R-:W-:Y:S01]  /*179c0*/  STL.64 [R1+0x1590], R72 ;  /* 0x0015904801007387 */ /* 0x000fe20000100a00 */
[----:B------:R-:W-:Y:S01]  /*179d0*/  LEA.HI.X.SX32 R67, R114, R13, 0x1, P2 ;  /* 0x0000000d72437211 */ /* 0x000fe200010f0eff */
[----:B--2---:R-:W-:Y:S02]  /*179e0*/  IMAD R19, R19, 0x286, RZ ;  /* 0x0000028613137824 */ /* 0x004fe400078e02ff */
[----:B------:R-:W-:Y:S04]  /*179f0*/  STL.64 [R1+0x1f00], R22 ;  /* 0x001f001601007387 */ /* 0x000fe80000100a00 */
[----:B------:R1:W-:Y:S04]  /*17a00*/  STL.64 [R1+0x1ee0], R20 ;  /* 0x001ee01401007387 */ /* 0x0003e80000100a00 */
[----:B------:R2:W-:Y:S04]  /*17a10*/  STL.64 [R1+0x1e98], R68 ;  /* 0x001e984401007387 */ /* 0x0005e80000100a00 */
[----:B------:R-:W-:Y:S04]  /*17a20*/  STL.64 [R1+0x1cc8], R64 ;  /* 0x001cc84001007387 */ /* 0x000fe80000100a00 */
[----:B------:R3:W-:Y:S01]  /*17a30*/  STL.64 [R1+0x1e00], R66 ;  /* 0x001e004201007387 */ /* 0x0007e20000100a00 */
[----:B0-----:R-:W-:Y:S01]  /*17a40*/  IMAD R16, R16, 0x280, RZ ;  /* 0x0000028010107824 */ /* 0x001fe200078e02ff */
[-C--:B------:R-:W-:Y:S01]  /*17a50*/  IADD3 R14, P4, R117, R12.reuse, RZ ;  /* 0x0000000c750e7210 */ /* 0x080fe20007f9e0ff */
[----:B-1----:R-:W0:Y:S01]  /*17a60*/  LDC R20, c[0x0][0x268] ;  /* 0x00009a00ff147b82 */ /* 0x002e220000000800 */
[----:B--2---:R-:W-:-:S07]  /*17a70*/  IADD3 R68, P2, R19, R12, RZ ;  /* 0x0000000c13447210 */ /* 0x004fce0007f5e0ff */
[----:B------:R-:W1:Y:S08]  /*17a80*/  LDC R19, c[0x0][0x268] ;  /* 0x00009a00ff137b82 */ /* 0x000e700000000800 */
[----:B---3--:R-:W2:Y:S01]  /*17a90*/  LDC R67, c[0x0][0x268] ;  /* 0x00009a00ff437b82 */ /* 0x008ea20000000800 */
[----:B------:R-:W-:Y:S02]  /*17aa0*/  IADD3 R16, P5, R16, R12, RZ ;  /* 0x0000000c10107210 */ /* 0x000fe40007fbe0ff */
[----:B------:R-:W-:-:S02]  /*17ab0*/  LEA.HI.X.SX32 R15, R116, R13, 0x1, P4 ;  /* 0x0000000d740f7211 */ /* 0x000fc400020f0eff */
[-C--:B------:R-:W-:Y:S02]  /*17ac0*/  LEA.HI.X.SX32 R17, R117, R13.reuse, 0x1, P5 ;  /* 0x0000000d75117211 */ /* 0x080fe400028f0eff */
[----:B------:R-:W-:Y:S01]  /*17ad0*/  IADD3 R22, P0, R118, R12, RZ ;  /* 0x0000000c76167210 */ /* 0x000fe20007f1e0ff */
[----:B------:R-:W-:Y:S04]  /*17ae0*/  STL.64 [R1+0x1a50], R14 ;  /* 0x001a500e01007387 */ /* 0x000fe80000100a00 */
[----:B------:R3:W-:Y:S01]  /*17af0*/  STL.64 [R1+0x1588], R16 ;  /* 0x0015881001007387 */ /* 0x0007e20000100a00 */
[----:B-1----:R-:W-:Y:S02]  /*17b00*/  IMAD R19, R19, 0xa1, RZ ;  /* 0x000000a113137824 */ /* 0x002fe400078e02ff */
[----:B--2---:R-:W-:Y:S01]  /*17b10*/  IMAD R67, R67, 0x141, RZ ;  /* 0x0000014143437824 */ /* 0x004fe200078e02ff */
[----:B---3--:R-:W1:Y:S02]  /*17b20*/  LDC R16, c[0x0][0x268] ;  /* 0x00009a00ff107b82 */ /* 0x008e640000000800 */
[----:B------:R-:W-:-:S02]  /*17b30*/  LEA.HI.X.SX32 R23, R19, R13, 0x1, P0 ;  /* 0x0000000d13177211 */ /* 0x000fc400000f0eff */
[----:B------:R-:W-:-:S04]  /*17b40*/  LEA.HI.X.SX32 R71, R67, R13, 0x1, P6 ;  /* 0x0000000d43477211 */ /* 0x000fc800030f0eff */
[----:B------:R-:W2:Y:S08]  /*17b50*/  LDC R67, c[0x0][0x268] ;  /* 0x00009a00ff437b82 */ /* 0x000eb00000000800 */
[----:B------:R-:W3:Y:S08]  /*17b60*/  LDC R19, c[0x0][0x268] ;  /* 0x00009a00ff137b82 */ /* 0x000ef00000000800 */
[----:B------:R-:W4:Y:S01]  /*17b70*/  LDC R17, c[0x0][0x268] ;  /* 0x00009a00ff117b82 */ /* 0x000f220000000800 */
[----:B0-----:R-:W-:-:S02]  /*17b80*/  IMAD R20, R20, 0x284, RZ ;  /* 0x0000028414147824 */ /* 0x001fc400078e02ff */
[----:B-1----:R-:W-:Y:S01]  /*17b90*/  IMAD R16, R16, 0x288, RZ ;  /* 0x0000028810107824 */ /* 0x002fe200078e02ff */
[-C--:B------:R-:W-:Y:S02]  /*17ba0*/  IADD3 R14, P4, R120, R12.reuse, RZ ;  /* 0x0000000c780e7210 */ /* 0x080fe40007f9e0ff */
[-C--:B------:R-:W-:Y:S01]  /*17bb0*/  IADD3 R20, P1, R20, R12.reuse, RZ ;  /* 0x0000000c14147210 */ /* 0x080fe20007f3e0ff */
[----:B--2---:R-:W-:Y:S01]  /*17bc0*/  IMAD R67, R67, 0x143, RZ ;  /* 0x0000014343437824 */ /* 0x004fe200078e02ff */
[-C--:B------:R-:W-:Y:S02]  /*17bd0*/  IADD3 R64, P3, R119, R12.reuse, RZ ;  /* 0x0000000c77407210 */ /* 0x080fe40007f7e0ff */
[----:B------:R-:W-:Y:S02]  /*17be0*/  IADD3 R16, P5, R16, R12, RZ ;  /* 0x0000000c10107210 */ /* 0x000fe40007fbe0ff */
[-C--:B------:R-:W-:Y:S01]  /*17bf0*/  LEA.HI.X.SX32 R21, R118, R13.reuse, 0x1, P1 ;  /* 0x0000000d76157211 */ /* 0x080fe200008f0eff */
[----:B---3--:R-:W-:Y:S01]  /*17c00*/  IMAD R19, R19, 0x51, RZ ;  /* 0x0000005113137824 */ /* 0x008fe200078e02ff */
[-C--:B------:R-:W-:Y:S01]  /*17c10*/  LEA.HI.X.SX32 R69, R67, R13.reuse, 0x1, P2 ;  /* 0x0000000d43457211 */ /* 0x080fe200010f0eff */
[----:B------:R-:W-:Y:S01]  /*17c20*/  STL.64 [R1+0x1580], R70 ;  /* 0x0015804601007387 */ /* 0x000fe20000100a00 */
[----:B------:R-:W-:-:S02]  /*17c30*/  LEA.HI.X.SX32 R15, R119, R13, 0x1, P4 ;  /* 0x0000000d770f7211 */ /* 0x000fc400020f0eff */
[-C--:B------:R-:W-:Y:S01]  /*17c40*/  LEA.HI.X.SX32 R65, R19, R13.reuse, 0x1, P3 ;  /* 0x0000000d13417211 */ /* 0x080fe200018f0eff */
[----:B------:R-:W-:Y:S01]  /*17c50*/  STL.64 [R1+0x1a48], R22 ;  /* 0x001a481601007387 */ /* 0x000fe20000100a00 */
[----:B------:R-:W0:Y:S01]  /*17c60*/  LDC R19, c[0x0][0x268] ;  /* 0x00009a00ff137b82 */ /* 0x000e220000000800 */
[----:B----4-:R-:W-:Y:S01]  /*17c70*/  IMAD R66, R17, 0x28a, RZ ;  /* 0x0000028a11427824 */ /* 0x010fe200078e02ff */
[----:B------:R-:W-:Y:S01]  /*17c80*/  LEA.HI.X.SX32 R17, R120, R13, 0x1, P5 ;  /* 0x0000000d78117211 */ /* 0x000fe200028f0eff */
[----:B------:R1:W-:Y:S04]  /*17c90*/  STL.64 [R1+0x1578], R20 ;  /* 0x0015781401007387 */ /* 0x0003e80000100a00 */
[----:B------:R2:W-:Y:S04]  /*17ca0*/  STL.64 [R1+0x1570], R68 ;  /* 0x0015704401007387 */ /* 0x0005e80000100a00 */
[----:B------:R-:W-:Y:S04]  /*17cb0*/  STL.64 [R1+0x1a40], R14 ;  /* 0x001a400e01007387 */ /* 0x000fe80000100a00 */
[----:B------:R-:W-:Y:S01]  /*17cc0*/  STL.64 [R1+0x1cc0], R64 ;  /* 0x001cc04001007387 */ /* 0x000fe20000100a00 */
[----:B-1----:R-:W1:Y:S03]  /*17cd0*/  LDC R20, c[0x0][0x268] ;  /* 0x00009a00ff147b82 */ /* 0x002e660000000800 */
[----:B------:R3:W-:Y:S05]  /*17ce0*/  STL.64 [R1+0x1568], R16 ;  /* 0x0015681001007387 */ /* 0x0007ea0000100a00 */
[----:B--2---:R-:W2:Y:S08]  /*17cf0*/  LDC R68, c[0x0][0x268] ;  /* 0x00009a00ff447b82 */ /* 0x004eb00000000800 */
[----:B---3--:R-:W3:Y:S01]  /*17d00*/  LDC R17, c[0x0][0x268] ;  /* 0x00009a00ff117b82 */ /* 0x008ee20000000800 */
[----:B------:R-:W-:Y:S01]  /*17d10*/  IADD3 R70, P6, R66, R12, RZ ;  /* 0x0000000c42467210 */ /* 0x000fe20007fde0ff */
[----:B0-----:R-:W-:-:S06]  /*17d20*/  IMAD R19, R19, 0x292, RZ ;  /* 0x0000029213137824 */ /* 0x001fcc00078e02ff */
[----:B------:R-:W0:Y:S01]  /*17d30*/  LDC R21, c[0x0][0x268] ;  /* 0x00009a00ff157b82 */ /* 0x000e220000000800 */
[----:B------:R-:W-:Y:S01]  /*17d40*/  IADD3 R22, P0, R121, R12, RZ ;  /* 0x0000000c79167210 */ /* 0x000fe20007f1e0ff */
[----:B--2---:R-:W-:-:S06]  /*17d50*/  IMAD R68, R68, 0xa3, RZ ;  /* 0x000000a344447824 */ /* 0x004fcc00078e02ff */
[----:B------:R-:W2:Y:S01]  /*17d60*/  LDC R16, c[0x0][0x268] ;  /* 0x00009a00ff107b82 */ /* 0x000ea20000000800 */
[----:B---3--:R-:W-:-:S05]  /*17d70*/  IMAD R17, R17, 0x145, RZ ;  /* 0x0000014511117824 */ /* 0x008fca00078e02ff */
[-C--:B------:R-:W-:Y:S02]  /*17d80*/  LEA.HI.X.SX32 R71, R17, R13.reuse, 0x1, P6 ;  /* 0x0000000d11477211 */ /* 0x080fe400030f0eff */
[----:B------:R-:W-:Y:S02]  /*17d90*/  LEA.HI.X.SX32 R23, R68, R13, 0x1, P0 ;  /* 0x0000000d44177211 */ /* 0x000fe400000f0eff */
[----:B------:R-:W3:Y:S01]  /*17da0*/  LDC R68, c[0x0][0x268] ;  /* 0x00009a00ff447b82 */ /* 0x000ee20000000800 */
[----:B------:R4:W-:Y:S01]  /*17db0*/  STL.64 [R1+0x1560], R70 ;  /* 0x0015604601007387 */ /* 0x0009e20000100a00 */
[----:B-1----:R-:W-:Y:S01]  /*17dc0*/  IMAD R20, R20, 0x28c, RZ ;  /* 0x0000028c14147824 */ /* 0x002fe200078e02ff */
[----:B----4-:R-:W-:-:S05]  /*17dd0*/  IADD3 R70, P0, R19, R12, RZ ;  /* 0x0000000c13467210 */ /* 0x010fca0007f1e0ff */
[----:B------:R-:W1:Y:S01]  /*17de0*/  LDC R19, c[0x0][0x268] ;  /* 0x00009a00ff137b82 */ /* 0x000e620000000800 */
[----:B------:R-:W-:Y:S01]  /*17df0*/  IADD3 R20, P1, R20, R12, RZ ;  /* 0x0000000c14147210 */ /* 0x000fe20007f3e0ff */
[----:B0-----:R-:W-:-:S03]  /*17e00*/  IMAD R66, R21, 0x28e, RZ ;  /* 0x0000028e15427824 */ /* 0x001fc600078e02ff */
[----:B------:R-:W-:Y:S01]  /*17e10*/  LEA.HI.X.SX32 R21, R121, R13, 0x1, P1 ;  /* 0x0000000d79157211 */ /* 0x000fe200008f0eff */
[----:B------:R-:W-:Y:S04]  /*17e20*/  STL.64 [R1+0x1a38], R22 ;  /* 0x001a381601007387 */ /* 0x000fe80000100a00 */
[----:B------:R0:W-:Y:S01]  /*17e30*/  STL.64 [R1+0x1558], R20 ;  /* 0x0015581401007387 */ /* 0x0001e20000100a00 */
[-C--:B------:R-:W-:Y:S01]  /*17e40*/  IADD3 R72, P2, R66, R12.reuse, RZ ;  /* 0x0000000c42487210 */ /* 0x080fe20007f5e0ff */
[----:B---3--:R-:W-:Y:S01]  /*17e50*/  IMAD R68, R68, 0x29, RZ ;  /* 0x0000002944447824 */ /* 0x008fe200078e02ff */
[----:B------:R-:W-:Y:S01]  /*17e60*/  IADD3 R66, P3, R122, R12, RZ ;  /* 0x0000000c7a427210 */ /* 0x000fe20007f7e0ff */
[----:B0-----:R-:W0:Y:S01]  /*17e70*/  LDC R21, c[0x0][0x268] ;  /* 0x00009a00ff157b82 */ /* 0x001e220000000800 */
[----:B-1----:R-:W-:-:S02]  /*17e80*/  IMAD R19, R19, 0x296, RZ ;  /* 0x0000029613137824 */ /* 0x002fc400078e02ff */
[----:B------:R-:W-:-:S03]  /*17e90*/  LEA.HI.X.SX32 R67, R68, R13, 0x1, P3 ;  /* 0x0000000d44437211 */ /* 0x000fc600018f0eff */
[-C--:B------:R-:W-:Y:S01]  /*17ea0*/  IADD3 R68, P3, R19, R12.reuse, RZ ;  /* 0x0000000c13447210 */ /* 0x080fe20007f7e0ff */
[----:B--2---:R-:W-:Y:S01]  /*17eb0*/  IMAD R16, R16, 0x290, RZ ;  /* 0x0000029010107824 */ /* 0x004fe200078e02ff */
[----:B------:R-:W1:Y:S01]  /*17ec0*/  LDC R19, c[0x0][0x268] ;  /* 0x00009a00ff137b82 */ /* 0x000e620000000800 */
[-C--:B------:R-:W-:Y:S02]  /*17ed0*/  IADD3 R14, P4, R123, R12.reuse, RZ ;  /* 0x0000000c7b0e7210 */ /* 0x080fe40007f9e0ff */
[-C--:B------:R-:W-:Y:S02]  /*17ee0*/  IADD3 R64, P5, R124, R12.reuse, RZ ;  /* 0x0000000c7c407210 */ /* 0x080fe40007fbe0ff */
[----:B------:R-:W-:Y:S02]  /*17ef0*/  IADD3 R16, P6, R16, R12, RZ ;  /* 0x0000000c10107210 */ /* 0x000fe40007fde0ff */
[-C--:B------:R-:W-:Y:S01]  /*17f00*/  LEA.HI.X.SX32 R15, R122, R13.reuse, 0x1, P4 ;  /* 0x0000000d7a0f7211 */ /* 0x080fe200020f0eff */
[----:B------:R-:W2:Y:S01]  /*17f10*/  LDC R20, c[0x0][0x268] ;  /* 0x00009a00ff147b82 */ /* 0x000ea20000000800 */
[----:B0-----:R-:W-:Y:S01]  /*17f20*/  IMAD R21, R21, 0x147, RZ ;  /* 0x0000014715157824 */ /* 0x001fe200078e02ff */
[----:B------:R-:W-:-:S04]  /*17f30*/  LEA.HI.X.SX32 R65, R123, R13, 0x1, P5 ;  /* 0x0000000d7b417211 */ /* 0x000fc800028f0eff */
[-C--:B------:R-:W-:Y:S02]  /*17f40*/  LEA.HI.X.SX32 R73, R21, R13.reuse, 0x1, P2 ;  /* 0x0000000d15497211 */ /* 0x080fe400010f0eff */
[----:B------:R-:W-:Y:S01]  /*17f50*/  LEA.HI.X.SX32 R17, R124, R13, 0x1, P6 ;  /* 0x0000000d7c117211 */ /* 0x000fe200030f0eff */
[----:B-1----:R-:W-:Y:S02]  /*17f60*/  IMAD R19, R19, 0xa5, RZ ;  /* 0x000000a513137824 */ /* 0x002fe400078e02ff */
[----:B------:R-:W-:Y:S01]  /*17f70*/  STL.64 [R1+0x1550], R72 ;  /* 0x0015504801007387 */ /* 0x000fe20000100a00 */
[----:B------:R-:W-:-:S03]  /*17f80*/  IADD3 R22, P1, R125, R12, RZ ;  /* 0x0000000c7d167210 */ /* 0x000fc60007f3e0ff */
[----:B------:R0:W-:Y:S04]  /*17f90*/  STL.64 [R1+0x1cb8], R14 ;  /* 0x001cb80e01007387 */ /* 0x0001e80000100a00 */
[----:B------:R-:W-:Y:S01]  /*17fa0*/  STL.64 [R1+0x1df8], R66 ;  /* 0x001df84201007387 */ /* 0x000fe20000100a00 */
[----:B------:R-:W-:Y:S02]  /*17fb0*/  LEA.HI.X.SX32 R23, R19, R13, 0x1, P1 ;  /* 0x0000000d13177211 */ /* 0x000fe400008f0eff */
[----:B------:R-:W1:Y:S01]  /*17fc0*/  LDC R19, c[0x0][0x268] ;  /* 0x00009a00ff137b82 */ /* 0x000e620000000800 */
[----:B------:R3:W-:Y:S04]  /*17fd0*/  STL.64 [R1+0x1a30], R64 ;  /* 0x001a304001007387 */ /* 0x0007e80000100a00 */
[----:B------:R4:W-:Y:S01]  /*17fe0*/  STL.64 [R1+0x1548], R16 ;  /* 0x0015481001007387 */ /* 0x0009e20000100a00 */
[----:B--2---:R-:W-:Y:S01]  /*17ff0*/  IMAD R20, R20, 0x294, RZ ;  /* 0x0000029414147824 */ /* 0x004fe200078e02ff */
[-C--:B0-----:R-:W-:Y:S01]  /*18000*/  IADD3 R14, P4, R126, R12.reuse, RZ ;  /* 0x0000000c7e0e7210 */ /* 0x081fe20007f9e0ff */
[----:B---3--:R-:W0:Y:S08]  /*18010*/  LDC R64, c[0x0][0x268] ;  /* 0x00009a00ff407b82 */ /* 0x008e300000000800 */
[----:B----4-:R-:W2:Y:S01]  /*18020*/  LDC R17, c[0x0][0x268] ;  /* 0x00009a00ff117b82 */ /* 0x010ea20000000800 */
[----:B------:R-:W-:Y:S01]  /*18030*/  IADD3 R20, P2, R20, R12, RZ ;  /* 0x0000000c14147210 */ /* 0x000fe20007f5e0ff */
[----:B-1----:R-:W-:-:S03]  /*18040*/  IMAD R19, R19, 0x53, RZ ;  /* 0x0000005313137824 */ /* 0x002fc600078e02ff */
[-C--:B------:R-:W-:Y:S01]  /*18050*/  LEA.HI.X.SX32 R21, R125, R13.reuse, 0x1, P2 ;  /* 0x0000000d7d157211 */ /* 0x080fe200010f0eff */
[----:B------:R1:W-:Y:S01]  /*18060*/  STL.64 [R1+0x1a28], R22 ;  /* 0x001a281601007387 */ /* 0x0003e20000100a00 */
[----:B------:R-:W-:Y:S01]  /*18070*/  LEA.HI.X.SX32 R15, R19, R13, 0x1, P4 ;  /* 0x0000000d130f7211 */ /* 0x000fe200020f0eff */
[----:B------:R-:W3:Y:S08]  /*18080*/  LDC R16, c[0x0][0x268] ;  /* 0x00009a00ff107b82 */ /* 0x000ef00000000800 */
[----:B------:R-:W4:Y:S01]  /*18090*/  LDC R19, c[0x0][0x268] ;  /* 0x00009a00ff137b82 */ /* 0x000f220000000800 */
[----:B--2---:R-:W-:-:S05]  /*180a0*/  IMAD R17, R17, 0x149, RZ ;  /* 0x0000014911117824 */ /* 0x004fca00078e02ff */
[----:B------:R-:W-:-:S05]  /*180b0*/  LEA.HI.X.SX32 R71, R17, R13, 0x1, P0 ;  /* 0x0000000d11477211 */ /* 0x000fca00000f0eff */
[----:B------:R2:W-:Y:S04]  /*180c0*/  STL.64 [R1+0x1540], R70 ;  /* 0x0015404601007387 */ /* 0x0005e80000100a00 */
[----:B------:R-:W-:Y:S04]  /*180d0*/  STL.64 [R1+0x1538], R20 ;  /* 0x0015381401007387 */ /* 0x000fe80000100a00 */
[----:B------:R2:W-:Y:S01]  /*180e0*/  STL.64 [R1+0x1cb0], R14 ;  /* 0x001cb00e01007387 */ /* 0x0005e20000100a00 */
[----:B---3--:R-:W-:Y:S01]  /*180f0*/  IMAD R16, R16, 0x29a, RZ ;  /* 0x0000029a10107824 */ /* 0x008fe200078e02ff */
[-C--:B-1----:R-:W-:Y:S01]  /*18100*/  IADD3 R22, P1, R128, R12.reuse, RZ ;  /* 0x0000000c80167210 */ /* 0x082fe20007f3e0ff */
[----:B0-----:R-:W-:Y:S01]  /*18110*/  IMAD R64, R64, 0x298, RZ ;  /* 0x0000029840407824 */ /* 0x001fe200078e02ff */
[-C--:B------:R-:W-:Y:S01]  /*18120*/  IADD3 R66, P5, R127, R12.reuse, RZ ;  /* 0x0000000c7f427210 */ /* 0x080fe20007fbe0ff */
[----:B----4-:R-:W-:Y:S01]  /*18130*/  IMAD R19, R19, 0x2a0, RZ ;  /* 0x000002a013137824 */ /* 0x010fe200078e02ff */
[----:B--2---:R-:W0:Y:S08]  /*18140*/  LDC R70, c[0x0][0x268] ;  /* 0x00009a00ff467b82 */ /* 0x004e300000000800 */
[----:B------:R-:W1:Y:S01]  /*18150*/  LDC R14, c[0x0][0x268] ;  /* 0x00009a00ff0e7b82 */ /* 0x000e620000000800 */
[----:B------:R-:W-:-:S07]  /*18160*/  IADD3 R16, P0, R16, R12, RZ ;  /* 0x0000000c10107210 */ /* 0x000fce0007f1e0ff */
[----:B------:R-:W2:Y:S08]  /*18170*/  LDC R21, c[0x0][0x268] ;  /* 0x00009a00ff157b82 */ /* 0x000eb00000000800 */
[----:B------:R-:W3:Y:S01]  /*18180*/  LDC R20, c[0x0][0x268] ;  /* 0x00009a00ff147b82 */ /* 0x000ee20000000800 */
[----:B-1----:R-:W-:-:S07]  /*18190*/  IMAD R15, R14, 0x14d, RZ ;  /* 0x0000014d0e0f7824 */ /* 0x002fce00078e02ff */
[----:B------:R-:W1:Y:S01]  /*181a0*/  LDC R14, c[0x0][0x268] ;  /* 0x00009a00ff0e7b82 */ /* 0x000e620000000800 */
[----:B------:R-:W-:Y:S01]  /*181b0*/  LEA.HI.X.SX32 R17, R15, R13, 0x1, P0 ;  /* 0x0000000d0f117211 */ /* 0x000fe200000f0eff */
[----:B--2---:R-:W-:Y:S01]  /*181c0*/  IMAD R21, R21, 0x14b, RZ ;  /* 0x0000014b15157824 */ /* 0x004fe200078e02ff */
[----:B------:R-:W-:Y:S01]  /*181d0*/  IADD3 R64, P6, R64, R12, RZ ;  /* 0x0000000c40407210 */ /* 0x000fe20007fde0ff */
[----:B-1----:R-:W-:-:S03]  /*181e0*/  IMAD R15, R14, 0xa7, RZ ;  /* 0x000000a70e0f7824 */ /* 0x002fc600078e02ff */
[-C--:B------:R-:W-:Y:S02]  /*181f0*/  LEA.HI.X.SX32 R69, R21, R13.reuse, 0x1, P3 ;  /* 0x0000000d15457211 */ /* 0x080fe400018f0eff */
[-C--:B------:R-:W-:Y:S01]  /*18200*/  LEA.HI.X.SX32 R67, R126, R13.reuse, 0x1, P5 ;  /* 0x0000000d7e437211 */ /* 0x080fe200028f0eff */
[----:B---3--:R-:W-:Y:S01]  /*18210*/  IMAD R20, R20, 0x29e, RZ ;  /* 0x0000029e14147824 */ /* 0x008fe200078e02ff */
[-C--:B------:R-:W-:Y:S01]  /*18220*/  LEA.HI.X.SX32 R23, R15, R13.reuse, 0x1, P1 ;  /* 0x0000000d0f177211 */ /* 0x080fe200008f0eff */
[----:B------:R-:W1:Y:S08]  /*18230*/  LDC R14, c[0x0][0x268] ;  /* 0x00009a00ff0e7b82 */ /* 0x000e700000000800 */
[----:B------:R-:W2:Y:S01]  /*18240*/  LDC R15, c[0x0][0x268] ;  /* 0x00009a00ff0f7b82 */ /* 0x000ea20000000800 */
[----:B------:R-:W-:Y:S01]  /*18250*/  LEA.HI.X.SX32 R65, R127, R13, 0x1, P6 ;  /* 0x0000000d7f417211 */ /* 0x000fe200030f0eff */
[----:B------:R-:W-:Y:S04]  /*18260*/  STL.64 [R1+0x1530], R68 ;  /* 0x0015304401007387 */ /* 0x000fe80000100a00 */
[----:B------:R-:W-:Y:S04]  /*18270*/  STL.64 [R1+0x1a20], R66 ;  /* 0x001a204201007387 */ /* 0x000fe80000100a00 */
[----:B------:R-:W-:Y:S04]  /*18280*/  STL.64 [R1+0x1528], R64 ;  /* 0x0015284001007387 */ /* 0x000fe80000100a00 */
[----:B------:R-:W-:Y:S04]  /*18290*/  STL.64 [R1+0x1520], R16 ;  /* 0x0015201001007387 */ /* 0x000fe80000100a00 */
[----:B------:R3:W-:Y:S01]  /*182a0*/  STL.64 [R1+0x1a18], R22 ;  /* 0x001a181601007387 */ /* 0x0007e20000100a00 */
[----:B------:R-:W-:-:S02]  /*182b0*/  IADD3 R20, P3, R20, R12, RZ ;  /* 0x0000000c14147210 */ /* 0x000fc40007f7e0ff */
[----:B---3--:R-:W-:Y:S01]  /*182c0*/  IADD3 R22, P1, R19, R12, RZ ;  /* 0x0000000c13167210 */ /* 0x008fe20007f3e0ff */
[----:B--2---:R-:W-:Y:S02]  /*182d0*/  IMAD R19, R15, 0x14f, RZ ;  /* 0x0000014f0f137824 */ /* 0x004fe400078e02ff */
[----:B------:R-:W2:Y:S03]  /*182e0*/  LDC R15, c[0x0][0x268] ;  /* 0x00009a00ff0f7b82 */ /* 0x000ea60000000800 */
[----:B------:R-:W-:-:S05]  /*182f0*/  LEA.HI.X.SX32 R21, R19, R13, 0x1, P3 ;  /* 0x0000000d13157211 */ /* 0x000fca00018f0eff */
[----:B------:R-:W3:Y:S01]  /*18300*/  LDC R19, c[0x0][0x268] ;  /* 0x00009a00ff137b82 */ /* 0x000ee20000000800 */
[----:B0-----:R-:W-:Y:S01]  /*18310*/  IMAD R70, R70, 0x29c, RZ ;  /* 0x0000029c46467824 */ /* 0x001fe200078e02ff */
[----:B------:R-:W-:-:S04]  /*18320*/  IADD3 R68, P4, R129, R12, RZ ;  /* 0x0000000c81447210 */ /* 0x000fc80007f9e0ff */
[-C--:B------:R-:W-:Y:S02]  /*18330*/  IADD3 R70, P2, R70, R12.reuse, RZ ;  /* 0x0000000c46467210 */ /* 0x080fe40007f5e0ff */
[-C--:B------:R-:W-:Y:S02]  /*18340*/  IADD3 R64, P6, R131, R12.reuse, RZ ;  /* 0x0000000c83407210 */ /* 0x080fe40007fde0ff */
[----:B------:R-:W-:Y:S02]  /*18350*/  IADD3 R66, P5, R130, R12, RZ ;  /* 0x0000000c82427210 */ /* 0x000fe40007fbe0ff */
[-C--:B------:R-:W-:Y:S01]  /*18360*/  LEA.HI.X.SX32 R71, R128, R13.reuse, 0x1, P2 ;  /* 0x0000000d80477211 */ /* 0x080fe200010f0eff */
[----:B--2---:R-:W-:Y:S01]  /*18370*/  IMAD R15, R15, 0x15, RZ ;  /* 0x000000150f0f7824 */ /* 0x004fe200078e02ff */
[-C--:B------:R-:W-:Y:S01]  /*18380*/  LEA.HI.X.SX32 R65, R130, R13.reuse, 0x1, P6 ;  /* 0x0000000d82417211 */ /* 0x080fe200030f0eff */
[----:B-1----:R-:W-:Y:S01]  /*18390*/  IMAD R14, R14, 0x2a2, RZ ;  /* 0x000002a20e0e7824 */ /* 0x002fe200078e02ff */
[----:B------:R-:W-:-:S02]  /*183a0*/  LEA.HI.X.SX32 R67, R129, R13, 0x1, P5 ;  /* 0x0000000d81437211 */ /* 0x000fc400028f0eff */
[-C--:B------:R-:W-:Y:S01]  /*183b0*/  LEA.HI.X.SX32 R69, R15, R13.reuse, 0x1, P4 ;  /* 0x0000000d0f457211 */ /* 0x080fe200020f0eff */
[----:B------:R0:W-:Y:S01]  /*183c0*/  STL.64 [R1+0x1518], R70 ;  /* 0x0015184601007387 */ /* 0x0001e20000100a00 */
[----:B------:R-:W-:Y:S01]  /*183d0*/  IADD3 R16, P0, R132, R12, RZ ;  /* 0x0000000c84107210 */ /* 0x000fe20007f1e0ff */
[----:B---3--:R-:W-:Y:S02]  /*183e0*/  IMAD R19, R19, 0x2a6, RZ ;  /* 0x000002a613137824 */ /* 0x008fe400078e02ff */
[----:B------:R-:W-:Y:S01]  /*183f0*/  STL.64 [R1+0x1510], R20 ;  /* 0x0015101401007387 */ /* 0x000fe20000100a00 */
[----:B------:R-:W-:-:S03]  /*18400*/  LEA.HI.X.SX32 R17, R131, R13, 0x1, P0 ;  /* 0x0000000d83117211 */ /* 0x000fc600000f0eff */
[----:B------:R1:W-:Y:S01]  /*18410*/  STL.64 [R1+0x1e90], R68 ;  /* 0x001e904401007387 */ /* 0x0003e20000100a00 */
[----:B------:R-:W-:Y:S02]  /*18420*/  LEA.HI.X.SX32 R23, R132, R13, 0x1, P1 ;  /* 0x0000000d84177211 */ /* 0x000fe400008f0eff */
[-C--:B0-----:R-:W-:Y:S01]  /*18430*/  IADD3 R70, P2, R14, R12.reuse, RZ ;  /* 0x0000000c0e467210 */ /* 0x081fe20007f5e0ff */
[----:B------:R-:W-:Y:S01]  /*18440*/  STL.64 [R1+0x1ca8], R64 ;  /* 0x001ca84001007387 */ /* 0x000fe20000100a00 */
[----:B------:R-:W0:Y:S03]  /*18450*/  LDC R14, c[0x0][0x268] ;  /* 0x00009a00ff0e7b82 */ /* 0x000e260000000800 */
[----:B------:R2:W-:Y:S01]  /*18460*/  STL.64 [R1+0x1df0], R66 ;  /* 0x001df04201007387 */ /* 0x0005e20000100a00 */
[----:B-1----:R-:W-:-:S04]  /*18470*/  IADD3 R68, P5, R19, R12, RZ ;  /* 0x0000000c13447210 */ /* 0x002fc80007fbe0ff */
[----:B------:R-:W1:Y:S01]  /*18480*/  LDC R19, c[0x0][0x268] ;  /* 0x00009a00ff137b82 */ /* 0x000e620000000800 */
[----:B------:R-:W-:Y:S07]  /*18490*/  STL.64 [R1+0x1a10], R16 ;  /* 0x001a101001007387 */ /* 0x000fee0000100a00 */
[----:B--2---:R-:W2:Y:S01]  /*184a0*/  LDC R66, c[0x0][0x268] ;  /* 0x00009a00ff427b82 */ /* 0x004ea20000000800 */
[----:B------:R3:W-:Y:S07]  /*184b0*/  STL.64 [R1+0x1508], R22 ;  /* 0x0015081601007387 */ /* 0x0007ee0000100a00 */
[----:B---3--:R-:W3:Y:S01]  /*184c0*/  LDC R23, c[0x0][0x268] ;  /* 0x00009a00ff177b82 */ /* 0x008ee20000000800 */
[----:B0-----:R-:W-:Y:S01]  /*184d0*/  IMAD R14, R14, 0x2a4, RZ ;  /* 0x000002a40e0e7824 */ /* 0x001fe200078e02ff */
[----:B------:R-:W-:Y:S01]  /*184e0*/  IADD3 R20, P3, R133, R12, RZ ;  /* 0x0000000c85147210 */ /* 0x000fe20007f7e0ff */
[----:B-1----:R-:W-:-:S03]  /*184f0*/  IMAD R19, R19, 0xa9, RZ ;  /* 0x000000a913137824 */ /* 0x002fc600078e02ff */
[-C--:B------:R-:W-:Y:S01]  /*18500*/  IADD3 R14, P4, R14, R12.reuse, RZ ;  /* 0x0000000c0e0e7210 */ /* 0x080fe20007f9e0ff */
[----:B--2---:R-:W-:Y:S01]  /*18510*/  IMAD R67, R66, 0x151, RZ ;  /* 0x0000015142437824 */ /* 0x004fe200078e02ff */
[-C--:B------:R-:W-:Y:S01]  /*18520*/  LEA.HI.X.SX32 R21, R19, R13.reuse, 0x1, P3 ;  /* 0x0000000d13157211 */ /* 0x080fe200018f0eff */
[----:B------:R-:W0:Y:S03]  /*18530*/  LDC R22, c[0x0][0x268] ;  /* 0x00009a00ff167b82 */ /* 0x000e260000000800 */
[-C--:B------:R-:W-:Y:S02]  /*18540*/  LEA.HI.X.SX32 R71, R67, R13.reuse, 0x1, P2 ;  /* 0x0000000d43477211 */ /* 0x080fe400010f0eff */
[----:B------:R-:W-:Y:S01]  /*18550*/  LEA.HI.X.SX32 R15, R133, R13, 0x1, P4 ;  /* 0x0000000d850f7211 */ /* 0x000fe200020f0eff */
[----:B---3--:R-:W-:Y:S02]  /*18560*/  IMAD R66, R23, 0x2aa, RZ ;  /* 0x000002aa17427824 */ /* 0x008fe400078e02ff */
[----:B------:R1:W-:Y:S01]  /*18570*/  STL.64 [R1+0x1500], R70 ;  /* 0x0015004601007387 */ /* 0x0003e20000100a00 */
[----:B------:R-:W2:Y:S03]  /*18580*/  LDC R19, c[0x0][0x268] ;  /* 0x00009a00ff137b82 */ /* 0x000ea60000000800 */
[----:B------:R-:W-:Y:S04]  /*18590*/  STL.64 [R1+0x1a08], R20 ;  /* 0x001a081401007387 */ /* 0x000fe80000100a00 */
[----:B------:R3:W-:Y:S01]  /*185a0*/  STL.64 [R1+0x14f8], R14 ;  /* 0x0014f80e01007387 */ /* 0x0007e20000100a00 */
[----:B-1----:R-:W-:-:S02]  /*185b0*/  IADD3 R70, P2, R66, R12, RZ ;  /* 0x0000000c42467210 */ /* 0x002fc40007f5e0ff */
[----:B------:R-:W1:Y:S08]  /*185c0*/  LDC R66, c[0x0][0x268] ;  /* 0x00009a00ff427b82 */ /* 0x000e700000000800 */
[----:B---3--:R-:W3:Y:S01]  /*185d0*/  LDC R15, c[0x0][0x268] ;  /* 0x00009a00ff0f7b82 */ /* 0x008ee20000000800 */
[----:B0-----:R-:W-:Y:S01]  /*185e0*/  IMAD R22, R22, 0x2a8, RZ ;  /* 0x000002a816167824 */ /* 0x001fe200078e02ff */
[----:B------:R-:W-:-:S02]  /*185f0*/  IADD3 R16, P0, R135, R12, RZ ;  /* 0x0000000c87107210 */ /* 0x000fc40007f1e0ff */
[-C--:B------:R-:W-:Y:S02]  /*18600*/  IADD3 R64, P6, R134, R12.reuse, RZ ;  /* 0x0000000c86407210 */ /* 0x080fe40007fde0ff */
[----:B------:R-:W-:Y:S02]  /*18610*/  IADD3 R22, P1, R22, R12, RZ ;  /* 0x0000000c16167210 */ /* 0x000fe40007f3e0ff */
[----:B------:R-:W-:Y:S01]  /*18620*/  LEA.HI.X.SX32 R17, R134, R13, 0x1, P0 ;  /* 0x0000000d86117211 */ /* 0x000fe200000f0eff */
[----:B------:R-:W0:Y:S01]  /*18630*/  LDC R14, c[0x0][0x268] ;  /* 0x00009a00ff0e7b82 */ /* 0x000e220000000800 */
[----:B-1----:R-:W-:Y:S02]  /*18640*/  IMAD R67, R66, 0x153, RZ ;  /* 0x0000015342437824 */ /* 0x002fe400078e02ff */
[----:B--2---:R-:W-:-:S03]  /*18650*/  IMAD R66, R19, 0x2ae, RZ ;  /* 0x000002ae13427824 */ /* 0x004fc600078e02ff */
[-C--:B------:R-:W-:Y:S01]  /*18660*/  LEA.HI.X.SX32 R69, R67, R13.reuse, 0x1, P5 ;  /* 0x0000000d43457211 */ /* 0x080fe200028f0eff */
[----:B---3--:R-:W-:Y:S01]  /*18670*/  IMAD R19, R15, 0x55, RZ ;  /* 0x000000550f137824 */ /* 0x008fe200078e02ff */
[----:B------:R-:W-:-:S03]  /*18680*/  LEA.HI.X.SX32 R23, R135, R13, 0x1, P1 ;  /* 0x0000000d87177211 */ /* 0x000fc600008f0eff */
[----:B------:R-:W-:Y:S01]  /*18690*/  STL.64 [R1+0x14f0], R68 ;  /* 0x0014f04401007387 */ /* 0x000fe20000100a00 */
[----:B------:R-:W-:-:S03]  /*186a0*/  LEA.HI.X.SX32 R65, R19, R13, 0x1, P6 ;  /* 0x0000000d13417211 */ /* 0x000fc600030f0eff */
[----:B------:R-:W-:Y:S01]  /*186b0*/  STL.64 [R1+0x1a00], R16 ;  /* 0x001a001001007387 */ /* 0x000fe20000100a00 */
[----:B------:R-:W1:Y:S03]  /*186c0*/  LDC R19, c[0x0][0x268] ;  /* 0x00009a00ff137b82 */ /* 0x000e660000000800 */
[----:B------:R2:W-:Y:S04]  /*186d0*/  STL.64 [R1+0x1ca0], R64 ;  /* 0x001ca04001007387 */ /* 0x0005e80000100a00 */
[----:B------:R3:W-:Y:S01]  /*186e0*/  STL.64 [R1+0x14e8], R22 ;  /* 0x0014e81601007387 */ /* 0x0007e20000100a00 */
[----:B--2---:R-:W2:Y:S08]  /*186f0*/  LDC R64, c[0x0][0x268] ;  /* 0x00009a00ff407b82 */ /* 0x004eb00000000800 */
[----:B---3--:R-:W3:Y:S01]  /*18700*/  LDC R23, c[0x0][0x268] ;  /* 0x00009a00ff177b82 */ /* 0x008ee20000000800 */
[----:B0-----:R-:W-:Y:S01]  /*18710*/  IMAD R14, R14, 0x2ac, RZ ;  /* 0x000002ac0e0e7824 */ /* 0x001fe200078e02ff */
[----:B------:R-:W-:-:S04]  /*18720*/  IADD3 R20, P3, R136, R12, RZ ;  /* 0x0000000c88147210 */ /* 0x000fc80007f7e0ff */
[----:B------:R-:W-:Y:S02]  /*18730*/  IADD3 R14, P4, R14, R12, RZ ;  /* 0x0000000c0e0e7210 */ /* 0x000fe40007f9e0ff */
[----:B------:R-:W0:Y:S02]  /*18740*/  LDC R22, c[0x0][0x268] ;  /* 0x00009a00ff167b82 */ /* 0x000e240000000800 */
[----:B------:R-:W-:Y:S01]  /*18750*/  LEA.HI.X.SX32 R15, R136, R13, 0x1, P4 ;  /* 0x0000000d880f7211 */ /* 0x000fe200020f0eff */
[----:B--2---:R-:W-:Y:S02]  /*18760*/  IMAD R64, R64, 0xab, RZ ;  /* 0x000000ab40407824 */ /* 0x004fe400078e02ff */
[----:B---3--:R-:W-:-:S03]  /*18770*/  IMAD R23, R23, 0x155, RZ ;  /* 0x0000015517177824 */ /* 0x008fc600078e02ff */
[-C--:B------:R-:W-:Y:S02]  /*18780*/  LEA.HI.X.SX32 R21, R64, R13.reuse, 0x1, P3 ;  /* 0x0000000d40157211 */ /* 0x080fe400018f0eff */
[----:B------:R-:W-:-:S05]  /*18790*/  LEA.HI.X.SX32 R71, R23, R13, 0x1, P2 ;  /* 0x0000000d17477211 */ /* 0x000fca00010f0eff */
[----:B------:R2:W-:Y:S04]  /*187a0*/  STL.64 [R1+0x14e0], R70 ;  /* 0x0014e04601007387 */ /* 0x0005e80000100a00 */
[----:B------:R-:W-:Y:S01]  /*187b0*/  STL.64 [R1+0x14d8], R14 ;  /* 0x0014d80e01007387 */ /* 0x000fe20000100a00 */
[----:B-1----:R-:W-:-:S03]  /*187c0*/  IMAD R19, R19, 0x2b2, RZ ;  /* 0x000002b213137824 */ /* 0x002fc600078e02ff */
[----:B------:R1:W-:Y:S01]  /*187d0*/  STL.64 [R1+0x19f8], R20 ;  /* 0x0019f81401007387 */ /* 0x0003e20000100a00 */
[----:B--2---:R-:W2:Y:S01]  /*187e0*/  LDC R70, c[0x0][0x268] ;  /* 0x00009a00ff467b82 */ /* 0x004ea20000000800 */
[----:B------:R-:W-:-:S07]  /*187f0*/  IADD3 R64, P3, R19, R12, RZ ;  /* 0x0000000c13407210 */ /* 0x000fce0007f7e0ff */
[----:B-1----:R-:W1:Y:S08]  /*18800*/  LDC R21, c[0x0][0x268] ;  /* 0x00009a00ff157b82 */ /* 0x002e700000000800 */
[----:B------:R-:W3:Y:S01]  /*18810*/  LDC R19, c[0x0][0x268] ;  /* 0x00009a00ff137b82 */ /* 0x000ee20000000800 */
[----:B0-----:R-:W-:Y:S01]  /*18820*/  IMAD R22, R22, 0x2b0, RZ ;  /* 0x000002b016167824 */ /* 0x001fe200078e02ff */
[----:B------:R-:W-:-:S02]  /*18830*/  IADD3 R72, P5, R66, R12, RZ ;  /* 0x0000000c42487210 */ /* 0x000fc40007fbe0ff */
[-C--:B------:R-:W-:Y:S02]  /*18840*/  IADD3 R16, P0, R138, R12.reuse, RZ ;  /* 0x0000000c8a107210 */ /* 0x080fe40007f1e0ff */
[-C--:B------:R-:W-:Y:S01]  /*18850*/  IADD3 R68, P6, R137, R12.reuse, RZ ;  /* 0x0000000c89447210 */ /* 0x080fe20007fde0ff */
[----:B--2---:R-:W-:Y:S01]  /*18860*/  IMAD R70, R70, 0x2b, RZ ;  /* 0x0000002b46467824 */ /* 0x004fe200078e02ff */
[-C--:B------:R-:W-:Y:S01]  /*18870*/  IADD3 R66, P1, R139, R12.reuse, RZ ;  /* 0x0000000c8b427210 */ /* 0x080fe20007f3e0ff */
[----:B------:R-:W0:Y:S01]  /*18880*/  LDC R20, c[0x0][0x268] ;  /* 0x00009a00ff147b82 */ /* 0x000e220000000800 */
[----:B------:R-:W-:Y:S01]  /*18890*/  IADD3 R22, P2, R22, R12, RZ ;  /* 0x0000000c16167210 */ /* 0x000fe20007f5e0ff */
[----:B-1----:R-:W-:Y:S01]  /*188a0*/  IMAD R21, R21, 0x157, RZ ;  /* 0x0000015715157824 */ /* 0x002fe200078e02ff */
[-C--:B------:R-:W-:Y:S02]  /*188b0*/  LEA.HI.X.SX32 R17, R137, R13.reuse, 0x1, P0 ;  /* 0x0000000d89117211 */ /* 0x080fe400000f0eff */
[----:B------:R-:W-:-:S02]  /*188c0*/  LEA.HI.X.SX32 R69, R70, R13, 0x1, P6 ;  /* 0x0000000d46457211 */ /* 0x000fc400030f0eff */
[-C--:B------:R-:W-:Y:S02]  /*188d0*/  LEA.HI.X.SX32 R73, R21, R13.reuse, 0x1, P5 ;  /* 0x0000000d15497211 */ /* 0x080fe400028f0eff */
[-C--:B------:R-:W-:Y:S01]  /*188e0*/  LEA.HI.X.SX32 R67, R138, R13.reuse, 0x1, P1 ;  /* 0x0000000d8a437211 */ /* 0x080fe200008f0eff */
[----:B---3--:R-:W-:Y:S01]  /*188f0*/  IMAD R19, R19, 0x2b6, RZ ;  /* 0x000002b613137824 */ /* 0x008fe200078e02ff */
[----:B------:R-:W-:Y:S01]  /*18900*/  LEA.HI.X.SX32 R23, R139, R13, 0x1, P2 ;  /* 0x0000000d8b177211 */ /* 0x000fe200010f0eff */
[----:B------:R-:W-:Y:S04]  /*18910*/  STL.64 [R1+0x14d0], R72 ;  /* 0x0014d04801007387 */ /* 0x000fe80000100a00 */
[----:B------:R1:W-:Y:S01]  /*18920*/  STL.64 [R1+0x1c98], R16 ;  /* 0x001c981001007387 */ /* 0x0003e20000100a00 */
[----:B------:R-:W-:-:S02]  /*18930*/  IADD3 R70, P6, R19, R12, RZ ;  /* 0x0000000c13467210 */ /* 0x000fc40007fde0ff */
[----:B------:R-:W2:Y:S01]  /*18940*/  LDC R19, c[0x0][0x268] ;  /* 0x00009a00ff137b82 */ /* 0x000ea20000000800 */
[----:B------:R-:W-:Y:S04]  /*18950*/  STL.64 [R1+0x1de8], R68 ;  /* 0x001de84401007387 */ /* 0x000fe80000100a00 */
[----:B------:R3:W-:Y:S04]  /*18960*/  STL.64 [R1+0x19f0], R66 ;  /* 0x0019f04201007387 */ /* 0x0007e80000100a00 */
[----:B------:R4:W-:Y:S01]  /*18970*/  STL.64 [R1+0x14c8], R22 ;  /* 0x0014c81601007387 */ /* 0x0009e20000100a00 */
[-C--:B------:R-:W-:Y:S01]  /*18980*/  IADD3 R14, P4, R140, R12.reuse, RZ ;  /* 0x0000000c8c0e7210 */ /* 0x080fe20007f9e0ff */
[----:B0-----:R-:W-:Y:S01]  /*18990*/  IMAD R20, R20, 0x2b4, RZ ;  /* 0x000002b414147824 */ /* 0x001fe200078e02ff */
[----:B-1----:R-:W-:Y:S01]  /*189a0*/  IADD3 R16, P0, R141, R12, RZ ;  /* 0x0000000c8d107210 */ /* 0x002fe20007f1e0ff */
[----:B---3--:R-:W0:Y:S08]  /*189b0*/  LDC R66, c[0x0][0x268] ;  /* 0x00009a00ff427b82 */ /* 0x008e300000000800 */
[----:B----4-:R-:W1:Y:S01]  /*189c0*/  LDC R23, c[0x0][0x268] ;  /* 0x00009a00ff177b82 */ /* 0x010e620000000800 */
[----:B--2---:R-:W-:-:S05]  /*189d0*/  IMAD R19, R19, 0xad, RZ ;  /* 0x000000ad13137824 */ /* 0x004fca00078e02ff */
[----:B------:R-:W-:Y:S02]  /*189e0*/  LEA.HI.X.SX32 R15, R19, R13, 0x1, P4 ;  /* 0x0000000d130f7211 */ /* 0x000fe400020f0eff */
[----:B------:R-:W2:Y:S03]  /*189f0*/  LDC R19, c[0x0][0x268] ;  /* 0x00009a00ff137b82 */ /* 0x000ea60000000800 */
[----:B------:R-:W-:Y:S05]  /*18a00*/  STL.64 [R1+0x19e8], R14 ;  /* 0x0019e80e01007387 */ /* 0x000fea0000100a00 */
[----:B------:R-:W3:Y:S01]  /*18a10*/  LDC R22, c[0x0][0x268] ;  /* 0x00009a00ff167b82 */ /* 0x000ee20000000800 */
[----:B-1----:R-:W-:-:S05]  /*18a20*/  IMAD R23, R23, 0x159, RZ ;  /* 0x0000015917177824 */ /* 0x002fca00078e02ff */
[----:B------:R-:W-:-:S05]  /*18a30*/  LEA.HI.X.SX32 R65, R23, R13, 0x1, P3 ;  /* 0x0000000d17417211 */ /* 0x000fca00018f0eff */
[----:B------:R1:W-:Y:S02]  /*18a40*/  STL.64 [R1+0x14c0], R64 ;  /* 0x0014c04001007387 */ /* 0x0003e40000100a00 */
[----:B-1----:R-:W1:Y:S01]  /*18a50*/  LDC R64, c[0x0][0x268] ;  /* 0x00009a00ff407b82 */ /* 0x002e620000000800 */
[----:B------:R-:W-:Y:S01]  /*18a60*/  IADD3 R20, P5, R20, R12, RZ ;  /* 0x0000000c14147210 */ /* 0x000fe20007fbe0ff */
[----:B--2---:R-:W-:-:S03]  /*18a70*/  IMAD R19, R19, 0x57, RZ ;  /* 0x0000005713137824 */ /* 0x004fc600078e02ff */
[-C--:B------:R-:W-:Y:S02]  /*18a80*/  LEA.HI.X.SX32 R21, R140, R13.reuse, 0x1, P5 ;  /* 0x0000000d8c157211 */ /* 0x080fe400028f0eff */
[----:B------:R-:W-:Y:S01]  /*18a90*/  LEA.HI.X.SX32 R17, R19, R13, 0x1, P0 ;  /* 0x0000000d13117211 */ /* 0x000fe200000f0eff */
[----:B---3--:R-:W-:Y:S01]  /*18aa0*/  IMAD R22, R22, 0x2ba, RZ ;  /* 0x000002ba16167824 */ /* 0x008fe200078e02ff */
[----:B------:R-:W2:Y:S01]  /*18ab0*/  LDC R19, c[0x0][0x268] ;  /* 0x00009a00ff137b82 */ /* 0x000ea20000000800 */
[----:B------:R3:W-:Y:S07]  /*18ac0*/  STL.64 [R1+0x14b8], R20 ;  /* 0x0014b81401007387 */ /* 0x0007ee0000100a00 */
[----:B---3--:R-:W3:Y:S01]  /*18ad0*/  LDC R20, c[0x0][0x268] ;  /* 0x00009a00ff147b82 */ /* 0x008ee20000000800 */
[----:B-1----:R-:W-:-:S05]  /*18ae0*/  IMAD R65, R64, 0x15b, RZ ;  /* 0x0000015b40417824 */ /* 0x002fca00078e02ff */
[----:B------:R-:W-:Y:S02]  /*18af0*/  LEA.HI.X.SX32 R71, R65, R13, 0x1, P6 ;  /* 0x0000000d41477211 */ /* 0x000fe400030f0eff */
[----:B------:R-:W1:Y:S03]  /*18b00*/  LDC R21, c[0x0][0x268] ;  /* 0x00009a00ff157b82 */ /* 0x000e660000000800 */
[----:B------:R-:W-:Y:S04]  /*18b10*/  STL.64 [R1+0x14b0], R70 ;  /* 0x0014b04601007387 */ /* 0x000fe80000100a00 */
[----:B------:R4:W-:Y:S02]  /*18b20*/  STL.64 [R1+0x1c90], R16 ;  /* 0x001c901001007387 */ /* 0x0009e40000100a00 */
[----:B----4-:R-:W4:Y:S08]  /*18b30*/  LDC R17, c[0x0][0x268] ;  /* 0x00009a00ff117b82 */ /* 0x010f300000000800 */
[----:B------:R-:W2:Y:S01]  /*18b40*/  LDC R16, c[0x0][0x268] ;  /* 0x00009a00ff107b82 */ /* 0x000ea20000000800 */
[----:B------:R-:W-:Y:S01]  /*18b50*/  IADD3 R22, P3, R22, R12, RZ ;  /* 0x0000000c16167210 */ /* 0x000fe20007f7e0ff */
[----:B0-----:R-:W-:-:S02]  /*18b60*/  IMAD R66, R66, 0x2b8, RZ ;  /* 0x000002b842427824 */ /* 0x001fc400078e02ff */
[----:B----4-:R-:W-:-:S05]  /*18b70*/  IMAD R17, R17, 0x15d, RZ ;  /* 0x0000015d11117824 */ /* 0x010fca00078e02ff */
[----:B------:R-:W-:Y:S02]  /*18b80*/  LEA.HI.X.SX32 R23, R17, R13, 0x1, P3 ;  /* 0x0000000d11177211 */ /* 0x000fe400018f0eff */
[----:B------:R-:W0:Y:S01]  /*18b90*/  LDC R17, c[0x0][0x268] ;  /* 0x00009a00ff117b82 */ /* 0x000e220000000800 */
[----:B---3--:R-:W-:Y:S01]  /*18ba0*/  IMAD R20, R20, 0x2bc, RZ ;  /* 0x000002bc14147824 */ /* 0x008fe200078e02ff */
[-C--:B------:R-:W-:Y:S01]  /*18bb0*/  IADD3 R68, P1, R142, R12.reuse, RZ ;  /* 0x0000000c8e447210 */ /* 0x080fe20007f3e0ff */
[----:B--2---:R-:W-:Y:S01]  /*18bc0*/  IMAD R16, R16, 0xaf, RZ ;  /* 0x000000af10107824 */ /* 0x004fe200078e02ff */
[-C--:B------:R-:W-:Y:S02]  /*18bd0*/  IADD3 R66, P2, R66, R12.reuse, RZ ;  /* 0x0000000c42427210 */ /* 0x080fe40007f5e0ff */
[-C--:B------:R-:W-:Y:S02]  /*18be0*/  IADD3 R14, P4, R143, R12.reuse, RZ ;  /* 0x0000000c8f0e7210 */ /* 0x080fe40007f9e0ff */
[----:B------:R-:W-:-:S02]  /*18bf0*/  IADD3 R20, P5, R20, R12, RZ ;  /* 0x0000000c14147210 */ /* 0x000fc40007fbe0ff */
[-C--:B------:R-:W-:Y:S02]  /*18c00*/  LEA.HI.X.SX32 R69, R141, R13.reuse, 0x1, P1 ;  /* 0x0000000d8d457211 */ /* 0x080fe400008f0eff */
[-C--:B------:R-:W-:Y:S01]  /*18c10*/  LEA.HI.X.SX32 R67, R142, R13.reuse, 0x1, P2 ;  /* 0x0000000d8e437211 */ /* 0x080fe200010f0eff */
[----:B-1----:R-:W-:Y:S01]  /*18c20*/  IMAD R64, R21, 0x2be, RZ ;  /* 0x000002be15407824 */ /* 0x002fe200078e02ff */
[-C--:B------:R-:W-:Y:S01]  /*18c30*/  LEA.HI.X.SX32 R15, R16, R13.reuse, 0x1, P4 ;  /* 0x0000000d100f7211 */ /* 0x080fe200020f0eff */
[----:B------:R-:W-:Y:S01]  /*18c40*/  STL.64 [R1+0x19e0], R68 ;  /* 0x0019e04401007387 */ /* 0x000fe20000100a00 */
[----:B------:R-:W-:Y:S01]  /*18c50*/  LEA.HI.X.SX32 R21, R143, R13, 0x1, P5 ;  /* 0x0000000d8f157211 */ /* 0x000fe200028f0eff */
[----:B------:R-:W1:Y:S02]  /*18c60*/  LDC R16, c[0x0][0x268] ;  /* 0x00009a00ff107b82 */ /* 0x000e640000000800 */
[----:B------:R-:W-:Y:S04]  /*18c70*/  STL.64 [R1+0x14a8], R66 ;  /* 0x0014a84201007387 */ /* 0x000fe80000100a00 */
[----:B------:R-:W-:Y:S04]  /*18c80*/  STL.64 [R1+0x14a0], R22 ;  /* 0x0014a01601007387 */ /* 0x000fe80000100a00 */
[----:B------:R-:W-:Y:S04]  /*18c90*/  STL.64 [R1+0x19d8], R14 ;  /* 0x0019d80e01007387 */ /* 0x000fe80000100a00 */
[----:B------:R2:W-:Y:S01]  /*18ca0*/  STL.64 [R1+0x1498], R20 ;  /* 0x0014981401007387 */ /* 0x0005e20000100a00 */
[----:B------:R-:W-:Y:S01]  /*18cb0*/  IADD3 R70, P6, R64, R12, RZ ;  /* 0x0000000c40467210 */ /* 0x000fe20007fde0ff */
[----:B------:R-:W-:Y:S01]  /*18cc0*/  IMAD R19, R19, 0x2c2, RZ ;  /* 0x000002c213137824 */ /* 0x000fe200078e02ff */
[----:B--2---:R-:W2:Y:S01]  /*18cd0*/  LDC R20, c[0x0][0x268] ;  /* 0x00009a00ff147b82 */ /* 0x004ea20000000800 */
[----:B0-----:R-:W-:-:S05]  /*18ce0*/  IMAD R21, R17, 0x15f, RZ ;  /* 0x0000015f11157824 */ /* 0x001fca00078e02ff */
[----:B------:R-:W-:-:S05]  /*18cf0*/  LEA.HI.X.SX32 R71, R21, R13, 0x1, P6 ;  /* 0x0000000d15477211 */ /* 0x000fca00030f0eff */
[----:B------:R0:W-:Y:S02]  /*18d00*/  STL.64 [R1+0x1490], R70 ;  /* 0x0014904601007387 */ /* 0x0001e40000100a00 */
[-C--:B0-----:R-:W-:Y:S02]  /*18d10*/  IADD3 R70, P6, R19, R12.reuse, RZ ;  /* 0x0000000c13467210 */ /* 0x081fe40007fde0ff */
[----:B------:R-:W0:Y:S01]  /*18d20*/  LDC R19, c[0x0][0x268] ;  /* 0x00009a00ff137b82 */ /* 0x000e220000000800 */
[----:B--2---:R-:W-:Y:S01]  /*18d30*/  IMAD R21, R20, 0xb, RZ ;  /* 0x0000000b14157824 */ /* 0x004fe200078e02ff */
[-C--:B------:R-:W-:Y:S02]  /*18d40*/  IADD3 R64, P0, R144, R12.reuse, RZ ;  /* 0x0000000c90407210 */ /* 0x080fe40007f1e0ff */
[-C--:B------:R-:W-:Y:S02]  /*18d50*/  IADD3 R68, P1, R145, R12.reuse, RZ ;  /* 0x0000000c91447210 */ /* 0x080fe40007f3e0ff */
[----:B------:R-:W-:-:S02]  /*18d60*/  IADD3 R22, P3, R147, R12, RZ ;  /* 0x0000000c93167210 */ /* 0x000fc40007f7e0ff */
[-C--:B------:R-:W-:Y:S01]  /*18d70*/  IADD3 R66, P2, R146, R12.reuse, RZ ;  /* 0x0000000c92427210 */ /* 0x080fe20007f5e0ff */
[----:B-1----:R-:W-:Y:S01]  /*18d80*/  IMAD R16, R16, 0x2c0, RZ ;  /* 0x000002c010107824 */ /* 0x002fe200078e02ff */
[-C--:B------:R-:W-:Y:S01]  /*18d90*/  LEA.HI.X.SX32 R65, R21, R13.reuse, 0x1, P0 ;  /* 0x0000000d15417211 */ /* 0x080fe200000f0eff */
[----:B------:R-:W1:Y:S01]  /*18da0*/  LDC R20, c[0x0][0x268] ;  /* 0x00009a00ff147b82 */ /* 0x000e620000000800 */
[-C--:B------:R-:W-:Y:S02]  /*18db0*/  LEA.HI.X.SX32 R69, R144, R13.reuse, 0x1, P1 ;  /* 0x0000000d90457211 */ /* 0x080fe400008f0eff */
[-C--:B------:R-:W-:Y:S02]  /*18dc0*/  LEA.HI.X.SX32 R23, R146, R13.reuse, 0x1, P3 ;  /* 0x0000000d92177211 */ /* 0x080fe400018f0eff */
[----:B------:R-:W-:Y:S01]  /*18dd0*/  LEA.HI.X.SX32 R67, R145, R13, 0x1, P2 ;  /* 0x0000000d91437211 */ /* 0x000fe200010f0eff */
[----:B------:R-:W-:Y:S01]  /*18de0*/  STL.64 [R1+0x1ed8], R64 ;  /* 0x001ed84001007387 */ /* 0x000fe20000100a00 */
[----:B------:R-:W-:-:S02]  /*18df0*/  IADD3 R14, P4, R148, R12, RZ ;  /* 0x0000000c940e7210 */ /* 0x000fc40007f9e0ff */
[----:B------:R-:W-:Y:S01]  /*18e00*/  IADD3 R16, P5, R16, R12, RZ ;  /* 0x0000000c10107210 */ /* 0x000fe20007fbe0ff */
[----:B------:R2:W-:Y:S01]  /*18e10*/  STL.64 [R1+0x1e88], R68 ;  /* 0x001e884401007387 */ /* 0x0005e20000100a00 */
[----:B------:R-:W-:-:S03]  /*18e20*/  LEA.HI.X.SX32 R15, R147, R13, 0x1, P4 ;  /* 0x0000000d930f7211 */ /* 0x000fc600020f0eff */
[----:B------:R-:W-:Y:S01]  /*18e30*/  STL.64 [R1+0x1c88], R22 ;  /* 0x001c881601007387 */ /* 0x000fe20000100a00 */
[----:B0-----:R-:W-:-:S03]  /*18e40*/  IMAD R19, R19, 0x2c6, RZ ;  /* 0x000002c613137824 */ /* 0x001fc600078e02ff */
[----:B------:R0:W-:Y:S01]  /*18e50*/  STL.64 [R1+0x1de0], R66 ;  /* 0x001de04201007387 */ /* 0x0001e20000100a00 */
[----:B------:R-:W-:Y:S02]  /*18e60*/  LEA.HI.X.SX32 R17, R148, R13, 0x1, P5 ;  /* 0x0000000d94117211 */ /* 0x000fe400028f0eff */
[-C--:B--2---:R-:W-:Y:S01]  /*18e70*/  IADD3 R68, P2, R19, R12.reuse, RZ ;  /* 0x0000000c13447210 */ /* 0x084fe20007f5e0ff */
[----:B------:R-:W-:Y:S01]  /*18e80*/  STL.64 [R1+0x19d0], R14 ;  /* 0x0019d00e01007387 */ /* 0x000fe20000100a00 */
[----:B------:R-:W2:Y:S08]  /*18e90*/  LDC R19, c[0x0][0x268] ;  /* 0x00009a00ff137b82 */ /* 0x000eb00000000800 */
[----:B0-----:R-:W0:Y:S01]  /*18ea0*/  LDC R66, c[0x0][0x268] ;  /* 0x00009a00ff427b82 */ /* 0x001e220000000800 */
[----:B------:R3:W-:Y:S07]  /*18eb0*/  STL.64 [R1+0x1488], R16 ;  /* 0x0014881001007387 */ /* 0x0007ee0000100a00 */
[----:B---3--:R-:W3:Y:S01]  /*18ec0*/  LDC R17, c[0x0][0x268] ;  /* 0x00009a00ff117b82 */ /* 0x008ee20000000800 */
[----:B------:R-:W-:-:S07]  /*18ed0*/  IADD3 R64, P0, R149, R12, RZ ;  /* 0x0000000c95407210 */ /* 0x000fce0007f1e0ff */
[----:B------:R-:W4:Y:S01]  /*18ee0*/  LDC R16, c[0x0][0x268] ;  /* 0x00009a00ff107b82 */ /* 0x000f220000000800 */
[----:B0-----:R-:W-:Y:S02]  /*18ef0*/  IMAD R67, R66, 0x161, RZ ;  /* 0x0000016142437824 */ /* 0x001fe400078e02ff */
[----:B--2---:R-:W-:-:S03]  /*18f00*/  IMAD R66, R19, 0x2ca, RZ ;  /* 0x000002ca13427824 */ /* 0x004fc600078e02ff */
[----:B------:R-:W-:-:S05]  /*18f10*/  LEA.HI.X.SX32 R71, R67, R13, 0x1, P6 ;  /* 0x0000000d43477211 */ /* 0x000fca00030f0eff */
[----:B------:R0:W-:Y:S01]  /*18f20*/  STL.64 [R1+0x1480], R70 ;  /* 0x0014804601007387 */ /* 0x0001e20000100a00 */
[----:B---3--:R-:W-:-:S05]  /*18f30*/  IMAD R19, R17, 0xb1, RZ ;  /* 0x000000b111137824 */ /* 0x008fca00078e02ff */
[----:B------:R-:W-:Y:S02]  /*18f40*/  LEA.HI.X.SX32 R65, R19, R13, 0x1, P0 ;  /* 0x0000000d13417211 */ /* 0x000fe400000f0eff */
[----:B------:R-:W2:Y:S01]  /*18f50*/  LDC R19, c[0x0][0x268] ;  /* 0x00009a00ff137b82 */ /* 0x000ea20000000800 */
[----:B0-----:R-:W-:-:S07]  /*18f60*/  IADD3 R70, P6, R66, R12, RZ ;  /* 0x0000000c42467210 */ /* 0x001fce0007fde0ff */
[----:B------:R-:W0:Y:S01]  /*18f70*/  LDC R66, c[0x0][0x268] ;  /* 0x00009a00ff427b82 */ /* 0x000e220000000800 */
[----:B-1----:R-:W-:Y:S02]  /*18f80*/  IMAD R20, R20, 0x2c4, RZ ;  /* 0x000002c414147824 */ /* 0x002fe400078e02ff */
[----:B----4-:R-:W-:Y:S01]  /*18f90*/  IMAD R16, R16, 0x2c8, RZ ;  /* 0x000002c810107824 */ /* 0x010fe200078e02ff */
[-C--:B------:R-:W-:Y:S02]  /*18fa0*/  IADD3 R14, P4, R151, R12.reuse, RZ ;  /* 0x0000000c970e7210 */ /* 0x080fe40007f9e0ff */
[-C--:B------:R-:W-:Y:S02]  /*18fb0*/  IADD3 R20, P1, R20, R12.reuse, RZ ;  /* 0x0000000c14147210 */ /* 0x080fe40007f3e0ff */
[-C--:B------:R-:W-:Y:S02]  /*18fc0*/  IADD3 R22, P3, R150, R12.reuse, RZ ;  /* 0x0000000c96167210 */ /* 0x080fe40007f7e0ff */
[----:B------:R-:W-:-:S02]  /*18fd0*/  IADD3 R16, P5, R16, R12, RZ ;  /* 0x0000000c10107210 */ /* 0x000fc40007fbe0ff */
[-C--:B------:R-:W-:Y:S01]  /*18fe0*/  LEA.HI.X.SX32 R21, R149, R13.reuse, 0x1, P1 ;  /* 0x0000000d95157211 */ /* 0x080fe200008f0eff */
[----:B--2---:R-:W-:Y:S01]  /*18ff0*/  IMAD R19, R19, 0x59, RZ ;  /* 0x0000005913137824 */ /* 0x004fe200078e02ff */
[----:B------:R-:W-:Y:S01]  /*19000*/  LEA.HI.X.SX32 R15, R150, R13, 0x1, P4 ;  /* 0x0000000d960f7211 */ /* 0x000fe200020f0eff */
[----:B0-----:R-:W-:-:S03]  /*19010*/  IMAD R67, R66, 0x163, RZ ;  /* 0x0000016342437824 */ /* 0x001fc600078e02ff */
[-C--:B------:R-:W-:Y:S01]  /*19020*/  LEA.HI.X.SX32 R23, R19, R13.reuse, 0x1, P3 ;  /* 0x0000000d13177211 */ /* 0x080fe200018f0eff */
[----:B------:R-:W-:Y:S01]  /*19030*/  STL.64 [R1+0x19c8], R64 ;  /* 0x0019c84001007387 */ /* 0x000fe20000100a00 */
[-C--:B------:R-:W-:Y:S01]  /*19040*/  LEA.HI.X.SX32 R17, R151, R13.reuse, 0x1, P5 ;  /* 0x0000000d97117211 */ /* 0x080fe200028f0eff */
[----:B------:R-:W0:Y:S01]  /*19050*/  LDC R19, c[0x0][0x268] ;  /* 0x00009a00ff137b82 */ /* 0x000e220000000800 */
        /* <DEDUP_REMOVED lines=9> */
[----:B------:R-:W-:-:S07]  /*190f0*/  IADD3 R64, P0, R152, R12, RZ ;  /* 0x0000000c98407210 */ /* 0x000fce0007f1e0ff */
[----:B------:R-:W4:Y:S01]  /*19100*/  LDC R21, c[0x0][0x268] ;  /* 0x00009a00ff157b82 */ /* 0x000f220000000800 */
[----:B0-----:R-:W-:Y:S02]  /*19110*/  IMAD R19, R19, 0x2d2, RZ ;  /* 0x000002d213137824 */ /* 0x001fe400078e02ff */
[----:B--2---:R-:W-:-:S05]  /*19120*/  IMAD R68, R68, 0xb3, RZ ;  /* 0x000000b344447824 */ /* 0x004fca00078e02ff */
[----:B------:R-:W0:Y:S01]  /*19130*/  LDC R16, c[0x0][0x268] ;  /* 0x00009a00ff107b82 */ /* 0x000e220000000800 */
[----:B---3--:R-:W-:-:S05]  /*19140*/  IMAD R17, R17, 0x165, RZ ;  /* 0x0000016511117824 */ /* 0x008fca00078e02ff */
[-C--:B------:R-:W-:Y:S02]  /*19150*/  LEA.HI.X.SX32 R71, R17, R13.reuse, 0x1, P6 ;  /* 0x0000000d11477211 */ /* 0x080fe400030f0eff */
[----:B------:R-:W-:Y:S02]  /*19160*/  LEA.HI.X.SX32 R65, R68, R13, 0x1, P0 ;  /* 0x0000000d44417211 */ /* 0x000fe400000f0eff */
[----:B------:R-:W2:Y:S01]  /*19170*/  LDC R68, c[0x0][0x268] ;  /* 0x00009a00ff447b82 */ /* 0x000ea20000000800 */
[----:B------:R3:W-:Y:S01]  /*19180*/  STL.64 [R1+0x1460], R70 ;  /* 0x0014604601007387 */ /* 0x0007e20000100a00 */
[----:B-1----:R-:W-:Y:S01]  /*19190*/  IMAD R20, R20, 0x2cc, RZ ;  /* 0x000002cc14147824 */ /* 0x002fe200078e02ff */
[----:B---3--:R-:W-:-:S05]  /*191a0*/  IADD3 R70, P0, R19, R12, RZ ;  /* 0x0000000c13467210 */ /* 0x008fca0007f1e0ff */
[----:B------:R-:W1:Y:S01]  /*191b0*/  LDC R19, c[0x0][0x268] ;  /* 0x00009a00ff137b82 */ /* 0x000e620000000800 */
[----:B------:R-:W-:Y:S01]  /*191c0*/  IADD3 R20, P1, R20, R12, RZ ;  /* 0x0000000c14147210 */ /* 0x000fe20007f3e0ff */
[----:B----4-:R-:W-:-:S03]  /*191d0*/  IMAD R66, R21, 0x2ce, RZ ;  /* 0x000002ce15427824 */ /* 0x010fc600078e02ff */
[----:B------:R-:W-:-:S05]  /*191e0*/  LEA.HI.X.SX32 R21, R152, R13, 0x1, P1 ;  /* 0x0000000d98157211 */ /* 0x000fca00008f0eff */
[----:B------:R-:W-:Y:S04]  /*191f0*/  STL.64 [R1+0x1458], R20 ;  /* 0x0014581401007387 */ /* 0x000fe80000100a00 */
[----:B------:R3:W-:Y:S01]  /*19200*/  STL.64 [R1+0x19b8], R64 ;  /* 0x0019b84001007387 */ /* 0x0007e20000100a00 */
[-C--:B------:R-:W-:Y:S01]  /*19210*/  IADD3 R72, P2, R66, R12.reuse, RZ ;  /* 0x0000000c42487210 */ /* 0x080fe20007f5e0ff */
[----:B--2---:R-:W-:Y:S01]  /*19220*/  IMAD R68, R68, 0x2d, RZ ;  /* 0x0000002d44447824 */ /* 0x004fe200078e02ff */
[----:B------:R-:W-:Y:S01]  /*19230*/  IADD3 R66, P3, R153, R12, RZ ;  /* 0x0000000c99427210 */ /* 0x000fe20007f7e0ff */
[----:B---3--:R-:W2:Y:S01]  /*19240*/  LDC R65, c[0x0][0x268] ;  /* 0x00009a00ff417b82 */ /* 0x008ea20000000800 */
[----:B-1----:R-:W-:Y:S02]  /*19250*/  IMAD R19, R19, 0x2d6, RZ ;  /* 0x000002d613137824 */ /* 0x002fe400078e02ff */
[----:B------:R-:W-:-:S03]  /*19260*/  LEA.HI.X.SX32 R67, R68, R13, 0x1, P3 ;  /* 0x0000000d44437211 */ /* 0x000fc600018f0eff */
[-C--:B------:R-:W-:Y:S02]  /*19270*/  IADD3 R68, P3, R19, R12.reuse, RZ ;  /* 0x0000000c13447210 */ /* 0x080fe40007f7e0ff */
[----:B------:R-:W1:Y:S01]  /*19280*/  LDC R19, c[0x0][0x268] ;  /* 0x00009a00ff137b82 */ /* 0x000e620000000800 */
[----:B0-----:R-:W-:Y:S01]  /*19290*/  IMAD R16, R16, 0x2d0, RZ ;  /* 0x000002d010107824 */ /* 0x001fe200078e02ff */
[-C--:B------:R-:W-:Y:S02]  /*192a0*/  IADD3 R14, P4, R154, R12.reuse, RZ ;  /* 0x0000000c9a0e7210 */ /* 0x080fe40007f9e0ff */
[-C--:B------:R-:W-:Y:S02]  /*192b0*/  IADD3 R22, P5, R155, R12.reuse, RZ ;  /* 0x0000000c9b167210 */ /* 0x080fe40007fbe0ff */
[----:B------:R-:W-:Y:S02]  /*192c0*/  IADD3 R16, P6, R16, R12, RZ ;  /* 0x0000000c10107210 */ /* 0x000fe40007fde0ff */
[-C--:B------:R-:W-:Y:S01]  /*192d0*/  LEA.HI.X.SX32 R15, R153, R13.reuse, 0x1, P4 ;  /* 0x0000000d990f7211 */ /* 0x080fe200020f0eff */
[----:B------:R-:W0:Y:S01]  /*192e0*/  LDC R64, c[0x0][0x268] ;  /* 0x00009a00ff407b82 */ /* 0x000e220000000800 */
[----:B--2---:R-:W-:Y:S01]  /*192f0*/  IMAD R65, R65, 0x167, RZ ;  /* 0x0000016741417824 */ /* 0x004fe200078e02ff */
        /* <DEDUP_REMOVED lines=9> */
[----:B------:R-:W2:Y:S01]  /*19390*/  LDC R19, c[0x0][0x268] ;  /* 0x00009a00ff137b82 */ /* 0x000ea20000000800 */
[----:B------:R3:W-:Y:S04]  /*193a0*/  STL.64 [R1+0x19b0], R22 ;  /* 0x0019b01601007387 */ /* 0x0007e80000100a00 */
[----:B------:R4:W-:Y:S01]  /*193b0*/  STL.64 [R1+0x1448], R16 ;  /* 0x0014481001007387 */ /* 0x0009e20000100a00 */
[----:B0-----:R-:W-:Y:S01]  /*193c0*/  IMAD R64, R64, 0x2d4, RZ ;  /* 0x000002d440407824 */ /* 0x001fe200078e02ff */
[-C--:B-1----:R-:W-:Y:S01]  /*193d0*/  IADD3 R14, P4, R157, R12.reuse, RZ ;  /* 0x0000000c9d0e7210 */ /* 0x082fe20007f9e0ff */
[----:B---3--:R-:W0:Y:S08]  /*193e0*/  LDC R22, c[0x0][0x268] ;  /* 0x00009a00ff167b82 */ /* 0x008e300000000800 */
[----:B----4-:R-:W1:Y:S01]  /*193f0*/  LDC R17, c[0x0][0x268] ;  /* 0x00009a00ff117b82 */ /* 0x010e620000000800 */
[----:B------:R-:W-:Y:S01]  /*19400*/  IADD3 R64, P2, R64, R12, RZ ;  /* 0x0000000c40407210 */ /* 0x000fe20007f5e0ff */
[----:B--2---:R-:W-:-:S03]  /*19410*/  IMAD R19, R19, 0x5b, RZ ;  /* 0x0000005b13137824 */ /* 0x004fc600078e02ff */
[-C--:B------:R-:W-:Y:S01]  /*19420*/  LEA.HI.X.SX32 R65, R156, R13.reuse, 0x1, P2 ;  /* 0x0000000d9c417211 */ /* 0x080fe200010f0eff */
[----:B------:R-:W-:Y:S01]  /*19430*/  STL.64 [R1+0x19a8], R20 ;  /* 0x0019a81401007387 */ /* 0x000fe20000100a00 */
[----:B------:R-:W-:Y:S01]  /*19440*/  LEA.HI.X.SX32 R15, R19, R13, 0x1, P4 ;  /* 0x0000000d130f7211 */ /* 0x000fe200020f0eff */
[----:B------:R-:W2:Y:S01]  /*19450*/  LDC R16, c[0x0][0x268] ;  /* 0x00009a00ff107b82 */ /* 0x000ea20000000800 */
[----:B------:R-:W-:Y:S01]  /*19460*/  IADD3 R66, P5, R158, R12, RZ ;  /* 0x0000000c9e427210 */ /* 0x000fe20007fbe0ff */
[----:B-1----:R-:W-:-:S06]  /*19470*/  IMAD R17, R17, 0x169, RZ ;  /* 0x0000016911117824 */ /* 0x002fcc00078e02ff */
[----:B------:R-:W1:Y:S01]  /*19480*/  LDC R19, c[0x0][0x268] ;  /* 0x00009a00ff137b82 */ /* 0x000e620000000800 */
[----:B------:R-:W-:-:S05]  /*19490*/  LEA.HI.X.SX32 R71, R17, R13, 0x1, P0 ;  /* 0x0000000d11477211 */ /* 0x000fca00000f0eff */
[----:B------:R3:W-:Y:S04]  /*194a0*/  STL.64 [R1+0x1440], R70 ;  /* 0x0014404601007387 */ /* 0x0007e80000100a00 */
[----:B------:R-:W-:Y:S04]  /*194b0*/  STL.64 [R1+0x1438], R64 ;  /* 0x0014384001007387 */ /* 0x000fe80000100a00 */
[----:B------:R4:W-:Y:S01]  /*194c0*/  STL.64 [R1+0x1c70], R14 ;  /* 0x001c700e01007387 */ /* 0x0009e20000100a00 */
[----:B0-----:R-:W-:Y:S02]  /*194d0*/  IMAD R22, R22, 0x2d8, RZ ;  /* 0x000002d816167824 */ /* 0x001fe400078e02ff */
[----:B--2---:R-:W-:Y:S01]  /*194e0*/  IMAD R16, R16, 0x2da, RZ ;  /* 0x000002da10107824 */ /* 0x004fe200078e02ff */
[----:B------:R-:W-:Y:S01]  /*194f0*/  LEA.HI.X.SX32 R67, R157, R13, 0x1, P5 ;  /* 0x0000000d9d437211 */ /* 0x000fe200028f0eff */
[----:B---3--:R-:W0:Y:S08]  /*19500*/  LDC R70, c[0x0][0x268] ;  /* 0x00009a00ff467b82 */ /* 0x008e300000000800 */
[----:B----4-:R-:W2:Y:S08]  /*19510*/  LDC R14, c[0x0][0x268] ;  /* 0x00009a00ff0e7b82 */ /* 0x010eb00000000800 */
[----:B------:R-:W3:Y:S01]  /*19520*/  LDC R65, c[0x0][0x268] ;  /* 0x00009a00ff417b82 */ /* 0x000ee20000000800 */
[----:B------:R-:W-:-:S02]  /*19530*/  IADD3 R22, P6, R22, R12, RZ ;  /* 0x0000000c16167210 */ /* 0x000fc40007fde0ff */
[----:B------:R-:W-:-:S05]  /*19540*/  IADD3 R20, P1, R159, R12, RZ ;  /* 0x0000000c9f147210 */ /* 0x000fca0007f3e0ff */
[----:B------:R-:W4:Y:S01]  /*19550*/  LDC R64, c[0x0][0x268] ;  /* 0x00009a00ff407b82 */ /* 0x000f220000000800 */
[----:B--2---:R-:W-:-:S07]  /*19560*/  IMAD R15, R14, 0x16d, RZ ;  /* 0x0000016d0e0f7824 */ /* 0x004fce00078e02ff */
[----:B------:R-:W2:Y:S01]  /*19570*/  LDC R14, c[0x0][0x268] ;  /* 0x00009a00ff0e7b82 */ /* 0x000ea20000000800 */
[----:B------:R-:W-:Y:S01]  /*19580*/  IADD3 R16, P0, R16, R12, RZ ;  /* 0x0000000c10107210 */ /* 0x000fe20007f1e0ff */
[----:B---3--:R-:W-:Y:S01]  /*19590*/  IMAD R65, R65, 0x16b, RZ ;  /* 0x0000016b41417824 */ /* 0x008fe200078e02ff */
[----:B------:R-:W-:-:S04]  /*195a0*/  LEA.HI.X.SX32 R23, R158, R13, 0x1, P6 ;  /* 0x0000000d9e177211 */ /* 0x000fc800030f0eff */
[-C--:B------:R-:W-:Y:S02]  /*195b0*/  LEA.HI.X.SX32 R69, R65, R13.reuse, 0x1, P3 ;  /* 0x0000000d41457211 */ /* 0x080fe400018f0eff */
[----:B------:R-:W-:-:S03]  /*195c0*/  LEA.HI.X.SX32 R17, R15, R13, 0x1, P0 ;  /* 0x0000000d0f117211 */ /* 0x000fc600000f0eff */
[----:B------:R-:W-:Y:S04]  /*195d0*/  STL.64 [R1+0x1430], R68 ;  /* 0x0014304401007387 */ /* 0x000fe80000100a00 */
[----:B------:R-:W-:Y:S04]  /*195e0*/  STL.64 [R1+0x19a0], R66 ;  /* 0x0019a04201007387 */ /* 0x000fe80000100a00 */
[----:B------:R-:W-:Y:S04]  /*195f0*/  STL.64 [R1+0x1428], R22 ;  /* 0x0014281601007387 */ /* 0x000fe80000100a00 */
[----:B------:R2:W-:Y:S02]  /*19600*/  STL.64 [R1+0x1420], R16 ;  /* 0x0014201001007387 */ /* 0x0005e40000100a00 */
[----:B--2---:R-:W-:Y:S01]  /*19610*/  IMAD R17, R14, 0xb7, RZ ;  /* 0x000000b70e117824 */ /* 0x004fe200078e02ff */
[----:B------:R-:W2:Y:S04]  /*19620*/  LDC R16, c[0x0][0x268] ;  /* 0x00009a00ff107b82 */ /* 0x000ea80000000800 */
[----:B------:R-:W-:-:S04]  /*19630*/  LEA.HI.X.SX32 R21, R17, R13, 0x1, P1 ;  /* 0x0000000d11157211 */ /* 0x000fc800008f0eff */
[----:B------:R-:W3:Y:S01]  /*19640*/  LDC R17, c[0x0][0x268] ;  /* 0x00009a00ff117b82 */ /* 0x000ee20000000800 */
[----:B-1----:R-:W-:Y:S01]  /*19650*/  IMAD R19, R19, 0x2e0, RZ ;  /* 0x000002e013137824 */ /* 0x002fe200078e02ff */
[----:B------:R1:W-:Y:S01]  /*19660*/  STL.64 [R1+0x1998], R20 ;  /* 0x0019981401007387 */ /* 0x0003e20000100a00 */
[----:B----4-:R-:W-:-:S05]  /*19670*/  IMAD R64, R64, 0x2de, RZ ;  /* 0x000002de40407824 */ /* 0x010fca00078e02ff */
[-C--:B------:R-:W-:Y:S02]  /*19680*/  IADD3 R64, P3, R64, R12.reuse, RZ ;  /* 0x0000000c40407210 */ /* 0x080fe40007f7e0ff */
[----:B-1----:R-:W-:Y:S01]  /*19690*/  IADD3 R20, P1, R19, R12, RZ ;  /* 0x0000000c13147210 */ /* 0x002fe20007f3e0ff */
[----:B---3--:R-:W-:Y:S02]  /*196a0*/  IMAD R19, R17, 0x16f, RZ ;  /* 0x0000016f11137824 */ /* 0x008fe400078e02ff */
[----:B------:R-:W1:Y:S03]  /*196b0*/  LDC R17, c[0x0][0x268] ;  /* 0x00009a00ff117b82 */ /* 0x000e660000000800 */
        /* <DEDUP_REMOVED lines=8> */
[----:B-1----:R-:W-:Y:S01]  /*19740*/  IMAD R17, R17, 0x17, RZ ;  /* 0x0000001711117824 */ /* 0x002fe200078e02ff */
[-C--:B------:R-:W-:Y:S01]  /*19750*/  LEA.HI.X.SX32 R23, R161, R13.reuse, 0x1, P6 ;  /* 0x0000000da1177211 */ /* 0x080fe200030f0eff */
[----:B--2---:R-:W-:Y:S01]  /*19760*/  IMAD R16, R16, 0x2e2, RZ ;  /* 0x000002e210107824 */ /* 0x004fe200078e02ff */
        /* <DEDUP_REMOVED lines=36> */
[-C--:B------:R-:W-:Y:S02]  /*199b0*/  IADD3 R14, P0, R166, R12.reuse, RZ ;  /* 0x0000000ca60e7210 */ /* 0x080fe40007f1e0ff */
[----:B------:R-:W-:-:S02]  /*199c0*/  IADD3 R22, P6, R165, R12, RZ ;  /* 0x0000000ca5167210 */ /* 0x000fc40007fde0ff */
[----:B------:R-:W-:-:S03]  /*199d0*/  LEA.HI.X.SX32 R15, R165, R13, 0x1, P0 ;  /* 0x0000000da50f7211 */ /* 0x000fc600000f0eff */
[----:B------:R-:W4:Y:S01]  /*199e0*/  LDC R16, c[0x0][0x268] ;  /* 0x00009a00ff107b82 */ /* 0x000f220000000800 */
[----:B-1----:R-:W-:Y:S02]  /*199f0*/  IMAD R67, R66, 0x173, RZ ;  /* 0x0000017342437824 */ /* 0x002fe400078e02ff */
[----:B--2---:R-:W-:-:S03]  /*19a00*/  IMAD R66, R19, 0x2ee, RZ ;  /* 0x000002ee13427824 */ /* 0x004fc600078e02ff */
[----:B------:R-:W-:Y:S01]  /*19a10*/  LEA.HI.X.SX32 R69, R67, R13, 0x1, P5 ;  /* 0x0000000d43457211 */ /* 0x000fe200028f0eff */
[----:B---3--:R-:W-:-:S04]  /*19a20*/  IMAD R19, R17, 0x5d, RZ ;  /* 0x0000005d11137824 */ /* 0x008fc800078e02ff */
[----:B------:R1:W-:Y:S01]  /*19a30*/  STL.64 [R1+0x13f0], R68 ;  /* 0x0013f04401007387 */ /* 0x0003e20000100a00 */
[----:B------:R-:W-:-:S03]  /*19a40*/  LEA.HI.X.SX32 R23, R19, R13, 0x1, P6 ;  /* 0x0000000d13177211 */ /* 0x000fc600030f0eff */
[----:B------:R-:W-:Y:S01]  /*19a50*/  STL.64 [R1+0x1980], R14 ;  /* 0x0019800e01007387 */ /* 0x000fe20000100a00 */
[----:B------:R-:W2:Y:S03]  /*19a60*/  LDC R19, c[0x0][0x268] ;  /* 0x00009a00ff137b82 */ /* 0x000ea60000000800 */
[----:B------:R3:W-:Y:S05]  /*19a70*/  STL.64 [R1+0x1c60], R22 ;  /* 0x001c601601007387 */ /* 0x0007ea0000100a00 */
[----:B-1----:R-:W1:Y:S08]  /*19a80*/  LDC R68, c[0x0][0x268] ;  /* 0x00009a00ff447b82 */ /* 0x002e700000000800 */
[----:B---3--:R-:W3:Y:S01]  /*19a90*/  LDC R23, c[0x0][0x268] ;  /* 0x00009a00ff177b82 */ /* 0x008ee20000000800 */
[----:B0-----:R-:W-:-:S02]  /*19aa0*/  IMAD R20, R20, 0x2e8, RZ ;  /* 0x000002e814147824 */ /* 0x001fc400078e02ff */
[----:B----4-:R-:W-:Y:S01]  /*19ab0*/  IMAD R16, R16, 0x2ec, RZ ;  /* 0x000002ec10107824 */ /* 0x010fe200078e02ff */
[-C--:B------:R-:W-:Y:S02]  /*19ac0*/  IADD3 R64, P3, R167, R12.reuse, RZ ;  /* 0x0000000ca7407210 */ /* 0x080fe40007f7e0ff */
[-C--:B------:R-:W-:Y:S02]  /*19ad0*/  IADD3 R20, P1, R20, R12.reuse, RZ ;  /* 0x0000000c14147210 */ /* 0x080fe40007f3e0ff */
[----:B------:R-:W-:Y:S01]  /*19ae0*/  IADD3 R16, P4, R16, R12, RZ ;  /* 0x0000000c10107210 */ /* 0x000fe20007f9e0ff */
[----:B--2---:R-:W-:Y:S01]  /*19af0*/  IMAD R19, R19, 0x2f2, RZ ;  /* 0x000002f213137824 */ /* 0x004fe200078e02ff */
[-C--:B------:R-:W-:Y:S01]  /*19b00*/  LEA.HI.X.SX32 R21, R166, R13.reuse, 0x1, P1 ;  /* 0x0000000da6157211 */ /* 0x080fe200008f0eff */
[----:B------:R-:W0:Y:S01]  /*19b10*/  LDC R22, c[0x0][0x268] ;  /* 0x00009a00ff167b82 */ /* 0x000e220000000800 */
[----:B-1----:R-:W-:Y:S01]  /*19b20*/  IMAD R68, R68, 0xbb, RZ ;  /* 0x000000bb44447824 */ /* 0x002fe200078e02ff */
[----:B------:R-:W-:Y:S01]  /*19b30*/  LEA.HI.X.SX32 R17, R167, R13, 0x1, P4 ;  /* 0x0000000da7117211 */ /* 0x000fe200020f0eff */
[----:B---3--:R-:W-:-:S03]  /*19b40*/  IMAD R23, R23, 0x175, RZ ;  /* 0x0000017517177824 */ /* 0x008fc600078e02ff */
[-C--:B------:R-:W-:Y:S02]  /*19b50*/  LEA.HI.X.SX32 R65, R68, R13.reuse, 0x1, P3 ;  /* 0x0000000d44417211 */ /* 0x080fe400018f0eff */
[----:B------:R-:W-:Y:S01]  /*19b60*/  LEA.HI.X.SX32 R71, R23, R13, 0x1, P2 ;  /* 0x0000000d17477211 */ /* 0x000fe200010f0eff */
[----:B------:R-:W-:Y:S04]  /*19b70*/  STL.64 [R1+0x13e8], R20 ;  /* 0x0013e81401007387 */ /* 0x000fe80000100a00 */
[----:B------:R1:W-:Y:S04]  /*19b80*/  STL.64 [R1+0x13e0], R70 ;  /* 0x0013e04601007387 */ /* 0x0003e80000100a00 */
[----:B------:R-:W-:Y:S04]  /*19b90*/  STL.64 [R1+0x1978], R64 ;  /* 0x0019784001007387 */ /* 0x000fe80000100a00 */
[----:B------:R2:W-:Y:S01]  /*19ba0*/  STL.64 [R1+0x13d8], R16 ;  /* 0x0013d81001007387 */ /* 0x0005e20000100a00 */
[----:B-1----:R-:W1:Y:S01]  /*19bb0*/  LDC R70, c[0x0][0x268] ;  /* 0x00009a00ff467b82 */ /* 0x002e620000000800 */
[----:B------:R-:W-:-:S07]  /*19bc0*/  IADD3 R68, P3, R19, R12, RZ ;  /* 0x0000000c13447210 */ /* 0x000fce0007f7e0ff */
[----:B--2---:R-:W2:Y:S08]  /*19bd0*/  LDC R17, c[0x0][0x268] ;  /* 0x00009a00ff117b82 */ /* 0x004eb00000000800 */
[----:B------:R-:W3:Y:S01]  /*19be0*/  LDC R19, c[0x0][0x268] ;  /* 0x00009a00ff137b82 */ /* 0x000ee20000000800 */
[-C--:B------:R-:W-:Y:S02]  /*19bf0*/  IADD3 R72, P5, R66, R12.reuse, RZ ;  /* 0x0000000c42487210 */ /* 0x080fe40007fbe0ff */
[----:B------:R-:W-:-:S02]  /*19c00*/  IADD3 R14, P0, R169, R12, RZ ;  /* 0x0000000ca90e7210 */ /* 0x000fc40007f1e0ff */
[----:B------:R-:W-:Y:S01]  /*19c10*/  IADD3 R66, P6, R168, R12, RZ ;  /* 0x0000000ca8427210 */ /* 0x000fe20007fde0ff */
[----:B-1----:R-:W-:Y:S01]  /*19c20*/  IMAD R70, R70, 0x2f, RZ ;  /* 0x0000002f46467824 */ /* 0x002fe200078e02ff */
[-C--:B------:R-:W-:Y:S01]  /*19c30*/  LEA.HI.X.SX32 R15, R168, R13.reuse, 0x1, P0 ;  /* 0x0000000da80f7211 */ /* 0x080fe200000f0eff */
[----:B------:R-:W1:Y:S01]  /*19c40*/  LDC R16, c[0x0][0x268] ;  /* 0x00009a00ff107b82 */ /* 0x000e620000000800 */
[----:B--2---:R-:W-:Y:S02]  /*19c50*/  IMAD R17, R17, 0x177, RZ ;  /* 0x0000017711117824 */ /* 0x004fe400078e02ff */
[----:B------:R-:W-:-:S03]  /*19c60*/  LEA.HI.X.SX32 R67, R70, R13, 0x1, P6 ;  /* 0x0000000d46437211 */ /* 0x000fc600030f0eff */
[----:B------:R-:W-:Y:S01]  /*19c70*/  LEA.HI.X.SX32 R73, R17, R13, 0x1, P5 ;  /* 0x0000000d11497211 */ /* 0x000fe200028f0eff */
[----:B---3--:R-:W-:-:S04]  /*19c80*/  IMAD R19, R19, 0x2f6, RZ ;  /* 0x000002f613137824 */ /* 0x008fc800078e02ff */
[----:B------:R-:W-:Y:S04]  /*19c90*/  STL.64 [R1+0x13d0], R72 ;  /* 0x0013d04801007387 */ /* 0x000fe80000100a00 */
[----:B------:R-:W-:Y:S01]  /*19ca0*/  STL.64 [R1+0x1c58], R14 ;  /* 0x001c580e01007387 */ /* 0x000fe20000100a00 */
[-C--:B------:R-:W-:Y:S02]  /*19cb0*/  IADD3 R70, P6, R19, R12.reuse, RZ ;  /* 0x0000000c13467210 */ /* 0x080fe40007fde0ff */
[----:B------:R-:W2:Y:S01]  /*19cc0*/  LDC R19, c[0x0][0x268] ;  /* 0x00009a00ff137b82 */ /* 0x000ea20000000800 */
[----:B------:R3:W-:Y:S07]  /*19cd0*/  STL.64 [R1+0x1dc8], R66 ;  /* 0x001dc84201007387 */ /* 0x0007ee0000100a00 */
[----:B---3--:R-:W3:Y:S01]  /*19ce0*/  LDC R66, c[0x0][0x268] ;  /* 0x00009a00ff427b82 */ /* 0x008ee20000000800 */
[----:B0-----:R-:W-:Y:S01]  /*19cf0*/  IMAD R22, R22, 0x2f0, RZ ;  /* 0x000002f016167824 */ /* 0x001fe200078e02ff */
[-C--:B------:R-:W-:Y:S01]  /*19d00*/  IADD3 R20, P1, R170, R12.reuse, RZ ;  /* 0x0000000caa147210 */ /* 0x080fe20007f3e0ff */
[----:B-1----:R-:W-:Y:S01]  /*19d10*/  IMAD R16, R16, 0x2f4, RZ ;  /* 0x000002f410107824 */ /* 0x002fe200078e02ff */
[----:B------:R-:W-:-:S02]  /*19d20*/  IADD3 R64, P4, R171, R12, RZ ;  /* 0x0000000cab407210 */ /* 0x000fc40007f9e0ff */
[-C--:B------:R-:W-:Y:S02]  /*19d30*/  IADD3 R22, P2, R22, R12.reuse, RZ ;  /* 0x0000000c16167210 */ /* 0x080fe40007f5e0ff */
[-C--:B------:R-:W-:Y:S01]  /*19d40*/  IADD3 R16, P5, R16, R12.reuse, RZ ;  /* 0x0000000c10107210 */ /* 0x080fe20007fbe0ff */
[----:B--2---:R-:W-:Y:S01]  /*19d50*/  IMAD R19, R19, 0xbd, RZ ;  /* 0x000000bd13137824 */ /* 0x004fe200078e02ff */
[-C--:B------:R-:W-:Y:S02]  /*19d60*/  LEA.HI.X.SX32 R21, R169, R13.reuse, 0x1, P1 ;  /* 0x0000000da9157211 */ /* 0x080fe400008f0eff */
[-C--:B------:R-:W-:Y:S02]  /*19d70*/  LEA.HI.X.SX32 R23, R170, R13.reuse, 0x1, P2 ;  /* 0x0000000daa177211 */ /* 0x080fe400010f0eff */
[-C--:B------:R-:W-:Y:S01]  /*19d80*/  LEA.HI.X.SX32 R65, R19, R13.reuse, 0x1, P4 ;  /* 0x0000000d13417211 */ /* 0x080fe200020f0eff */
[----:B---3--:R-:W-:Y:S01]  /*19d90*/  IMAD R67, R66, 0x179, RZ ;  /* 0x0000017942437824 */ /* 0x008fe200078e02ff */
[-C--:B------:R-:W-:Y:S01]  /*19da0*/  LEA.HI.X.SX32 R17, R171, R13.reuse, 0x1, P5 ;  /* 0x0000000dab117211 */ /* 0x080fe200028f0eff */
[----:B------:R-:W-:Y:S01]  /*19db0*/  STL.64 [R1+0x1970], R20 ;  /* 0x0019701401007387 */ /* 0x000fe20000100a00 */
[----:B------:R-:W0:Y:S02]  /*19dc0*/  LDC R19, c[0x0][0x268] ;  /* 0x00009a00ff137b82 */ /* 0x000e240000000800 */
[----:B------:R-:W-:Y:S01]  /*19dd0*/  LEA.HI.X.SX32 R69, R67, R13, 0x1, P3 ;  /* 0x0000000d43457211 */ /* 0x000fe200018f0eff */
[----:B------:R1:W-:Y:S04]  /*19de0*/  STL.64 [R1+0x13c8], R22 ;  /* 0x0013c81601007387 */ /* 0x0003e80000100a00 */
[----:B------:R-:W-:Y:S04]  /*19df0*/  STL.64 [R1+0x13c0], R68 ;  /* 0x0013c04401007387 */ /* 0x000fe80000100a00 */
[----:B------:R-:W-:Y:S04]  /*19e00*/  STL.64 [R1+0x1968], R64 ;  /* 0x0019684001007387 */ /* 0x000fe80000100a00 */
[----:B------:R2:W-:Y:S01]  /*19e10*/  STL.64 [R1+0x13b8], R16 ;  /* 0x0013b81001007387 */ /* 0x0005e20000100a00 */
[----:B------:R-:W-:Y:S01]  /*19e20*/  IADD3 R14, P0, R172, R12, RZ ;  /* 0x0000000cac0e7210 */ /* 0x000fe20007f1e0ff */
[----:B-1----:R-:W1:Y:S01]  /*19e30*/  LDC R23, c[0x0][0x268] ;  /* 0x00009a00ff177b82 */ /* 0x002e620000000800 */
[----:B0-----:R-:W-:-:S07]  /*19e40*/  IMAD R19, R19, 0x5f, RZ ;  /* 0x0000005f13137824 */ /* 0x001fce00078e02ff */
[----:B------:R-:W0:Y:S08]  /*19e50*/  LDC R22, c[0x0][0x268] ;  /* 0x00009a00ff167b82 */ /* 0x000e300000000800 */
[----:B--2---:R-:W2:Y:S01]  /*19e60*/  LDC R17, c[0x0][0x268] ;  /* 0x00009a00ff117b82 */ /* 0x004ea20000000800 */
[----:B------:R-:W-:-:S07]  /*19e70*/  LEA.HI.X.SX32 R15, R19, R13, 0x1, P0 ;  /* 0x0000000d130f7211 */ /* 0x000fce00000f0eff */
[----:B------:R-:W3:Y:S08]  /*19e80*/  LDC R64, c[0x0][0x268] ;  /* 0x00009a00ff407b82 */ /* 0x000ef00000000800 */
[----:B------:R-:W4:Y:S01]  /*19e90*/  LDC R16, c[0x0][0x268] ;  /* 0x00009a00ff107b82 */ /* 0x000f220000000800 */
[----:B--2---:R-:W-:-:S05]  /*19ea0*/  IMAD R17, R17, 0x17b, RZ ;  /* 0x0000017b11117824 */ /* 0x004fca00078e02ff */
[----:B------:R-:W-:-:S05]  /*19eb0*/  LEA.HI.X.SX32 R71, R17, R13, 0x1, P6 ;  /* 0x0000000d11477211 */ /* 0x000fca00030f0eff */
[----:B------:R-:W-:Y:S04]  /*19ec0*/  STL.64 [R1+0x13b0], R70 ;  /* 0x0013b04601007387 */ /* 0x000fe80000100a00 */
[----:B------:R2:W-:Y:S02]  /*19ed0*/  STL.64 [R1+0x1c50], R14 ;  /* 0x001c500e01007387 */ /* 0x0005e40000100a00 */
[----:B--2---:R-:W2:Y:S01]  /*19ee0*/  LDC R14, c[0x0][0x268] ;  /* 0x00009a00ff0e7b82 */ /* 0x004ea20000000800 */
[----:B-1----:R-:W-:-:S05]  /*19ef0*/  IMAD R66, R23, 0x2fa, RZ ;  /* 0x000002fa17427824 */ /* 0x002fca00078e02ff */
[----:B------:R-:W-:Y:S02]  /*19f00*/  IADD3 R68, P3, R66, R12, RZ ;  /* 0x0000000c42447210 */ /* 0x000fe40007f7e0ff */
[----:B------:R-:W1:Y:S01]  /*19f10*/  LDC R15, c[0x0][0x268] ;  /* 0x00009a00ff0f7b82 */ /* 0x000e620000000800 */
[----:B--2---:R-:W-:-:S05]  /*19f20*/  IMAD R14, R14, 0x17d, RZ ;  /* 0x0000017d0e0e7824 */ /* 0x004fca00078e02ff */
[----:B------:R-:W-:Y:S02]  /*19f30*/  LEA.HI.X.SX32 R69, R14, R13, 0x1, P3 ;  /* 0x0000000d0e457211 */ /* 0x000fe400018f0eff */
[----:B------:R-:W2:Y:S01]  /*19f40*/  LDC R14, c[0x0][0x268] ;  /* 0x00009a00ff0e7b82 */ /* 0x000ea20000000800 */
[----:B0-----:R-:W-:Y:S01]  /*19f50*/  IMAD R22, R22, 0x2f8, RZ ;  /* 0x000002f816167824 */ /* 0x001fe200078e02ff */
[-C--:B------:R-:W-:Y:S01]  /*19f60*/  IADD3 R20, P1, R173, R12.reuse, RZ ;  /* 0x0000000cad147210 */ /* 0x080fe20007f3e0ff */
[----:B---3--:R-:W-:Y:S02]  /*19f70*/  IMAD R64, R64, 0x2fc, RZ ;  /* 0x000002fc40407824 */ /* 0x008fe400078e02ff */
[----:B----4-:R-:W-:Y:S01]  /*19f80*/  IMAD R16, R16, 0x2fe, RZ ;  /* 0x000002fe10107824 */ /* 0x010fe200078e02ff */
[-C--:B------:R-:W-:Y:S01]  /*19f90*/  IADD3 R22, P2, R22, R12.reuse, RZ ;  /* 0x0000000c16167210 */ /* 0x080fe20007f5e0ff */
[----:B-1----:R-:W-:Y:S01]  /*19fa0*/  IMAD R15, R15, 0xbf, RZ ;  /* 0x000000bf0f0f7824 */ /* 0x002fe200078e02ff */
[----:B------:R-:W-:-:S02]  /*19fb0*/  IADD3 R66, P4, R174, R12, RZ ;  /* 0x0000000cae427210 */ /* 0x000fc40007f9e0ff */
[-C--:B------:R-:W-:Y:S02]  /*19fc0*/  IADD3 R64, P5, R64, R12.reuse, RZ ;  /* 0x0000000c40407210 */ /* 0x080fe40007fbe0ff */
[-C--:B------:R-:W-:Y:S02]  /*19fd0*/  LEA.HI.X.SX32 R21, R172, R13.reuse, 0x1, P1 ;  /* 0x0000000dac157211 */ /* 0x080fe400008f0eff */
[-C--:B------:R-:W-:Y:S02]  /*19fe0*/  IADD3 R16, P6, R16, R12.reuse, RZ ;  /* 0x0000000c10107210 */ /* 0x080fe40007fde0ff */
[-C--:B------:R-:W-:Y:S02]  /*19ff0*/  LEA.HI.X.SX32 R23, R173, R13.reuse, 0x1, P2 ;  /* 0x0000000dad177211 */ /* 0x080fe400010f0eff */
[-C--:B------:R-:W-:Y:S01]  /*1a000*/  LEA.HI.X.SX32 R67, R15, R13.reuse, 0x1, P4 ;  /* 0x0000000d0f437211 */ /* 0x080fe200020f0eff */
[----:B------:R-:W-:Y:S01]  /*1a010*/  STL.64 [R1+0x1960], R20 ;  /* 0x0019601401007387 */ /* 0x000fe20000100a00 */
[-C--:B------:R-:W-:Y:S01]  /*1a020*/  LEA.HI.X.SX32 R65, R174, R13.reuse, 0x1, P5 ;  /* 0x0000000dae417211 */ /* 0x080fe200028f0eff */
[----:B------:R-:W0:Y:S01]  /*1a030*/  LDC R15, c[0x0][0x268] ;  /* 0x00009a00ff0f7b82 */ /* 0x000e220000000800 */
[----:B--2---:R-:W-:Y:S01]  /*1a040*/  IMAD R19, R14, 0x17f, RZ ;  /* 0x0000017f0e137824 */ /* 0x004fe200078e02ff */
[----:B------:R-:W-:Y:S04]  /*1a050*/  STL.64 [R1+0x13a8], R22 ;  /* 0x0013a81601007387 */ /* 0x000fe80000100a00 */
[----:B------:R-:W-:Y:S01]  /*1a060*/  LEA.HI.X.SX32 R17, R19, R13, 0x1, P6 ;  /* 0x0000000d13117211 */ /* 0x000fe200030f0eff */
[----:B------:R-:W-:Y:S01]  /*1a070*/  STL.64 [R1+0x13a0], R68 ;  /* 0x0013a04401007387 */ /* 0x000fe20000100a00 */
[----:B------:R-:W-:Y:S01]  /*1a080*/  IADD3 R70, P0, R175, R12, RZ ;  /* 0x0000000caf467210 */ /* 0x000fe20007f1e0ff */
[----:B------:R-:W1:Y:S02]  /*1a090*/  LDC R14, c[0x0][0x268] ;  /* 0x00009a00ff0e7b82 */ /* 0x000e640000000800 */
[----:B------:R-:W-:Y:S04]  /*1a0a0*/  STL.64 [R1+0x1958], R66 ;  /* 0x0019584201007387 */ /* 0x000fe80000100a00 */
[----:B------:R-:W-:Y:S04]  /*1a0b0*/  STL.64 [R1+0x1398], R64 ;  /* 0x0013984001007387 */ /* 0x000fe80000100a00 */
[----:B------:R2:W-:Y:S02]  /*1a0c0*/  STL.64 [R1+0x1390], R16 ;  /* 0x0013901001007387 */ /* 0x0005e40000100a00 */
[----:B--2---:R-:W2:Y:S01]  /*1a0d0*/  LDC R17, c[0x0][0x268] ;  /* 0x00009a00ff117b82 */ /* 0x004ea20000000800 */
[----:B0-----:R-:W-:-:S02]  /*1a0e0*/  LEA R19, R15, R15, 0x1 ;  /* 0x0000000f0f137211 */ /* 0x001fc400078e08ff */
[----:B------:R-:W-:Y:S02]  /*1a0f0*/  IADD3 R20, P1, R176, R12, RZ ;  /* 0x0000000cb0147210 */ /* 0x000fe40007f3e0ff */
[-C--:B------:R-:W-:Y:S02]  /*1a100*/  LEA.HI.X.SX32 R71, R19, R13.reuse, 0x1, P0 ;  /* 0x0000000d13477211 */ /* 0x080fe400000f0eff */
[----:B------:R-:W-:-:S03]  /*1a110*/  LEA.HI.X.SX32 R21, R175, R13, 0x1, P1 ;  /* 0x0000000daf157211 */ /* 0x000fc600008f0eff */
[----:B------:R0:W-:Y:S01]  /*1a120*/  STL.64 [R1+0x1f08], R70 ;  /* 0x001f084601007387 */ /* 0x0001e20000100a00 */
[----:B--2---:R-:W-:-:S05]  /*1a130*/  IMAD R19, R17, 0x302, RZ ;  /* 0x0000030211137824 */ /* 0x004fca00078e02ff */
[-C--:B0-----:R-:W-:Y:S02]  /*1a140*/  IADD3 R70, P1, R19, R12.reuse, RZ ;  /* 0x0000000c13467210 */ /* 0x081fe40007f3e0ff */
[----:B------:R-:W0:Y:S01]  /*1a150*/  LDC R19, c[0x0][0x268] ;  /* 0x00009a00ff137b82 */ /* 0x000e220000000800 */
[-C--:B------:R-:W-:Y:S02]  /*1a160*/  IADD3 R22, P2, R177, R12.reuse, RZ ;  /* 0x0000000cb1167210 */ /* 0x080fe40007f5e0ff */
[-C--:B------:R-:W-:Y:S02]  /*1a170*/  IADD3 R68, P3, R178, R12.reuse, RZ ;  /* 0x0000000cb2447210 */ /* 0x080fe40007f7e0ff */
[-C--:B------:R-:W-:Y:S02]  /*1a180*/  IADD3 R64, P5, R180, R12.reuse, RZ ;  /* 0x0000000cb4407210 */ /* 0x080fe40007fbe0ff */
[----:B------:R-:W-:Y:S02]  /*1a190*/  IADD3 R66, P4, R179, R12, RZ ;  /* 0x0000000cb3427210 */ /* 0x000fe40007f9e0ff */
[-C--:B------:R-:W-:Y:S01]  /*1a1a0*/  LEA.HI.X.SX32 R23, R176, R13.reuse, 0x1, P2 ;  /* 0x0000000db0177211 */ /* 0x080fe200010f0eff */
[----:B-1----:R-:W-:Y:S01]  /*1a1b0*/  IMAD R16, R14, 0x300, RZ ;  /* 0x000003000e107824 */ /* 0x002fe200078e02ff */
[----:B------:R-:W-:-:S02]  /*1a1c0*/  LEA.HI.X.SX32 R69, R177, R13, 0x1, P3 ;  /* 0x0000000db1457211 */ /* 0x000fc400018f0eff */
[-C--:B------:R-:W-:Y:S01]  /*1a1d0*/  LEA.HI.X.SX32 R65, R179, R13.reuse, 0x1, P5 ;  /* 0x0000000db3417211 */ /* 0x080fe200028f0eff */
[----:B------:R1:W-:Y:S01]  /*1a1e0*/  STL.64 [R1+0x1ef8], R20 ;  /* 0x001ef81401007387 */ /* 0x0003e20000100a00 */
[----:B------:R-:W-:Y:S02]  /*1a1f0*/  LEA.HI.X.SX32 R67, R178, R13, 0x1, P4 ;  /* 0x0000000db2437211 */ /* 0x000fe400020f0eff */
[-C--:B------:R-:W-:Y:S01]  /*1a200*/  IADD3 R14, P6, R181, R12.reuse, RZ ;  /* 0x0000000cb50e7210 */ /* 0x080fe20007fde0ff */
[----:B------:R-:W-:Y:S01]  /*1a210*/  STL.64 [R1+0x1ed0], R22 ;  /* 0x001ed01601007387 */ /* 0x000fe20000100a00 */
[----:B------:R-:W-:-:S03]  /*1a220*/  IADD3 R16, P0, R16, R12, RZ ;  /* 0x0000000c10107210 */ /* 0x000fc60007f1e0ff */
[----:B------:R2:W-:Y:S01]  /*1a230*/  STL.64 [R1+0x1e78], R68 ;  /* 0x001e784401007387 */ /* 0x0005e20000100a00 */
[-C--:B------:R-:W-:Y:S01]  /*1a240*/  LEA.HI.X.SX32 R15, R180, R13.reuse, 0x1, P6 ;  /* 0x0000000db40f7211 */ /* 0x080fe200030f0eff */
[----:B0-----:R-:W-:Y:S02]  /*1a250*/  IMAD R19, R19, 0x306, RZ ;  /* 0x0000030613137824 */ /* 0x001fe400078e02ff */
[----:B------:R-:W-:Y:S01]  /*1a260*/  STL.64 [R1+0x1c48], R64 ;  /* 0x001c484001007387 */ /* 0x000fe20000100a00 */
[----:B------:R-:W-:Y:S01]  /*1a270*/  LEA.HI.X.SX32 R17, R181, R13, 0x1, P0 ;  /* 0x0000000db5117211 */ /* 0x000fe200000f0eff */
[----:B-1----:R-:W0:Y:S02]  /*1a280*/  LDC R20, c[0x0][0x268] ;  /* 0x00009a00ff147b82 */ /* 0x002e240000000800 */
[----:B------:R1:W-:Y:S01]  /*1a290*/  STL.64 [R1+0x1dc0], R66 ;  /* 0x001dc04201007387 */ /* 0x0003e20000100a00 */
[----:B--2---:R-:W-:-:S03]  /*1a2a0*/  IADD3 R68, P4, R19, R12, RZ ;  /* 0x0000000c13447210 */ /* 0x004fc60007f9e0ff */
[----:B------:R-:W-:Y:S02]  /*1a2b0*/  STL.64 [R1+0x1950], R14 ;  /* 0x0019500e01007387 */ /* 0x000fe40000100a00 */
[----:B------:R-:W2:Y:S08]  /*1a2c0*/  LDC R19, c[0x0][0x268] ;  /* 0x00009a00ff137b82 */ /* 0x000eb00000000800 */
[----:B-1----:R-:W1:Y:S01]  /*1a2d0*/  LDC R66, c[0x0][0x268] ;  /* 0x00009a00ff427b82 */ /* 0x002e620000000800 */
[----:B------:R3:W-:Y:S07]  /*1a2e0*/  STL.64 [R1+0x1388], R16 ;  /* 0x0013881001007387 */ /* 0x0007ee0000100a00 */
[----:B---3--:R-:W3:Y:S01]  /*1a2f0*/  LDC R17, c[0x0][0x268] ;  /* 0x00009a00ff117b82 */ /* 0x008ee20000000800 */
[----:B------:R-:W-:-:S07]  /*1a300*/  IADD3 R22, P2, R182, R12, RZ ;  /* 0x0000000cb6167210 */ /* 0x000fce0007f5e0ff */
[----:B------:R-:W4:Y:S01]  /*1a310*/  LDC R16, c[0x0][0x268] ;  /* 0x00009a00ff107b82 */ /* 0x000f220000000800 */
[----:B-1----:R-:W-:Y:S02]  /*1a320*/  IMAD R67, R66, 0x181, RZ ;  /* 0x0000018142437824 */ /* 0x002fe400078e02ff */
[----:B--2---:R-:W-:-:S03]  /*1a330*/  IMAD R66, R19, 0x30a, RZ ;  /* 0x0000030a13427824 */ /* 0x004fc600078e02ff */
[----:B------:R-:W-:-:S05]  /*1a340*/  LEA.HI.X.SX32 R71, R67, R13, 0x1, P1 ;  /* 0x0000000d43477211 */ /* 0x000fca00008f0eff */
[----:B------:R1:W-:Y:S01]  /*1a350*/  STL.64 [R1+0x1380], R70 ;  /* 0x0013804601007387 */ /* 0x0003e20000100a00 */
[----:B---3--:R-:W-:-:S05]  /*1a360*/  IMAD R19, R17, 0xc1, RZ ;  /* 0x000000c111137824 */ /* 0x008fca00078e02ff */
[----:B------:R-:W-:Y:S02]  /*1a370*/  LEA.HI.X.SX32 R23, R19, R13, 0x1, P2 ;  /* 0x0000000d13177211 */ /* 0x000fe400010f0eff */
[----:B------:R-:W2:Y:S01]  /*1a380*/  LDC R19, c[0x0][0x268] ;  /* 0x00009a00ff137b82 */ /* 0x000ea20000000800 */
[----:B-1----:R-:W-:-:S07]  /*1a390*/  IADD3 R70, P1, R66, R12, RZ ;  /* 0x0000000c42467210 */ /* 0x002fce0007f3e0ff */
[----:B------:R-:W1:Y:S01]  /*1a3a0*/  LDC R66, c[0x0][0x268] ;  /* 0x00009a00ff427b82 */ /* 0x000e620000000800 */
[----:B0-----:R-:W-:Y:S02]  /*1a3b0*/  IMAD R20, R20, 0x304, RZ ;  /* 0x0000030414147824 */ /* 0x001fe400078e02ff */
        /* <DEDUP_REMOVED lines=8> */
[----:B-1----:R-:W-:-:S03]  /*1a440*/  IMAD R67, R66, 0x183, RZ ;  /* 0x0000018342437824 */ /* 0x002fc600078e02ff */
        /* <DEDUP_REMOVED lines=65> */
[----:B------:R2:W-:Y:S01]  /*1a860*/  STL.64 [R1+0x1928], R20 ;  /* 0x0019281401007387 */ /* 0x0005e20000100a00 */
[----:B------:R-:W-:Y:S01]  /*1a870*/  LEA.HI.X.SX32 R15, R19, R13, 0x1, P6 ;  /* 0x0000000d130f7211 */ /* 0x000fe200030f0eff */
[----:B------:R-:W3:Y:S08]  /*1a880*/  LDC R16, c[0x0][0x268] ;  /* 0x00009a00ff107b82 */ /* 0x000ef00000000800 */
[----:B------:R-:W4:Y:S01]  /*1a890*/  LDC R19, c[0x0][0x268] ;  /* 0x00009a00ff137b82 */ /* 0x000f220000000800 */
[----:B-1----:R-:W-:-:S05]  /*1a8a0*/  IMAD R17, R17, 0x189, RZ ;  /* 0x0000018911117824 */ /* 0x002fca00078e02ff */
[----:B------:R-:W-:-:S05]  /*1a8b0*/  LEA.HI.X.SX32 R71, R17, R13, 0x1, P2 ;  /* 0x0000000d11477211 */ /* 0x000fca00010f0eff */
[----:B------:R1:W-:Y:S04]  /*1a8c0*/  STL.64 [R1+0x1340], R70 ;  /* 0x0013404601007387 */ /* 0x0003e80000100a00 */
[----:B------:R-:W-:Y:S04]  /*1a8d0*/  STL.64 [R1+0x1338], R22 ;  /* 0x0013381601007387 */ /* 0x000fe80000100a00 */
[----:B------:R1:W-:Y:S01]  /*1a8e0*/  STL.64 [R1+0x1c30], R14 ;  /* 0x001c300e01007387 */ /* 0x0003e20000100a00 */
[----:B---3--:R-:W-:Y:S01]  /*1a8f0*/  IMAD R16, R16, 0x31a, RZ ;  /* 0x0000031a10107824 */ /* 0x008fe200078e02ff */
[-C--:B--2---:R-:W-:Y:S01]  /*1a900*/  IADD3 R20, P3, R192, R12.reuse, RZ ;  /* 0x0000000cc0147210 */ /* 0x084fe20007f7e0ff */
[----:B0-----:R-:W-:Y:S01]  /*1a910*/  IMAD R64, R64, 0x318, RZ ;  /* 0x0000031840407824 */ /* 0x001fe200078e02ff */
[-C--:B------:R-:W-:Y:S01]  /*1a920*/  IADD3 R66, P0, R191, R12.reuse, RZ ;  /* 0x0000000cbf427210 */ /* 0x080fe20007f1e0ff */
[----:B----4-:R-:W-:Y:S01]  /*1a930*/  IMAD R19, R19, 0x320, RZ ;  /* 0x0000032013137824 */ /* 0x010fe200078e02ff */
[----:B-1----:R-:W0:Y:S08]  /*1a940*/  LDC R70, c[0x0][0x268] ;  /* 0x00009a00ff467b82 */ /* 0x002e300000000800 */
        /* <DEDUP_REMOVED lines=158> */
[----:B----4-:R-:W4:Y:S01]  /*1b330*/  LDC R17, c[0x0][0x268] ;  /* 0x00009a00ff117b82 */ /* 0x010f220000000800 */
[----:B------:R-:W-:-:S07]  /*1b340*/  IADD3 R20, P5, R20, R12, RZ ;  /* 0x0000000c14147210 */ /* 0x000fce0007fbe0ff */
[----:B------:R-:W2:Y:S01]  /*1b350*/  LDC R16, c[0x0][0x268] ;  /* 0x00009a00ff107b82 */ /* 0x000ea20000000800 */
[----:B0-----:R-:W-:Y:S02]  /*1b360*/  IMAD R66, R66, 0x338, RZ ;  /* 0x0000033842427824 */ /* 0x001fe400078e02ff */
        /* <DEDUP_REMOVED lines=17> */
[----:B------:R-:W-:Y:S01]  /*1b480*/  STL.64 [R1+0x12a0], R20 ;  /* 0x0012a01401007387 */ /* 0x000fe20000100a00 */
[----:B------:R-:W-:-:S03]  /*1b490*/  IADD3 R70, P1, R64, R12, RZ ;  /* 0x0000000c40467210 */ /* 0x000fc60007f3e0ff */
[----:B------:R-:W-:Y:S04]  /*1b4a0*/  STL.64 [R1+0x18d8], R14 ;  /* 0x0018d80e01007387 */ /* 0x000fe80000100a00 */
[----:B------:R0:W-:Y:S01]  /*1b4b0*/  STL.64 [R1+0x1298], R22 ;  /* 0x0012981601007387 */ /* 0x0001e20000100a00 */
[----:B------:R-:W-:Y:S02]  /*1b4c0*/  IMAD R19, R19, 0x342, RZ ;  /* 0x0000034213137824 */ /* 0x000fe400078e02ff */
[----:B0-----:R-:W-:Y:S01]  /*1b4d0*/  IMAD R23, R17, 0x19f, RZ ;  /* 0x0000019f11177824 */ /* 0x001fe200078e02ff */
[----:B------:R-:W0:Y:S04]  /*1b4e0*/  LDC R22, c[0x0][0x268] ;  /* 0x00009a00ff167b82 */ /* 0x000e280000000800 */
[----:B------:R-:W-:-:S05]  /*1b4f0*/  LEA.HI.X.SX32 R71, R23, R13, 0x1, P1 ;  /* 0x0000000d17477211 */ /* 0x000fca00008f0eff */
[----:B------:R2:W-:Y:S02]  /*1b500*/  STL.64 [R1+0x1290], R70 ;  /* 0x0012904601007387 */ /* 0x0005e40000100a00 */
[-C--:B--2---:R-:W-:Y:S02]  /*1b510*/  IADD3 R70, P1, R19, R12.reuse, RZ ;  /* 0x0000000c13467210 */ /* 0x084fe40007f3e0ff */
[----:B------:R-:W2:Y:S01]  /*1b520*/  LDC R19, c[0x0][0x268] ;  /* 0x00009a00ff137b82 */ /* 0x000ea20000000800 */
[----:B0-----:R-:W-:Y:S01]  /*1b530*/  IMAD R23, R22, 0xd, RZ ;  /* 0x0000000d16177824 */ /* 0x001fe200078e02ff */
[-C--:B------:R-:W-:Y:S01]  /*1b540*/  IADD3 R64, P2, R208, R12.reuse, RZ ;  /* 0x0000000cd0407210 */ /* 0x080fe20007f5e0ff */
[----:B-1----:R-:W-:Y:S01]  /*1b550*/  IMAD R16, R16, 0x340, RZ ;  /* 0x0000034010107824 */ /* 0x002fe200078e02ff */
[-C--:B------:R-:W-:Y:S02]  /*1b560*/  IADD3 R68, P3, R209, R12.reuse, RZ ;  /* 0x0000000cd1447210 */ /* 0x080fe40007f7e0ff */
[----:B------:R-:W-:-:S02]  /*1b570*/  IADD3 R20, P5, R211, R12, RZ ;  /* 0x0000000cd3147210 */ /* 0x000fc40007fbe0ff */
[-C--:B------:R-:W-:Y:S01]  /*1b580*/  IADD3 R66, P4, R210, R12.reuse, RZ ;  /* 0x0000000cd2427210 */ /* 0x080fe20007f9e0ff */
[----:B------:R-:W0:Y:S01]  /*1b590*/  LDC R22, c[0x0][0x268] ;  /* 0x00009a00ff167b82 */ /* 0x000e220000000800 */
[-C--:B------:R-:W-:Y:S02]  /*1b5a0*/  IADD3 R14, P6, R212, R12.reuse, RZ ;  /* 0x0000000cd40e7210 */ /* 0x080fe40007fde0ff */
[-C--:B------:R-:W-:Y:S02]  /*1b5b0*/  LEA.HI.X.SX32 R65, R23, R13.reuse, 0x1, P2 ;  /* 0x0000000d17417211 */ /* 0x080fe400010f0eff */
[----:B------:R-:W-:Y:S02]  /*1b5c0*/  IADD3 R16, P0, R16, R12, RZ ;  /* 0x0000000c10107210 */ /* 0x000fe40007f1e0ff */
[-C--:B------:R-:W-:Y:S02]  /*1b5d0*/  LEA.HI.X.SX32 R69, R208, R13.reuse, 0x1, P3 ;  /* 0x0000000dd0457211 */ /* 0x080fe400018f0eff */
[----:B------:R-:W-:-:S02]  /*1b5e0*/  LEA.HI.X.SX32 R21, R210, R13, 0x1, P5 ;  /* 0x0000000dd2157211 */ /* 0x000fc400028f0eff */
[-C--:B------:R-:W-:Y:S01]  /*1b5f0*/  LEA.HI.X.SX32 R67, R209, R13.reuse, 0x1, P4 ;  /* 0x0000000dd1437211 */ /* 0x080fe200020f0eff */
[----:B------:R-:W-:Y:S01]  /*1b600*/  STL.64 [R1+0x1ec8], R64 ;  /* 0x001ec84001007387 */ /* 0x000fe20000100a00 */
[-C--:B------:R-:W-:Y:S01]  /*1b610*/  LEA.HI.X.SX32 R15, R211, R13.reuse, 0x1, P6 ;  /* 0x0000000dd30f7211 */ /* 0x080fe200030f0eff */
[----:B--2---:R-:W-:Y:S01]  /*1b620*/  IMAD R19, R19, 0x346, RZ ;  /* 0x0000034613137824 */ /* 0x004fe200078e02ff */
[----:B------:R-:W-:Y:S01]  /*1b630*/  LEA.HI.X.SX32 R17, R212, R13, 0x1, P0 ;  /* 0x0000000dd4117211 */ /* 0x000fe200000f0eff */
[----:B------:R1:W-:Y:S04]  /*1b640*/  STL.64 [R1+0x1e68], R68 ;  /* 0x001e684401007387 */ /* 0x0003e80000100a00 */
[----:B------:R-:W-:Y:S04]  /*1b650*/  STL.64 [R1+0x1c08], R20 ;  /* 0x001c081401007387 */ /* 0x000fe80000100a00 */
[----:B------:R2:W-:Y:S01]  /*1b660*/  STL.64 [R1+0x1da0], R66 ;  /* 0x001da04201007387 */ /* 0x0005e20000100a00 */
[----:B-1----:R-:W-:-:S03]  /*1b670*/  IADD3 R68, P4, R19, R12, RZ ;  /* 0x0000000c13447210 */ /* 0x002fc60007f9e0ff */
[----:B------:R-:W-:Y:S01]  /*1b680*/  STL.64 [R1+0x18d0], R14 ;  /* 0x0018d00e01007387 */ /* 0x000fe20000100a00 */
[----:B------:R-:W1:Y:S03]  /*1b690*/  LDC R19, c[0x0][0x268] ;  /* 0x00009a00ff137b82 */ /* 0x000e660000000800 */
[----:B------:R3:W-:Y:S05]  /*1b6a0*/  STL.64 [R1+0x1288], R16 ;  /* 0x0012881001007387 */ /* 0x0007ea0000100a00 */
        /* <DEDUP_REMOVED lines=8> */
[----:B-1----:R-:W-:-:S03]  /*1b730*/  IMAD R66, R19, 0x34a, RZ ;  /* 0x0000034a13427824 */ /* 0x002fc600078e02ff */
[----:B------:R-:W-:Y:S01]  /*1b740*/  LEA.HI.X.SX32 R71, R67, R13, 0x1, P1 ;  /* 0x0000000d43477211 */ /* 0x000fe200008f0eff */
[----:B---3--:R-:W-:-:S04]  /*1b750*/  IMAD R19, R17, 0xd1, RZ ;  /* 0x000000d111137824 */ /* 0x008fc800078e02ff */
[----:B------:R-:W-:Y:S01]  /*1b760*/  STL.64 [R1+0x1280], R70 ;  /* 0x0012804601007387 */ /* 0x000fe20000100a00 */
[----:B------:R-:W-:-:S03]  /*1b770*/  LEA.HI.X.SX32 R65, R19, R13, 0x1, P2 ;  /* 0x0000000d13417211 */ /* 0x000fc600010f0eff */
[----:B------:R1:W-:Y:S01]  /*1b780*/  STL.64 [R1+0x1278], R22 ;  /* 0x0012781601007387 */ /* 0x0003e20000100a00 */
[----:B------:R-:W2:Y:S03]  /*1b790*/  LDC R19, c[0x0][0x268] ;  /* 0x00009a00ff137b82 */ /* 0x000ea60000000800 */
[----:B------:R3:W-:Y:S01]  /*1b7a0*/  STL.64 [R1+0x18c8], R64 ;  /* 0x0018c84001007387 */ /* 0x0007e20000100a00 */
[----:B0-----:R-:W-:Y:S01]  /*1b7b0*/  IMAD R16, R16, 0x348, RZ ;  /* 0x0000034810107824 */ /* 0x001fe200078e02ff */
[-C--:B------:R-:W-:Y:S02]  /*1b7c0*/  IADD3 R14, P6, R215, R12.reuse, RZ ;  /* 0x0000000cd70e7210 */ /* 0x080fe40007fde0ff */
[-C--:B------:R-:W-:Y:S01]  /*1b7d0*/  IADD3 R20, P5, R214, R12.reuse, RZ ;  /* 0x0000000cd6147210 */ /* 0x080fe20007fbe0ff */
[----:B-1----:R-:W0:Y:S08]  /*1b7e0*/  LDC R22, c[0x0][0x268] ;  /* 0x00009a00ff167b82 */ /* 0x002e300000000800 */
[----:B---3--:R-:W1:Y:S01]  /*1b7f0*/  LDC R64, c[0x0][0x268] ;  /* 0x00009a00ff407b82 */ /* 0x008e620000000800 */
[----:B------:R-:W-:Y:S01]  /*1b800*/  IADD3 R16, P0, R16, R12, RZ ;  /* 0x0000000c10107210 */ /* 0x000fe20007f1e0ff */
[----:B--2---:R-:W-:Y:S01]  /*1b810*/  IMAD R19, R19, 0x69, RZ ;  /* 0x0000006913137824 */ /* 0x004fe200078e02ff */
[----:B------:R-:W-:-:S02]  /*1b820*/  LEA.HI.X.SX32 R15, R214, R13, 0x1, P6 ;  /* 0x0000000dd60f7211 */ /* 0x000fc400030f0eff */
[----:B------:R-:W-:-:S03]  /*1b830*/  LEA.HI.X.SX32 R17, R215, R13, 0x1, P0 ;  /* 0x0000000dd7117211 */ /* 0x000fc600000f0eff */
[----:B------:R-:W2:Y:S01]  /*1b840*/  LDC R23, c[0x0][0x268] ;  /* 0x00009a00ff177b82 */ /* 0x000ea20000000800 */
[----:B------:R-:W-:-:S07]  /*1b850*/  LEA.HI.X.SX32 R21, R19, R13, 0x1, P5 ;  /* 0x0000000d13157211 */ /* 0x000fce00028f0eff */
[----:B------:R-:W3:Y:S01]  /*1b860*/  LDC R19, c[0x0][0x268] ;  /* 0x00009a00ff137b82 */ /* 0x000ee20000000800 */
[----:B-1----:R-:W-:-:S05]  /*1b870*/  IMAD R65, R64, 0x1a3, RZ ;  /* 0x000001a340417824 */ /* 0x002fca00078e02ff */
[----:B------:R-:W-:-:S05]  /*1b880*/  LEA.HI.X.SX32 R69, R65, R13, 0x1, P4 ;  /* 0x0000000d41457211 */ /* 0x000fca00020f0eff */
[----:B------:R1:W-:Y:S04]  /*1b890*/  STL.64 [R1+0x1270], R68 ;  /* 0x0012704401007387 */ /* 0x0003e80000100a00 */
[----:B------:R-:W-:Y:S04]  /*1b8a0*/  STL.64 [R1+0x18c0], R14 ;  /* 0x0018c00e01007387 */ /* 0x000fe80000100a00 */
[----:B------:R-:W-:Y:S04]  /*1b8b0*/  STL.64 [R1+0x1c00], R20 ;  /* 0x001c001401007387 */ /* 0x000fe80000100a00 */
[----:B------:R4:W-:Y:S01]  /*1b8c0*/  STL.64 [R1+0x1268], R16 ;  /* 0x0012681001007387 */ /* 0x0009e20000100a00 */
[----:B-1----:R-:W1:Y:S08]  /*1b8d0*/  LDC R68, c[0x0][0x268] ;  /* 0x00009a00ff447b82 */ /* 0x002e700000000800 */
[----:B----4-:R-:W4:Y:S01]  /*1b8e0*/  LDC R17, c[0x0][0x268] ;  /* 0x00009a00ff117b82 */ /* 0x010f220000000800 */
[----:B------:R-:W-:-:S02]  /*1b8f0*/  IADD3 R70, P1, R66, R12, RZ ;  /* 0x0000000c42467210 */ /* 0x000fc40007f3e0ff */
[----:B------:R-:W-:Y:S01]  /*1b900*/  IADD3 R66, P2, R216, R12, RZ ;  /* 0x0000000cd8427210 */ /* 0x000fe20007f5e0ff */
[----:B---3--:R-:W-:Y:S02]  /*1b910*/  IMAD R19, R19, 0x352, RZ ;  /* 0x0000035213137824 */ /* 0x008fe400078e02ff */
[----:B0-----:R-:W-:Y:S02]  /*1b920*/  IMAD R22, R22, 0x34c, RZ ;  /* 0x0000034c16167824 */ /* 0x001fe400078e02ff */
[----:B--2---:R-:W-:Y:S01]  /*1b930*/  IMAD R64, R23, 0x34e, RZ ;  /* 0x0000034e17407824 */ /* 0x004fe200078e02ff */
[----:B------:R-:W0:Y:S01]  /*1b940*/  LDC R16, c[0x0][0x268] ;  /* 0x00009a00ff107b82 */ /* 0x000e220000000800 */
[----:B-1----:R-:W-:-:S05]  /*1b950*/  IMAD R68, R68, 0xd3, RZ ;  /* 0x000000d344447824 */ /* 0x002fca00078e02ff */
[----:B------:R-:W-:Y:S01]  /*1b960*/  LEA.HI.X.SX32 R67, R68, R13, 0x1, P2 ;  /* 0x0000000d44437211 */ /* 0x000fe200010f0eff */
[----:B----4-:R-:W-:-:S05]  /*1b970*/  IMAD R17, R17, 0x1a5, RZ ;  /* 0x000001a511117824 */ /* 0x010fca00078e02ff */
[----:B------:R-:W-:-:S05]  /*1b980*/  LEA.HI.X.SX32 R71, R17, R13, 0x1, P1 ;  /* 0x0000000d11477211 */ /* 0x000fca00008f0eff */
[----:B------:R1:W-:Y:S04]  /*1b990*/  STL.64 [R1+0x1260], R70 ;  /* 0x0012604601007387 */ /* 0x0003e80000100a00 */
[----:B------:R2:W-:Y:S01]  /*1b9a0*/  STL.64 [R1+0x18b8], R66 ;  /* 0x0018b84201007387 */ /* 0x0005e20000100a00 */
[-C--:B-1----:R-:W-:Y:S02]  /*1b9b0*/  IADD3 R70, P2, R19, R12.reuse, RZ ;  /* 0x0000000c13467210 */ /* 0x082fe40007f5e0ff */
[----:B------:R-:W1:Y:S08]  /*1b9c0*/  LDC R19, c[0x0][0x268] ;  /* 0x00009a00ff137b82 */ /* 0x000e700000000800 */
[----:B--2---:R-:W2:Y:S01]  /*1b9d0*/  LDC R66, c[0x0][0x268] ;  /* 0x00009a00ff427b82 */ /* 0x004ea20000000800 */
[----:B------:R-:W-:-:S04]  /*1b9e0*/  IADD3 R22, P3, R22, R12, RZ ;  /* 0x0000000c16167210 */ /* 0x000fc80007f7e0ff */
[----:B------:R-:W-:-:S05]  /*1b9f0*/  LEA.HI.X.SX32 R23, R216, R13, 0x1, P3 ;  /* 0x0000000dd8177211 */ /* 0x000fca00018f0eff */
[----:B------:R3:W-:Y:S01]  /*1ba00*/  STL.64 [R1+0x1258], R22 ;  /* 0x0012581601007387 */ /* 0x0007e20000100a00 */
[-C--:B------:R-:W-:Y:S02]  /*1ba10*/  IADD3 R72, P4, R64, R12.reuse, RZ ;  /* 0x0000000c40487210 */ /* 0x080fe40007f9e0ff */
[----:B------:R-:W-:Y:S01]  /*1ba20*/  IADD3 R64, P5, R217, R12, RZ ;  /* 0x0000000cd9407210 */ /* 0x000fe20007fbe0ff */
[----:B-1----:R-:W-:Y:S01]  /*1ba30*/  IMAD R19, R19, 0x356, RZ ;  /* 0x0000035613137824 */ /* 0x002fe200078e02ff */
[----:B---3--:R-:W1:Y:S01]  /*1ba40*/  LDC R23, c[0x0][0x268] ;  /* 0x00009a00ff177b82 */ /* 0x008e620000000800 */
[----:B--2---:R-:W-:-:S05]  /*1ba50*/  IMAD R66, R66, 0x35, RZ ;  /* 0x0000003542427824 */ /* 0x004fca00078e02ff */
[----:B------:R-:W-:Y:S01]  /*1ba60*/  LEA.HI.X.SX32 R65, R66, R13, 0x1, P5 ;  /* 0x0000000d42417211 */ /* 0x000fe200028f0eff */
[----:B0-----:R-:W-:Y:S01]  /*1ba70*/  IMAD R16, R16, 0x350, RZ ;  /* 0x0000035010107824 */ /* 0x001fe200078e02ff */
[-C--:B------:R-:W-:Y:S01]  /*1ba80*/  IADD3 R66, P5, R19, R12.reuse, RZ ;  /* 0x0000000c13427210 */ /* 0x080fe20007fbe0ff */
[----:B------:R-:W0:Y:S08]  /*1ba90*/  LDC R22, c[0x0][0x268] ;  /* 0x00009a00ff167b82 */ /* 0x000e300000000800 */
[----:B------:R-:W2:Y:S01]  /*1baa0*/  LDC R19, c[0x0][0x268] ;  /* 0x00009a00ff137b82 */ /* 0x000ea20000000800 */
[-C--:B------:R-:W-:Y:S01]  /*1bab0*/  IADD3 R14, P6, R218, R12.reuse, RZ ;  /* 0x0000000cda0e7210 */ /* 0x080fe20007fde0ff */
[----:B-1----:R-:W-:Y:S01]  /*1bac0*/  IMAD R23, R23, 0x1a7, RZ ;  /* 0x000001a717177824 */ /* 0x002fe200078e02ff */
[----:B------:R-:W-:-:S02]  /*1bad0*/  IADD3 R20, P0, R219, R12, RZ ;  /* 0x0000000cdb147210 */ /* 0x000fc40007f1e0ff */
[----:B------:R-:W-:Y:S02]  /*1bae0*/  IADD3 R16, P1, R16, R12, RZ ;  /* 0x0000000c10107210 */ /* 0x000fe40007f3e0ff */
[-C--:B------:R-:W-:Y:S02]  /*1baf0*/  LEA.HI.X.SX32 R73, R23, R13.reuse, 0x1, P4 ;  /* 0x0000000d17497211 */ /* 0x080fe400020f0eff */
[-C--:B------:R-:W-:Y:S02]  /*1bb00*/  LEA.HI.X.SX32 R15, R217, R13.reuse, 0x1, P6 ;  /* 0x0000000dd90f7211 */ /* 0x080fe400030f0eff */
[-C--:B------:R-:W-:Y:S01]  /*1bb10*/  LEA.HI.X.SX32 R21, R218, R13.reuse, 0x1, P0 ;  /* 0x0000000dda157211 */ /* 0x080fe200000f0eff */
[----:B------:R-:W-:Y:S01]  /*1bb20*/  STL.64 [R1+0x1250], R72 ;  /* 0x0012504801007387 */ /* 0x000fe20000100a00 */
[----:B------:R-:W-:-:S03]  /*1bb30*/  LEA.HI.X.SX32 R17, R219, R13, 0x1, P1 ;  /* 0x0000000ddb117211 */ /* 0x000fc600008f0eff */
[----:B------:R1:W-:Y:S01]  /*1bb40*/  STL.64 [R1+0x1bf8], R14 ;  /* 0x001bf80e01007387 */ /* 0x0003e20000100a00 */
[----:B------:R-:W-:-:S03]  /*1bb50*/  IADD3 R68, P3, R220, R12, RZ ;  /* 0x0000000cdc447210 */ /* 0x000fc60007f7e0ff */
[----:B------:R-:W-:Y:S01]  /*1bb60*/  STL.64 [R1+0x1d98], R64 ;  /* 0x001d984001007387 */ /* 0x000fe20000100a00 */
[----:B--2---:R-:W-:-:S03]  /*1bb70*/  IMAD R19, R19, 0xd5, RZ ;  /* 0x000000d513137824 */ /* 0x004fc600078e02ff */
[----:B------:R2:W-:Y:S04]  /*1bb80*/  STL.64 [R1+0x18b0], R20 ;  /* 0x0018b01401007387 */ /* 0x0005e80000100a00 */
[----:B------:R3:W-:Y:S01]  /*1bb90*/  STL.64 [R1+0x1248], R16 ;  /* 0x0012481001007387 */ /* 0x0007e20000100a00 */
[----:B------:R-:W-:Y:S02]  /*1bba0*/  LEA.HI.X.SX32 R69, R19, R13, 0x1, P3 ;  /* 0x0000000d13457211 */ /* 0x000fe400018f0eff */
[----:B------:R-:W4:Y:S01]  /*1bbb0*/  LDC R19, c[0x0][0x268] ;  /* 0x00009a00ff137b82 */ /* 0x000f220000000800 */
[----:B0-----:R-:W-:Y:S01]  /*1bbc0*/  IMAD R22, R22, 0x354, RZ ;  /* 0x0000035416167824 */ /* 0x001fe200078e02ff */
[----:B-1----:R-:W-:-:S06]  /*1bbd0*/  IADD3 R14, P6, R221, R12, RZ ;  /* 0x0000000cdd0e7210 */ /* 0x002fcc0007fde0ff */
[----:B--2---:R-:W0:Y:S08]  /*1bbe0*/  LDC R20, c[0x0][0x268] ;  /* 0x00009a00ff147b82 */ /* 0x004e300000000800 */
[----:B---3--:R-:W1:Y:S01]  /*1bbf0*/  LDC R17, c[0x0][0x268] ;  /* 0x00009a00ff117b82 */ /* 0x008e620000000800 */
[----:B------:R-:W-:Y:S01]  /*1bc00*/  IADD3 R22, P4, R22, R12, RZ ;  /* 0x0000000c16167210 */ /* 0x000fe20007f9e0ff */
[----:B----4-:R-:W-:-:S03]  /*1bc10*/  IMAD R19, R19, 0x6b, RZ ;  /* 0x0000006b13137824 */ /* 0x010fc600078e02ff */
[----:B------:R-:W-:-:S03]  /*1bc20*/  LEA.HI.X.SX32 R23, R220, R13, 0x1, P4 ;  /* 0x0000000ddc177211 */ /* 0x000fc600020f0eff */
[----:B------:R-:W2:Y:S01]  /*1bc30*/  LDC R16, c[0x0][0x268] ;  /* 0x00009a00ff107b82 */ /* 0x000ea20000000800 */
[----:B------:R-:W-:Y:S01]  /*1bc40*/  LEA.HI.X.SX32 R15, R19, R13, 0x1, P6 ;  /* 0x0000000d130f7211 */ /* 0x000fe200030f0eff */
[----:B-1----:R-:W-:-:S05]  /*1bc50*/  IMAD R17, R17, 0x1a9, RZ ;  /* 0x000001a911117824 */ /* 0x002fca00078e02ff */
[----:B------:R-:W-:-:S05]  /*1bc60*/  LEA.HI.X.SX32 R71, R17, R13, 0x1, P2 ;  /* 0x0000000d11477211 */ /* 0x000fca00010f0eff */
[----:B------:R-:W-:Y:S04]  /*1bc70*/  STL.64 [R1+0x1240], R70 ;  /* 0x0012404601007387 */ /* 0x000fe80000100a00 */
[----:B------:R1:W-:Y:S04]  /*1bc80*/  STL.64 [R1+0x18a8], R68 ;  /* 0x0018a84401007387 */ /* 0x0003e80000100a00 */
[----:B------:R-:W-:Y:S04]  /*1bc90*/  STL.64 [R1+0x1238], R22 ;  /* 0x0012381601007387 */ /* 0x000fe80000100a00 */
[----:B------:R3:W-:Y:S01]  /*1bca0*/  STL.64 [R1+0x1bf0], R14 ;  /* 0x001bf00e01007387 */ /* 0x0007e20000100a00 */
[----:B--2---:R-:W-:Y:S01]  /*1bcb0*/  IMAD R16, R16, 0x35a, RZ ;  /* 0x0000035a10107824 */ /* 0x004fe200078e02ff */
[-C--:B------:R-:W-:Y:S01]  /*1bcc0*/  IADD3 R72, P3, R223, R12.reuse, RZ ;  /* 0x0000000cdf487210 */ /* 0x080fe20007f7e0ff */
[----:B0-----:R-:W-:Y:S01]  /*1bcd0*/  IMAD R20, R20, 0x358, RZ ;  /* 0x0000035814147824 */ /* 0x001fe200078e02ff */
[-C--:B------:R-:W-:Y:S01]  /*1bce0*/  IADD3 R64, P0, R222, R12.reuse, RZ ;  /* 0x0000000cde407210 */ /* 0x080fe20007f1e0ff */
[----:B-1----:R-:W0:Y:S08]  /*1bcf0*/  LDC R68, c[0x0][0x268] ;  /* 0x00009a00ff447b82 */ /* 0x002e300000000800 */
[----:B---3--:R-:W1:Y:S01]  /*1bd00*/  LDC R14, c[0x0][0x268] ;  /* 0x00009a00ff0e7b82 */ /* 0x008e620000000800 */
[----:B------:R-:W-:-:S07]  /*1bd10*/  IADD3 R16, P2, R16, R12, RZ ;  /* 0x0000000c10107210 */ /* 0x000fce0007f5e0ff */
[----:B------:R-:W2:Y:S08]  /*1bd20*/  LDC R23, c[0x0][0x268] ;  /* 0x00009a00ff177b82 */ /* 0x000eb00000000800 */
[----:B------:R-:W3:Y:S01]  /*1bd30*/  LDC R22, c[0x0][0x268] ;  /* 0x00009a00ff167b82 */ /* 0x000ee20000000800 */
[----:B-1----:R-:W-:-:S07]  /*1bd40*/  IMAD R15, R14, 0x1ad, RZ ;  /* 0x000001ad0e0f7824 */ /* 0x002fce00078e02ff */
[----:B------:R-:W1:Y:S01]  /*1bd50*/  LDC R14, c[0x0][0x268] ;  /* 0x00009a00ff0e7b82 */ /* 0x000e620000000800 */
[-C--:B------:R-:W-:Y:S01]  /*1bd60*/  LEA.HI.X.SX32 R17, R15, R13.reuse, 0x1, P2 ;  /* 0x0000000d0f117211 */ /* 0x080fe200010f0eff */
[----:B--2---:R-:W-:Y:S02]  /*1bd70*/  IMAD R23, R23, 0x1ab, RZ ;  /* 0x000001ab17177824 */ /* 0x004fe400078e02ff */
[----:B-1----:R-:W-:Y:S01]  /*1bd80*/  IMAD R15, R14, 0xd7, RZ ;  /* 0x000000d70e0f7824 */ /* 0x002fe200078e02ff */
[----:B------:R-:W-:Y:S02]  /*1bd90*/  IADD3 R20, P1, R20, R12, RZ ;  /* 0x0000000c14147210 */ /* 0x000fe40007f3e0ff */
[-C--:B------:R-:W-:Y:S01]  /*1bda0*/  LEA.HI.X.SX32 R65, R221, R13.reuse, 0x1, P0 ;  /* 0x0000000ddd417211 */ /* 0x080fe200000f0eff */
[----:B---3--:R-:W-:Y:S01]  /*1bdb0*/  IMAD R22, R22, 0x35e, RZ ;  /* 0x0000035e16167824 */ /* 0x008fe200078e02ff */
[-C--:B------:R-:W-:Y:S01]  /*1bdc0*/  LEA.HI.X.SX32 R73, R15, R13.reuse, 0x1, P3 ;  /* 0x0000000d0f497211 */ /* 0x080fe200018f0eff */
[----:B------:R-:W1:Y:S08]  /*1bdd0*/  LDC R14, c[0x0][0x268] ;  /* 0x00009a00ff0e7b82 */ /* 0x000e700000000800 */
[----:B------:R-:W2:Y:S01]  /*1bde0*/  LDC R15, c[0x0][0x268] ;  /* 0x00009a00ff0f7b82 */ /* 0x000ea20000000800 */
[----:B------:R-:W-:-:S02]  /*1bdf0*/  LEA.HI.X.SX32 R67, R23, R13, 0x1, P5 ;  /* 0x0000000d17437211 */ /* 0x000fc400028f0eff */
[----:B------:R-:W-:-:S03]  /*1be00*/  LEA.HI.X.SX32 R21, R222, R13, 0x1, P1 ;  /* 0x0000000dde157211 */ /* 0x000fc600008f0eff */
[----:B------:R-:W-:Y:S04]  /*1be10*/  STL.64 [R1+0x1230], R66 ;  /* 0x0012304201007387 */ /* 0x000fe80000100a00 */
[----:B------:R-:W-:Y:S04]  /*1be20*/  STL.64 [R1+0x18a0], R64 ;  /* 0x0018a04001007387 */ /* 0x000fe80000100a00 */
[----:B------:R-:W-:Y:S04]  /*1be30*/  STL.64 [R1+0x1228], R20 ;  /* 0x0012281401007387 */ /* 0x000fe80000100a00 */
[----:B------:R3:W-:Y:S01]  /*1be40*/  STL.64 [R1+0x1220], R16 ;  /* 0x0012201001007387 */ /* 0x0007e20000100a00 */
[----:B--2---:R-:W-:-:S02]  /*1be50*/  IMAD R19, R15, 0x1af, RZ ;  /* 0x000001af0f137824 */ /* 0x004fc400078e02ff */
[----:B------:R-:W2:Y:S01]  /*1be60*/  LDC R15, c[0x0][0x268] ;  /* 0x00009a00ff0f7b82 */ /* 0x000ea20000000800 */
[----:B------:R-:W-:-:S07]  /*1be70*/  IADD3 R22, P5, R22, R12, RZ ;  /* 0x0000000c16167210 */ /* 0x000fce0007fbe0ff */
[----:B---3--:R-:W3:Y:S01]  /*1be80*/  LDC R16, c[0x0][0x268] ;  /* 0x00009a00ff107b82 */ /* 0x008ee20000000800 */
[----:B------:R-:W-:-:S07]  /*1be90*/  LEA.HI.X.SX32 R23, R19, R13, 0x1, P5 ;  /* 0x0000000d13177211 */ /* 0x000fce00028f0eff */
[----:B------:R-:W4:Y:S01]  /*1bea0*/  LDC R19, c[0x0][0x268] ;  /* 0x00009a00ff137b82 */ /* 0x000f220000000800 */
[----:B0-----:R-:W-:Y:S01]  /*1beb0*/  IMAD R68, R68, 0x35c, RZ ;  /* 0x0000035c44447824 */ /* 0x001fe200078e02ff */
[----:B------:R-:W-:-:S04]  /*1bec0*/  IADD3 R70, P6, R224, R12, RZ ;  /* 0x0000000ce0467210 */ /* 0x000fc80007fde0ff */
[-C--:B------:R-:W-:Y:S01]  /*1bed0*/  IADD3 R68, P4, R68, R12.reuse, RZ ;  /* 0x0000000c44447210 */ /* 0x080fe20007f9e0ff */
[----:B--2---:R-:W-:Y:S01]  /*1bee0*/  IMAD R15, R15, 0x1b, RZ ;  /* 0x0000001b0f0f7824 */ /* 0x004fe200078e02ff */
[-C--:B------:R-:W-:Y:S02]  /*1bef0*/  IADD3 R66, P0, R225, R12.reuse, RZ ;  /* 0x0000000ce1427210 */ /* 0x080fe40007f1e0ff */
[-C--:B------:R-:W-:Y:S01]  /*1bf00*/  IADD3 R64, P1, R226, R12.reuse, RZ ;  /* 0x0000000ce2407210 */ /* 0x080fe20007f3e0ff */
[----:B---3--:R-:W-:Y:S01]  /*1bf10*/  IMAD R16, R16, 0x360, RZ ;  /* 0x0000036010107824 */ /* 0x008fe200078e02ff */
[----:B------:R-:W-:Y:S02]  /*1bf20*/  LEA.HI.X.SX32 R69, R223, R13, 0x1, P4 ;  /* 0x0000000ddf457211 */ /* 0x000fe400020f0eff */
[-C--:B------:R-:W-:Y:S02]  /*1bf30*/  IADD3 R20, P2, R227, R12.reuse, RZ ;  /* 0x0000000ce3147210 */ /* 0x080fe40007f5e0ff */
[----:B------:R-:W-:-:S02]  /*1bf40*/  IADD3 R16, P3, R16, R12, RZ ;  /* 0x0000000c10107210 */ /* 0x000fc40007f7e0ff */
[-C--:B------:R-:W-:Y:S01]  /*1bf50*/  LEA.HI.X.SX32 R71, R15, R13.reuse, 0x1, P6 ;  /* 0x0000000d0f477211 */ /* 0x080fe200030f0eff */
[----:B------:R-:W-:Y:S01]  /*1bf60*/  STL.64 [R1+0x1898], R72 ;  /* 0x0018984801007387 */ /* 0x000fe20000100a00 */
[-C--:B------:R-:W-:Y:S02]  /*1bf70*/  LEA.HI.X.SX32 R67, R224, R13.reuse, 0x1, P0 ;  /* 0x0000000de0437211 */ /* 0x080fe400000f0eff */
[-C--:B------:R-:W-:Y:S01]  /*1bf80*/  LEA.HI.X.SX32 R65, R225, R13.reuse, 0x1, P1 ;  /* 0x0000000de1417211 */ /* 0x080fe200008f0eff */
[----:B------:R0:W-:Y:S01]  /*1bf90*/  STL.64 [R1+0x1218], R68 ;  /* 0x0012184401007387 */ /* 0x0001e20000100a00 */
[-C--:B------:R-:W-:Y:S01]  /*1bfa0*/  LEA.HI.X.SX32 R17, R227, R13.reuse, 0x1, P3 ;  /* 0x0000000de3117211 */ /* 0x080fe200018f0eff */
[----:B-1----:R-:W-:Y:S01]  /*1bfb0*/  IMAD R14, R14, 0x362, RZ ;  /* 0x000003620e0e7824 */ /* 0x002fe200078e02ff */
[----:B------:R-:W-:Y:S01]  /*1bfc0*/  LEA.HI.X.SX32 R21, R226, R13, 0x1, P2 ;  /* 0x0000000de2157211 */ /* 0x000fe200010f0eff */
[----:B------:R-:W-:Y:S01]  /*1bfd0*/  STL.64 [R1+0x1210], R22 ;  /* 0x0012101601007387 */ /* 0x000fe20000100a00 */
[----:B----4-:R-:W-:-:S03]  /*1bfe0*/  IMAD R19, R19, 0x366, RZ ;  /* 0x0000036613137824 */ /* 0x010fc600078e02ff */
[----:B------:R1:W-:Y:S04]  /*1bff0*/  STL.64 [R1+0x1e60], R70 ;  /* 0x001e604601007387 */ /* 0x0003e80000100a00 */
[----:B------:R-:W-:Y:S01]  /*1c000*/  STL.64 [R1+0x1d90], R66 ;  /* 0x001d904201007387 */ /* 0x000fe20000100a00 */
[-C--:B0-----:R-:W-:Y:S02]  /*1c010*/  IADD3 R68, P4, R14, R12.reuse, RZ ;  /* 0x0000000c0e447210 */ /* 0x081fe40007f9e0ff */
[----:B------:R-:W0:Y:S01]  /*1c020*/  LDC R14, c[0x0][0x268] ;  /* 0x00009a00ff0e7b82 */ /* 0x000e220000000800 */
[----:B------:R-:W-:Y:S04]  /*1c030*/  STL.64 [R1+0x1be8], R64 ;  /* 0x001be84001007387 */ /* 0x000fe80000100a00 */
[----:B------:R2:W-:Y:S01]  /*1c040*/  STL.64 [R1+0x1208], R16 ;  /* 0x0012081001007387 */ /* 0x0005e20000100a00 */
[----:B-1----:R-:W-:-:S02]  /*1c050*/  IADD3 R70, P0, R19, R12, RZ ;  /* 0x0000000c13467210 */ /* 0x002fc40007f1e0ff */
[----:B------:R-:W1:Y:S01]  /*1c060*/  LDC R19, c[0x0][0x268] ;  /* 0x00009a00ff137b82 */ /* 0x000e620000000800 */
[----:B------:R3:W-:Y:S07]  /*1c070*/  STL.64 [R1+0x1890], R20 ;  /* 0x0018901401007387 */ /* 0x0007ee0000100a00 */
[----:B--2---:R-:W2:Y:S08]  /*1c080*/  LDC R17, c[0x0][0x268] ;  /* 0x00009a00ff117b82 */ /* 0x004eb00000000800 */
[----:B---3--:R-:W3:Y:S01]  /*1c090*/  LDC R20, c[0x0][0x268] ;  /* 0x00009a00ff147b82 */ /* 0x008ee20000000800 */
[----:B0-----:R-:W-:Y:S01]  /*1c0a0*/  IMAD R14, R14, 0x364, RZ ;  /* 0x000003640e0e7824 */ /* 0x001fe200078e02ff */
[----:B------:R-:W-:-:S04]  /*1c0b0*/  IADD3 R22, P5, R228, R12, RZ ;  /* 0x0000000ce4167210 */ /* 0x000fc80007fbe0ff */
[----:B------:R-:W-:Y:S02]  /*1c0c0*/  IADD3 R14, P6, R14, R12, RZ ;  /* 0x0000000c0e0e7210 */ /* 0x000fe40007fde0ff */
[----:B------:R-:W0:Y:S02]  /*1c0d0*/  LDC R16, c[0x0][0x268] ;  /* 0x00009a00ff107b82 */ /* 0x000e240000000800 */
[-C--:B------:R-:W-:Y:S01]  /*1c0e0*/  LEA.HI.X.SX32 R15, R228, R13.reuse, 0x1, P6 ;  /* 0x0000000de40f7211 */ /* 0x080fe200030f0eff */
[----:B---3--:R-:W-:Y:S02]  /*1c0f0*/  IMAD R21, R20, 0x1b1, RZ ;  /* 0x000001b114157824 */ /* 0x008fe400078e02ff */
[----:B-1----:R-:W-:Y:S02]  /*1c100*/  IMAD R20, R19, 0x36a, RZ ;  /* 0x0000036a13147824 */ /* 0x002fe400078e02ff */
[----:B--2---:R-:W-:Y:S01]  /*1c110*/  IMAD R19, R17, 0xd9, RZ ;  /* 0x000000d911137824 */ /* 0x004fe200078e02ff */
[----:B------:R-:W-:-:S04]  /*1c120*/  LEA.HI.X.SX32 R69, R21, R13, 0x1, P4 ;  /* 0x0000000d15457211 */ /* 0x000fc800020f0eff */
[----:B------:R-:W-:Y:S02]  /*1c130*/  LEA.HI.X.SX32 R23, R19, R13, 0x1, P5 ;  /* 0x0000000d13177211 */ /* 0x000fe400028f0eff */
[----:B------:R-:W1:Y:S03]  /*1c140*/  LDC R19, c[0x0][0x268] ;  /* 0x00009a00ff137b82 */ /* 0x000e660000000800 */
[----:B------:R-:W-:Y:S04]  /*1c150*/  STL.64 [R1+0x1888], R22 ;  /* 0x0018881601007387 */ /* 0x000fe80000100a00 */
[----:B------:R2:W-:Y:S04]  /*1c160*/  STL.64 [R1+0x1200], R68 ;  /* 0x0012004401007387 */ /* 0x0005e80000100a00 */
[----:B------:R3:W-:Y:S01]  /*1c170*/  STL.64 [R1+0x11f8], R14 ;  /* 0x0011f80e01007387 */ /* 0x0007e20000100a00 */
[----:B--2---:R-:W2:Y:S08]  /*1c180*/  LDC R68, c[0x0][0x268] ;  /* 0x00009a00ff447b82 */ /* 0x004eb00000000800 */
[----:B---3--:R-:W3:Y:S01]  /*1c190*/  LDC R15, c[0x0][0x268] ;  /* 0x00009a00ff0f7b82 */ /* 0x008ee20000000800 */
[----:B0-----:R-:W-:Y:S01]  /*1c1a0*/  IMAD R16, R16, 0x368, RZ ;  /* 0x0000036810107824 */ /* 0x001fe200078e02ff */
[----:B------:R-:W-:-:S02]  /*1c1b0*/  IADD3 R64, P2, R230, R12, RZ ;  /* 0x0000000ce6407210 */ /* 0x000fc40007f5e0ff */
[CC--:B------:R-:W-:Y:S02]  /*1c1c0*/  IADD3 R66, P1, R229.reuse, R12.reuse, RZ ;  /* 0x0000000ce5427210 */ /* 0x0c0fe40007f3e0ff */
[----:B------:R-:W-:Y:S02]  /*1c1d0*/  IADD3 R16, P3, R16, R12, RZ ;  /* 0x0000000c10107210 */ /* 0x000fe40007f7e0ff */
[----:B------:R-:W-:Y:S01]  /*1c1e0*/  LEA.HI.X.SX32 R65, R229, R13, 0x1, P2 ;  /* 0x0000000de5417211 */ /* 0x000fe200010f0eff */
[----:B------:R-:W0:Y:S01]  /*1c1f0*/  LDC R14, c[0x0][0x268] ;  /* 0x00009a00ff0e7b82 */ /* 0x000e220000000800 */
[----:B--2---:R-:W-:Y:S02]  /*1c200*/  IMAD R69, R68, 0x1b3, RZ ;  /* 0x000001b344457824 */ /* 0x004fe400078e02ff */
[----:B-1----:R-:W-:-:S03]  /*1c210*/  IMAD R68, R19, 0x36e, RZ ;  /* 0x0000036e13447824 */ /* 0x002fc600078e02ff */
[-C--:B------:R-:W-:Y:S01]  /*1c220*/  LEA.HI.X.SX32 R71, R69, R13.reuse, 0x1, P0 ;  /* 0x0000000d45477211 */ /* 0x080fe200000f0eff */
[----:B---3--:R-:W-:Y:S01]  /*1c230*/  IMAD R19, R15, 0x6d, RZ ;  /* 0x0000006d0f137824 */ /* 0x008fe200078e02ff */
[----:B------:R-:W-:-:S03]  /*1c240*/  LEA.HI.X.SX32 R17, R230, R13, 0x1, P3 ;  /* 0x0000000de6117211 */ /* 0x000fc600018f0eff */
[----:B------:R1:W-:Y:S01]  /*1c250*/  STL.64 [R1+0x11f0], R70 ;  /* 0x0011f04601007387 */ /* 0x0003e20000100a00 */
[----:B------:R-:W-:-:S03]  /*1c260*/  LEA.HI.X.SX32 R67, R19, R13, 0x1, P1 ;  /* 0x0000000d13437211 */ /* 0x000fc600008f0eff */
[----:B------:R-:W-:Y:S01]  /*1c270*/  STL.64 [R1+0x1880], R64 ;  /* 0x0018804001007387 */ /* 0x000fe20000100a00 */
[----:B------:R-:W2:Y:S03]  /*1c280*/  LDC R19, c[0x0][0x268] ;  /* 0x00009a00ff137b82 */ /* 0x000ea60000000800 */
[----:B------:R-:W-:Y:S04]  /*1c290*/  STL.64 [R1+0x1be0], R66 ;  /* 0x001be04201007387 */ /* 0x000fe80000100a00 */
[----:B------:R3:W-:Y:S01]  /*1c2a0*/  STL.64 [R1+0x11e8], R16 ;  /* 0x0011e81001007387 */ /* 0x0007e20000100a00 */
[----:B-1----:R-:W1:Y:S08]  /*1c2b0*/  LDC R70, c[0x0][0x268] ;  /* 0x00009a00ff467b82 */ /* 0x002e700000000800 */
[----:B---3--:R-:W3:Y:S01]  /*1c2c0*/  LDC R17, c[0x0][0x268] ;  /* 0x00009a00ff117b82 */ /* 0x008ee20000000800 */
[----:B------:R-:W-:-:S02]  /*1c2d0*/  IADD3 R22, P5, R231, R12, RZ ;  /* 0x0000000ce7167210 */ /* 0x000fc40007fbe0ff */
[----:B------:R-:W-:Y:S01]  /*1c2e0*/  IADD3 R20, P4, R20, R12, RZ ;  /* 0x0000000c14147210 */ /* 0x000fe20007f9e0ff */
[----:B--2---:R-:W-:-:S04]  /*1c2f0*/  IMAD R19, R19, 0x370, RZ ;  /* 0x0000037013137824 */ /* 0x004fc800078e02ff */
[----:B------:R-:W2:Y:S01]  /*1c300*/  LDC R16, c[0x0][0x268] ;  /* 0x00009a00ff107b82 */ /* 0x000ea20000000800 */
[----:B-1----:R-:W-:Y:S02]  /*1c310*/  IMAD R70, R70, 0x1b5, RZ ;  /* 0x000001b546467824 */ /* 0x002fe400078e02ff */
[----:B---3--:R-:W-:-:S03]  /*1c320*/  IMAD R17, R17, 0xdb, RZ ;  /* 0x000000db11117824 */ /* 0x008fc600078e02ff */
[-C--:B------:R-:W-:Y:S02]  /*1c330*/  LEA.HI.X.SX32 R21, R70, R13.reuse, 0x1, P4 ;  /* 0x0000000d46157211 */ /* 0x080fe400020f0eff */
[----:B------:R-:W1:Y:S01]  /*1c340*/  LDC R70, c[0x0][0x268] ;  /* 0x00009a00ff467b82 */ /* 0x000e620000000800 */
[----:B------:R-:W-:-:S07]  /*1c350*/  LEA.HI.X.SX32 R23, R17, R13, 0x1, P5 ;  /* 0x0000000d11177211 */ /* 0x000fce00028f0eff */
[----:B------:R-:W3:Y:S01]  /*1c360*/  LDC R17, c[0x0][0x268] ;  /* 0x00009a00ff117b82 */ /* 0x000ee20000000800 */
[----:B------:R4:W-:Y:S01]  /*1c370*/  STL.64 [R1+0x11e0], R20 ;  /* 0x0011e01401007387 */ /* 0x0009e20000100a00 */
[----:B0-----:R-:W-:Y:S01]  /*1c380*/  IMAD R14, R14, 0x36c, RZ ;  /* 0x0000036c0e0e7824 */ /* 0x001fe200078e02ff */
[----:B----4-:R-:W-:-:S05]  /*1c390*/  IADD3 R20, P4, R19, R12, RZ ;  /* 0x0000000c13147210 */ /* 0x010fca0007f9e0ff */
[----:B------:R-:W0:Y:S01]  /*1c3a0*/  LDC R19, c[0x0][0x268] ;  /* 0x00009a00ff137b82 */ /* 0x000e220000000800 */
[-C--:B------:R-:W-:Y:S01]  /*1c3b0*/  IADD3 R14, P6, R14, R12.reuse, RZ ;  /* 0x0000000c0e0e7210 */ /* 0x080fe20007fde0ff */
[----:B-1----:R-:W-:Y:S01]  /*1c3c0*/  IMAD R70, R70, 0x37, RZ ;  /* 0x0000003746467824 */ /* 0x002fe200078e02ff */
[-C--:B------:R-:W-:Y:S02]  /*1c3d0*/  IADD3 R72, P0, R68, R12.reuse, RZ ;  /* 0x0000000c44487210 */ /* 0x080fe40007f1e0ff */
[-C--:B------:R-:W-:Y:S01]  /*1c3e0*/  IADD3 R64, P2, R233, R12.reuse, RZ ;  /* 0x0000000ce9407210 */ /* 0x080fe20007f5e0ff */
[----:B---3--:R-:W-:Y:S01]  /*1c3f0*/  IMAD R17, R17, 0x1b7, RZ ;  /* 0x000001b711117824 */ /* 0x008fe200078e02ff */
[-C--:B------:R-:W-:Y:S02]  /*1c400*/  IADD3 R68, P1, R232, R12.reuse, RZ ;  /* 0x0000000ce8447210 */ /* 0x080fe40007f3e0ff */
[----:B------:R-:W-:Y:S02]  /*1c410*/  IADD3 R66, P3, R234, R12, RZ ;  /* 0x0000000cea427210 */ /* 0x000fe40007f7e0ff */
[----:B------:R-:W-:-:S02]  /*1c420*/  LEA.HI.X.SX32 R15, R231, R13, 0x1, P6 ;  /* 0x0000000de70f7211 */ /* 0x000fc400030f0eff */
[-C--:B------:R-:W-:Y:S02]  /*1c430*/  LEA.HI.X.SX32 R73, R17, R13.reuse, 0x1, P0 ;  /* 0x0000000d11497211 */ /* 0x080fe400000f0eff */
[-C--:B------:R-:W-:Y:S01]  /*1c440*/  LEA.HI.X.SX32 R65, R232, R13.reuse, 0x1, P2 ;  /* 0x0000000de8417211 */ /* 0x080fe200010f0eff */
[----:B--2---:R-:W-:Y:S01]  /*1c450*/  IMAD R16, R16, 0x372, RZ ;  /* 0x0000037210107824 */ /* 0x004fe200078e02ff */
[-C--:B------:R-:W-:Y:S01]  /*1c460*/  LEA.HI.X.SX32 R69, R70, R13.reuse, 0x1, P1 ;  /* 0x0000000d46457211 */ /* 0x080fe200008f0eff */
[----:B------:R1:W-:Y:S01]  /*1c470*/  STL.64 [R1+0x1878], R22 ;  /* 0x0018781601007387 */ /* 0x0003e20000100a00 */
[-C--:B------:R-:W-:Y:S02]  /*1c480*/  LEA.HI.X.SX32 R67, R233, R13.reuse, 0x1, P3 ;  /* 0x0000000de9437211 */ /* 0x080fe400018f0eff */
[----:B------:R-:W-:Y:S01]  /*1c490*/  LEA.HI.X.SX32 R21, R234, R13, 0x1, P4 ;  /* 0x0000000dea157211 */ /* 0x000fe200020f0eff */
[----:B------:R2:W-:Y:S01]  /*1c4a0*/  STL.64 [R1+0x11d8], R14 ;  /* 0x0011d80e01007387 */ /* 0x0005e20000100a00 */
[----:B0-----:R-:W-:-:S03]  /*1c4b0*/  IMAD R19, R19, 0x376, RZ ;  /* 0x0000037613137824 */ /* 0x001fc600078e02ff */
[----:B------:R-:W-:Y:S04]  /*1c4c0*/  STL.64 [R1+0x11d0], R72 ;  /* 0x0011d04801007387 */ /* 0x000fe80000100a00 */
[----:B------:R0:W-:Y:S01]  /*1c4d0*/  STL.64 [R1+0x1bd8], R64 ;  /* 0x001bd84001007387 */ /* 0x0001e20000100a00 */
[-C--:B-1----:R-:W-:Y:S02]  /*1c4e0*/  IADD3 R22, P5, R16, R12.reuse, RZ ;  /* 0x0000000c10167210 */ /* 0x082fe40007fbe0ff */
[----:B------:R-:W1:Y:S01]  /*1c4f0*/  LDC R16, c[0x0][0x268] ;  /* 0x00009a00ff107b82 */ /* 0x000e620000000800 */
[----:B------:R3:W-:Y:S01]  /*1c500*/  STL.64 [R1+0x1d88], R68 ;  /* 0x001d884401007387 */ /* 0x0007e20000100a00 */
[----:B------:R-:W-:-:S03]  /*1c510*/  IADD3 R70, P1, R19, R12, RZ ;  /* 0x0000000c13467210 */ /* 0x000fc60007f3e0ff */
[----:B------:R-:W-:Y:S03]  /*1c520*/  STL.64 [R1+0x1870], R66 ;  /* 0x0018704201007387 */ /* 0x000fe60000100a00 */
[----:B------:R-:W4:Y:S01]  /*1c530*/  LDC R19, c[0x0][0x268] ;  /* 0x00009a00ff137b82 */ /* 0x000f220000000800 */
[----:B------:R3:W-:Y:S01]  /*1c540*/  STL.64 [R1+0x11c8], R20 ;  /* 0x0011c81401007387 */ /* 0x0007e20000100a00 */
[-C--:B--2---:R-:W-:Y:S02]  /*1c550*/  IADD3 R14, P6, R235, R12.reuse, RZ ;  /* 0x0000000ceb0e7210 */ /* 0x084fe40007fde0ff */
[----:B0-----:R-:W-:-:S04]  /*1c560*/  IADD3 R64, P2, R236, R12, RZ ;  /* 0x0000000cec407210 */ /* 0x001fc80007f5e0ff */
[----:B---3--:R-:W0:Y:S08]  /*1c570*/  LDC R68, c[0x0][0x268] ;  /* 0x00009a00ff447b82 */ /* 0x008e300000000800 */
[----:B------:R-:W2:Y:S08]  /*1c580*/  LDC R21, c[0x0][0x268] ;  /* 0x00009a00ff157b82 */ /* 0x000eb00000000800 */
[----:B------:R-:W3:Y:S01]  /*1c590*/  LDC R20, c[0x0][0x268] ;  /* 0x00009a00ff147b82 */ /* 0x000ee20000000800 */
[----:B-1----:R-:W-:-:S02]  /*1c5a0*/  IMAD R16, R16, 0x374, RZ ;  /* 0x0000037410107824 */ /* 0x002fc400078e02ff */
[----:B----4-:R-:W-:-:S03]  /*1c5b0*/  IMAD R19, R19, 0xdd, RZ ;  /* 0x000000dd13137824 */ /* 0x010fc600078e02ff */
[----:B------:R-:W-:Y:S02]  /*1c5c0*/  IADD3 R16, P0, R16, R12, RZ ;  /* 0x0000000c10107210 */ /* 0x000fe40007f1e0ff */
[-C--:B------:R-:W-:Y:S01]  /*1c5d0*/  LEA.HI.X.SX32 R15, R19, R13.reuse, 0x1, P6 ;  /* 0x0000000d130f7211 */ /* 0x080fe200030f0eff */
[----:B--2---:R-:W-:Y:S01]  /*1c5e0*/  IMAD R21, R21, 0x1b9, RZ ;  /* 0x000001b915157824 */ /* 0x004fe200078e02ff */
[-C--:B------:R-:W-:Y:S01]  /*1c5f0*/  LEA.HI.X.SX32 R17, R235, R13.reuse, 0x1, P0 ;  /* 0x0000000deb117211 */ /* 0x080fe200000f0eff */
[----:B------:R-:W1:Y:S03]  /*1c600*/  LDC R19, c[0x0][0x268] ;  /* 0x00009a00ff137b82 */ /* 0x000e660000000800 */
[----:B------:R-:W-:Y:S01]  /*1c610*/  LEA.HI.X.SX32 R23, R21, R13, 0x1, P5 ;  /* 0x0000000d15177211 */ /* 0x000fe200028f0eff */
[----:B---3--:R-:W-:-:S04]  /*1c620*/  IMAD R20, R20, 0x37a, RZ ;  /* 0x0000037a14147824 */ /* 0x008fc800078e02ff */
[----:B------:R2:W-:Y:S04]  /*1c630*/  STL.64 [R1+0x11c0], R22 ;  /* 0x0011c01601007387 */ /* 0x0005e80000100a00 */
[----:B------:R-:W-:Y:S04]  /*1c640*/  STL.64 [R1+0x1868], R14 ;  /* 0x0018680e01007387 */ /* 0x000fe80000100a00 */
[----:B------:R3:W-:Y:S01]  /*1c650*/  STL.64 [R1+0x11b8], R16 ;  /* 0x0011b81001007387 */ /* 0x0007e20000100a00 */
[----:B--2---:R-:W-:Y:S02]  /*1c660*/  IADD3 R22, P5, R20, R12, RZ ;  /* 0x0000000c14167210 */ /* 0x004fe40007fbe0ff */
[----:B------:R-:W2:Y:S08]  /*1c670*/  LDC R20, c[0x0][0x268] ;  /* 0x00009a00ff147b82 */ /* 0x000eb00000000800 */
[----:B---3--:R-:W3:Y:S08]  /*1c680*/  LDC R17, c[0x0][0x268] ;  /* 0x00009a00ff117b82 */ /* 0x008ef00000000800 */
[----:B------:R-:W4:Y:S01]  /*1c690*/  LDC R16, c[0x0][0x268] ;  /* 0x00009a00ff107b82 */ /* 0x000f220000000800 */
[----:B--2---:R-:W-:-:S02]  /*1c6a0*/  IMAD R21, R20, 0x1bb, RZ ;  /* 0x000001bb14157824 */ /* 0x004fc400078e02ff */
[----:B-1----:R-:W-:Y:S02]  /*1c6b0*/  IMAD R20, R19, 0x37e, RZ ;  /* 0x0000037e13147824 */ /* 0x002fe400078e02ff */
[----:B---3--:R-:W-:Y:S01]  /*1c6c0*/  IMAD R19, R17, 0x6f, RZ ;  /* 0x0000006f11137824 */ /* 0x008fe200078e02ff */
[----:B------:R-:W-:-:S04]  /*1c6d0*/  LEA.HI.X.SX32 R71, R21, R13, 0x1, P1 ;  /* 0x0000000d15477211 */ /* 0x000fc800008f0eff */
[----:B------:R-:W-:Y:S01]  /*1c6e0*/  LEA.HI.X.SX32 R65, R19, R13, 0x1, P2 ;  /* 0x0000000d13417211 */ /* 0x000fe200010f0eff */
[----:B------:R-:W-:Y:S01]  /*1c6f0*/  STL.64 [R1+0x11b0], R70 ;  /* 0x0011b04601007387 */ /* 0x000fe20000100a00 */
[----:B------:R-:W1:Y:S03]  /*1c700*/  LDC R19, c[0x0][0x268] ;  /* 0x00009a00ff137b82 */ /* 0x000e660000000800 */
[----:B------:R2:W-:Y:S05]  /*1c710*/  STL.64 [R1+0x1bd0], R64 ;  /* 0x001bd04001007387 */ /* 0x0005ea0000100a00 */
[----:B--2---:R-:W2:Y:S01]  /*1c720*/  LDC R64, c[0x0][0x268] ;  /* 0x00009a00ff407b82 */ /* 0x004ea20000000800 */
[----:B0-----:R-:W-:Y:S01]  /*1c730*/  IMAD R68, R68, 0x378, RZ ;  /* 0x0000037844447824 */ /* 0x001fe200078e02ff */
[-C--:B------:R-:W-:Y:S01]  /*1c740*/  IADD3 R66, P3, R237, R12.reuse, RZ ;  /* 0x0000000ced427210 */ /* 0x080fe20007f7e0ff */
[----:B----4-:R-:W-:Y:S01]  /*1c750*/  IMAD R16, R16, 0x37c, RZ ;  /* 0x0000037c10107824 */ /* 0x010fe200078e02ff */
[----:B------:R-:W-:-:S02]  /*1c760*/  IADD3 R14, P6, R238, R12, RZ ;  /* 0x0000000cee0e7210 */ /* 0x000fc40007fde0ff */
[-C--:B------:R-:W-:Y:S01]  /*1c770*/  IADD3 R68, P4, R68, R12.reuse, RZ ;  /* 0x0000000c44447210 */ /* 0x080fe20007f9e0ff */
[----:B-1----:R-:W-:Y:S01]  /*1c780*/  IMAD R19, R19, 0xdf, RZ ;  /* 0x000000df13137824 */ /* 0x002fe200078e02ff */
[----:B------:R-:W-:Y:S02]  /*1c790*/  IADD3 R16, P0, R16, R12, RZ ;  /* 0x0000000c10107210 */ /* 0x000fe40007f1e0ff */
[-C--:B------:R-:W-:Y:S02]  /*1c7a0*/  LEA.HI.X.SX32 R67, R236, R13.reuse, 0x1, P3 ;  /* 0x0000000dec437211 */ /* 0x080fe400018f0eff */
        /* <DEDUP_REMOVED lines=8> */
[----:B------:R-:W-:Y:S04]  /*1c830*/  STL.64 [R1+0x1858], R14 ;  /* 0x0018580e01007387 */ /* 0x000fe80000100a00 */
[----:B------:R-:W-:Y:S04]  /*1c840*/  STL.64 [R1+0x11a0], R22 ;  /* 0x0011a01601007387 */ /* 0x000fe80000100a00 */
[----:B------:R1:W-:Y:S02]  /*1c850*/  STL.64 [R1+0x1198], R16 ;  /* 0x0011981001007387 */ /* 0x0003e40000100a00 */
[----:B-1----:R-:W1:Y:S08]  /*1c860*/  LDC R17, c[0x0][0x268] ;  /* 0x00009a00ff117b82 */ /* 0x002e700000000800 */
[----:B------:R-:W2:Y:S01]  /*1c870*/  LDC R16, c[0x0][0x268] ;  /* 0x00009a00ff107b82 */ /* 0x000ea20000000800 */
[----:B-1----:R-:W-:-:S07]  /*1c880*/  IMAD R72, R17, 0x1bf, RZ ;  /* 0x000001bf11487824 */ /* 0x002fce00078e02ff */
[----:B------:R-:W1:Y:S01]  /*1c890*/  LDC R17, c[0x0][0x268] ;  /* 0x00009a00ff117b82 */ /* 0x000e620000000800 */
[-C--:B------:R-:W-:Y:S02]  /*1c8a0*/  IADD3 R20, P1, R20, R12.reuse, RZ ;  /* 0x0000000c14147210 */ /* 0x080fe40007f3e0ff */
[----:B------:R-:W-:Y:S02]  /*1c8b0*/  IADD3 R70, P2, R239, R12, RZ ;  /* 0x0000000cef467210 */ /* 0x000fe40007f5e0ff */
[----:B--2---:R-:W-:Y:S02]  /*1c8c0*/  LEA R16, R16, -R16, 0x3 ;  /* 0x8000001010107211 */ /* 0x004fe400078e18ff */
[-C--:B------:R-:W-:Y:S02]  /*1c8d0*/  LEA.HI.X.SX32 R21, R72, R13.reuse, 0x1, P1 ;  /* 0x0000000d48157211 */ /* 0x080fe400008f0eff */
[----:B------:R-:W-:Y:S01]  /*1c8e0*/  LEA.HI.X.SX32 R71, R16, R13, 0x1, P2 ;  /* 0x0000000d10477211 */ /* 0x000fe200010f0eff */
[----:B0-----:R-:W-:Y:S01]  /*1c8f0*/  IMAD R19, R19, 0x380, RZ ;  /* 0x0000038013137824 */ /* 0x001fe200078e02ff */
[-C--:B------:R-:W-:Y:S01]  /*1c900*/  IADD3 R66, P3, R240, R12.reuse, RZ ;  /* 0x0000000cf0427210 */ /* 0x080fe20007f7e0ff */
[----:B------:R-:W-:Y:S01]  /*1c910*/  STL.64 [R1+0x1190], R20 ;  /* 0x0011901401007387 */ /* 0x000fe20000100a00 */
[----:B------:R-:W-:Y:S01]  /*1c920*/  IADD3 R68, P4, R241, R12, RZ ;  /* 0x0000000cf1447210 */ /* 0x000fe20007f9e0ff */
[----:B------:R-:W0:Y:S02]  /*1c930*/  LDC R16, c[0x0][0x268] ;  /* 0x00009a00ff107b82 */ /* 0x000e240000000800 */
[----:B------:R2:W-:Y:S01]  /*1c940*/  STL.64 [R1+0x1ef0], R70 ;  /* 0x001ef04601007387 */ /* 0x0005e20000100a00 */
[----:B-1----:R-:W-:-:S05]  /*1c950*/  IMAD R17, R17, 0x382, RZ ;  /* 0x0000038211117824 */ /* 0x002fca00078e02ff */
[-C--:B--2---:R-:W-:Y:S02]  /*1c960*/  IADD3 R70, P2, R17, R12.reuse, RZ ;  /* 0x0000000c11467210 */ /* 0x084fe40007f5e0ff */
[----:B------:R-:W1:Y:S01]  /*1c970*/  LDC R17, c[0x0][0x268] ;  /* 0x00009a00ff117b82 */ /* 0x000e620000000800 */
[-C--:B------:R-:W-:Y:S02]  /*1c980*/  IADD3 R14, P6, R243, R12.reuse, RZ ;  /* 0x0000000cf30e7210 */ /* 0x080fe40007fde0ff */
[-C--:B------:R-:W-:Y:S02]  /*1c990*/  IADD3 R64, P5, R242, R12.reuse, RZ ;  /* 0x0000000cf2407210 */ /* 0x080fe40007fbe0ff */
[-C--:B------:R-:W-:Y:S02]  /*1c9a0*/  IADD3 R22, P0, R244, R12.reuse, RZ ;  /* 0x0000000cf4167210 */ /* 0x080fe40007f1e0ff */
[----:B------:R-:W-:Y:S02]  /*1c9b0*/  LEA.HI.X.SX32 R67, R239, R13, 0x1, P3 ;  /* 0x0000000def437211 */ /* 0x000fe400018f0eff */
[----:B------:R-:W-:-:S02]  /*1c9c0*/  IADD3 R20, P1, R19, R12, RZ ;  /* 0x0000000c13147210 */ /* 0x000fc40007f3e0ff */
[-C--:B------:R-:W-:Y:S02]  /*1c9d0*/  LEA.HI.X.SX32 R69, R240, R13.reuse, 0x1, P4 ;  /* 0x0000000df0457211 */ /* 0x080fe400020f0eff */
[-C--:B------:R-:W-:Y:S02]  /*1c9e0*/  LEA.HI.X.SX32 R15, R242, R13.reuse, 0x1, P6 ;  /* 0x0000000df20f7211 */ /* 0x080fe400030f0eff */
[-C--:B------:R-:W-:Y:S01]  /*1c9f0*/  LEA.HI.X.SX32 R65, R241, R13.reuse, 0x1, P5 ;  /* 0x0000000df1417211 */ /* 0x080fe200028f0eff */
[----:B------:R-:W-:Y:S01]  /*1ca00*/  STL.64 [R1+0x1ec0], R66 ;  /* 0x001ec04201007387 */ /* 0x000fe20000100a00 */
[-C--:B------:R-:W-:Y:S02]  /*1ca10*/  LEA.HI.X.SX32 R23, R243, R13.reuse, 0x1, P0 ;  /* 0x0000000df3177211 */ /* 0x080fe400000f0eff */
[----:B------:R-:W-:Y:S01]  /*1ca20*/  LEA.HI.X.SX32 R21, R244, R13, 0x1, P1 ;  /* 0x0000000df4157211 */ /* 0x000fe200008f0eff */
[----:B------:R2:W-:Y:S01]  /*1ca30*/  STL.64 [R1+0x1e58], R68 ;  /* 0x001e584401007387 */ /* 0x0005e20000100a00 */
[----:B-1----:R-:W-:-:S03]  /*1ca40*/  IMAD R19, R17, 0x386, RZ ;  /* 0x0000038611137824 */ /* 0x002fc600078e02ff */
[----:B------:R1:W-:Y:S04]  /*1ca50*/  STL.64 [R1+0x1bc8], R14 ;  /* 0x001bc80e01007387 */ /* 0x0003e80000100a00 */
[----:B------:R-:W-:Y:S04]  /*1ca60*/  STL.64 [R1+0x1d80], R64 ;  /* 0x001d804001007387 */ /* 0x000fe80000100a00 */
[----:B------:R3:W-:Y:S01]  /*1ca70*/  STL.64 [R1+0x1850], R22 ;  /* 0x0018501601007387 */ /* 0x0007e20000100a00 */
[-C--:B--2---:R-:W-:Y:S02]  /*1ca80*/  IADD3 R68, P5, R19, R12.reuse, RZ ;  /* 0x0000000c13447210 */ /* 0x084fe40007fbe0ff */
[----:B------:R-:W2:Y:S01]  /*1ca90*/  LDC R19, c[0x0][0x268] ;  /* 0x00009a00ff137b82 */ /* 0x000ea20000000800 */
[----:B------:R4:W-:Y:S01]  /*1caa0*/  STL.64 [R1+0x1188], R20 ;  /* 0x0011881401007387 */ /* 0x0009e20000100a00 */
[----:B0-----:R-:W-:Y:S01]  /*1cab0*/  IMAD R16, R16, 0x384, RZ ;  /* 0x0000038410107824 */ /* 0x001fe200078e02ff */
[----:B------:R-:W-:-:S02]  /*1cac0*/  IADD3 R66, P3, R245, R12, RZ ;  /* 0x0000000cf5427210 */ /* 0x000fc40007f7e0ff */
[----:B-1----:R-:W-:-:S03]  /*1cad0*/  IADD3 R14, P6, R246, R12, RZ ;  /* 0x0000000cf60e7210 */ /* 0x002fc60007fde0ff */
[----:B---3--:R-:W0:Y:S08]  /*1cae0*/  LDC R22, c[0x0][0x268] ;  /* 0x00009a00ff167b82 */ /* 0x008e300000000800 */
[----:B----4-:R-:W1:Y:S01]  /*1caf0*/  LDC R21, c[0x0][0x268] ;  /* 0x00009a00ff157b82 */ /* 0x010e620000000800 */
[----:B------:R-:W-:Y:S01]  /*1cb00*/  IADD3 R16, P4, R16, R12, RZ ;  /* 0x0000000c10107210 */ /* 0x000fe20007f9e0ff */
[----:B--2---:R-:W-:-:S03]  /*1cb10*/  IMAD R19, R19, 0xe1, RZ ;  /* 0x000000e113137824 */ /* 0x004fc600078e02ff */
[----:B------:R-:W-:-:S03]  /*1cb20*/  LEA.HI.X.SX32 R17, R245, R13, 0x1, P4 ;  /* 0x0000000df5117211 */ /* 0x000fc600020f0eff */
[----:B------:R-:W2:Y:S01]  /*1cb30*/  LDC R20, c[0x0][0x268] ;  /* 0x00009a00ff147b82 */ /* 0x000ea20000000800 */
[----:B------:R-:W-:-:S07]  /*1cb40*/  LEA.HI.X.SX32 R67, R19, R13, 0x1, P3 ;  /* 0x0000000d13437211 */ /* 0x000fce00018f0eff */
[----:B------:R-:W3:Y:S01]  /*1cb50*/  LDC R19, c[0x0][0x268] ;  /* 0x00009a00ff137b82 */ /* 0x000ee20000000800 */
[----:B-1----:R-:W-:-:S05]  /*1cb60*/  IMAD R21, R21, 0x1c1, RZ ;  /* 0x000001c115157824 */ /* 0x002fca00078e02ff */
[----:B------:R-:W-:-:S05]  /*1cb70*/  LEA.HI.X.SX32 R71, R21, R13, 0x1, P2 ;  /* 0x0000000d15477211 */ /* 0x000fca00010f0eff */
[----:B------:R-:W-:Y:S04]  /*1cb80*/  STL.64 [R1+0x1180], R70 ;  /* 0x0011804601007387 */ /* 0x000fe80000100a00 */
[----:B------:R1:W-:Y:S04]  /*1cb90*/  STL.64 [R1+0x1178], R16 ;  /* 0x0011781001007387 */ /* 0x0003e80000100a00 */
[----:B------:R4:W-:Y:S01]  /*1cba0*/  STL.64 [R1+0x1848], R66 ;  /* 0x0018484201007387 */ /* 0x0009e20000100a00 */
[----:B-1----:R-:W1:Y:S08]  /*1cbb0*/  LDC R17, c[0x0][0x268] ;  /* 0x00009a00ff117b82 */ /* 0x002e700000000800 */
[----:B----4-:R-:W4:Y:S01]  /*1cbc0*/  LDC R66, c[0x0][0x268] ;  /* 0x00009a00ff427b82 */ /* 0x010f220000000800 */
[----:B--2---:R-:W-:-:S02]  /*1cbd0*/  IMAD R20, R20, 0x38a, RZ ;  /* 0x0000038a14147824 */ /* 0x004fc400078e02ff */
[----:B0-----:R-:W-:Y:S01]  /*1cbe0*/  IMAD R22, R22, 0x388, RZ ;  /* 0x0000038816167824 */ /* 0x001fe200078e02ff */
[-C--:B------:R-:W-:Y:S02]  /*1cbf0*/  IADD3 R64, P0, R247, R12.reuse, RZ ;  /* 0x0000000cf7407210 */ /* 0x080fe40007f1e0ff */
[----:B------:R-:W-:Y:S02]  /*1cc00*/  IADD3 R72, P3, R248, R12, RZ ;  /* 0x0000000cf8487210 */ /* 0x000fe40007f7e0ff */
[----:B------:R-:W0:Y:S01]  /*1cc10*/  LDC R16, c[0x0][0x268] ;  /* 0x00009a00ff107b82 */ /* 0x000e220000000800 */
[----:B----4-:R-:W-:Y:S02]  /*1cc20*/  IMAD R67, R66, 0x1c3, RZ ;  /* 0x000001c342437824 */ /* 0x010fe400078e02ff */
[----:B---3--:R-:W-:Y:S02]  /*1cc30*/  IMAD R66, R19, 0x38e, RZ ;  /* 0x0000038e13427824 */ /* 0x008fe400078e02ff */
[----:B-1----:R-:W-:-:S05]  /*1cc40*/  IMAD R19, R17, 0x71, RZ ;  /* 0x0000007111137824 */ /* 0x002fca00078e02ff */
[-C--:B------:R-:W-:Y:S02]  /*1cc50*/  LEA.HI.X.SX32 R15, R19, R13.reuse, 0x1, P6 ;  /* 0x0000000d130f7211 */ /* 0x080fe400030f0eff */
[-C--:B------:R-:W-:Y:S02]  /*1cc60*/  IADD3 R20, P2, R20, R12.reuse, RZ ;  /* 0x0000000c14147210 */ /* 0x080fe40007f5e0ff */
[----:B------:R-:W-:Y:S01]  /*1cc70*/  IADD3 R22, P1, R22, R12, RZ ;  /* 0x0000000c16167210 */ /* 0x000fe20007f3e0ff */
[----:B------:R1:W-:Y:S01]  /*1cc80*/  STL.64 [R1+0x1bc0], R14 ;  /* 0x001bc00e01007387 */ /* 0x0003e20000100a00 */
[-C--:B------:R-:W-:Y:S02]  /*1cc90*/  LEA.HI.X.SX32 R69, R67, R13.reuse, 0x1, P5 ;  /* 0x0000000d43457211 */ /* 0x080fe400028f0eff */
[----:B------:R-:W-:Y:S01]  /*1cca0*/  LEA.HI.X.SX32 R65, R246, R13, 0x1, P0 ;  /* 0x0000000df6417211 */ /* 0x000fe200000f0eff */
[----:B0-----:R-:W-:Y:S01]  /*1ccb0*/  IMAD R16, R16, 0x38c, RZ ;  /* 0x0000038c10107824 */ /* 0x001fe200078e02ff */
[----:B------:R-:W0:Y:S08]  /*1ccc0*/  LDC R19, c[0x0][0x268] ;  /* 0x00009a00ff137b82 */ /* 0x000e300000000800 */
[----:B-1----:R-:W1:Y:S08]  /*1ccd0*/  LDC R14, c[0x0][0x268] ;  /* 0x00009a00ff0e7b82 */ /* 0x002e700000000800 */
[----:B------:R-:W2:Y:S01]  /*1cce0*/  LDC R15, c[0x0][0x268] ;  /* 0x00009a00ff0f7b82 */ /* 0x000ea20000000800 */
[----:B-1----:R-:W-:-:S05]  /*1ccf0*/  IMAD R14, R14, 0x1c5, RZ ;  /* 0x000001c50e0e7824 */ /* 0x002fca00078e02ff */
[-C--:B------:R-:W-:Y:S02]  /*1cd00*/  LEA.HI.X.SX32 R21, R14, R13.reuse, 0x1, P2 ;  /* 0x0000000d0e157211 */ /* 0x080fe400010f0eff */
[----:B------:R-:W1:Y:S01]  /*1cd10*/  LDC R14, c[0x0][0x268] ;  /* 0x00009a00ff0e7b82 */ /* 0x000e620000000800 */
[----:B------:R-:W-:Y:S01]  /*1cd20*/  LEA.HI.X.SX32 R23, R247, R13, 0x1, P1 ;  /* 0x0000000df7177211 */ /* 0x000fe200008f0eff */
[----:B------:R-:W-:Y:S04]  /*1cd30*/  STL.64 [R1+0x1170], R68 ;  /* 0x0011704401007387 */ /* 0x000fe80000100a00 */
[----:B------:R-:W-:Y:S04]  /*1cd40*/  STL.64 [R1+0x1840], R64 ;  /* 0x0018404001007387 */ /* 0x000fe80000100a00 */
[----:B------:R-:W-:Y:S04]  /*1cd50*/  STL.64 [R1+0x1168], R22 ;  /* 0x0011681601007387 */ /* 0x000fe80000100a00 */
[----:B------:R2:W-:Y:S01]  /*1cd60*/  STL.64 [R1+0x1160], R20 ;  /* 0x0011601401007387 */ /* 0x0005e20000100a00 */
[----:B-1----:R-:W-:-:S02]  /*1cd70*/  IMAD R14, R14, 0xe3, RZ ;  /* 0x000000e30e0e7824 */ /* 0x002fc400078e02ff */
[----:B--2---:R-:W-:Y:S02]  /*1cd80*/  IMAD R20, R15, 0x390, RZ ;  /* 0x000003900f147824 */ /* 0x004fe400078e02ff */
[----:B------:R-:W1:Y:S01]  /*1cd90*/  LDC R15, c[0x0][0x268] ;  /* 0x00009a00ff0f7b82 */ /* 0x000e620000000800 */
[----:B------:R-:W-:-:S07]  /*1cda0*/  LEA.HI.X.SX32 R73, R14, R13, 0x1, P3 ;  /* 0x0000000d0e497211 */ /* 0x000fce00018f0eff */
[----:B------:R-:W2:Y:S01]  /*1cdb0*/  LDC R14, c[0x0][0x268] ;  /* 0x00009a00ff0e7b82 */ /* 0x000ea20000000800 */
[----:B------:R-:W-:Y:S01]  /*1cdc0*/  IADD3 R70, P5, R66, R12, RZ ;  /* 0x0000000c42467210 */ /* 0x000fe20007fbe0ff */
[----:B-1----:R-:W-:Y:S02]  /*1cdd0*/  IMAD R15, R15, 0x392, RZ ;  /* 0x000003920f0f7824 */ /* 0x002fe400078e02ff */
[----:B--2---:R-:W-:-:S03]  /*1cde0*/  IMAD R14, R14, 0x1c7, RZ ;  /* 0x000001c70e0e7824 */ /* 0x004fc600078e02ff */
[----:B------:R-:W-:Y:S02]  /*1cdf0*/  IADD3 R74, P3, R15, R12, RZ ;  /* 0x0000000c0f4a7210 */ /* 0x000fe40007f7e0ff */
[----:B------:R-:W1:Y:S01]  /*1ce00*/  LDC R15, c[0x0][0x268] ;  /* 0x00009a00ff0f7b82 */ /* 0x000e620000000800 */
[----:B------:R-:W-:-:S07]  /*1ce10*/  LEA.HI.X.SX32 R71, R14, R13, 0x1, P5 ;  /* 0x0000000d0e477211 */ /* 0x000fce00028f0eff */
[----:B------:R-:W2:Y:S01]  /*1ce20*/  LDC R14, c[0x0][0x268] ;  /* 0x00009a00ff0e7b82 */ /* 0x000ea20000000800 */
[-C--:B------:R-:W-:Y:S02]  /*1ce30*/  IADD3 R16, P4, R16, R12.reuse, RZ ;  /* 0x0000000c10107210 */ /* 0x080fe40007f9e0ff */
[----:B------:R-:W-:Y:S02]  /*1ce40*/  IADD3 R68, P6, R249, R12, RZ ;  /* 0x0000000cf9447210 */ /* 0x000fe40007fde0ff */
[----:B------:R-:W-:Y:S01]  /*1ce50*/  LEA.HI.X.SX32 R17, R248, R13, 0x1, P4 ;  /* 0x0000000df8117211 */ /* 0x000fe200020f0eff */
[----:B------:R-:W-:Y:S04]  /*1ce60*/  STL.64 [R1+0x1838], R72 ;  /* 0x0018384801007387 */ /* 0x000fe80000100a00 */
[----:B------:R-:W-:Y:S01]  /*1ce70*/  STL.64 [R1+0x1158], R16 ;  /* 0x0011581001007387 */ /* 0x000fe20000100a00 */
[----:B-1----:R-:W-:-:S03]  /*1ce80*/  IMAD R15, R15, 0x39, RZ ;  /* 0x000000390f0f7824 */ /* 0x002fc600078e02ff */
[----:B------:R1:W-:Y:S01]  /*1ce90*/  STL.64 [R1+0x1150], R70 ;  /* 0x0011504601007387 */ /* 0x0003e20000100a00 */
[----:B--2---:R-:W-:Y:S01]  /*1cea0*/  IMAD R14, R14, 0x396, RZ ;  /* 0x000003960e0e7824 */ /* 0x004fe200078e02ff */
[-C--:B------:R-:W-:Y:S02]  /*1ceb0*/  LEA.HI.X.SX32 R69, R15, R13.reuse, 0x1, P6 ;  /* 0x0000000d0f457211 */ /* 0x080fe400030f0eff */
[-C--:B------:R-:W-:Y:S01]  /*1cec0*/  IADD3 R66, P0, R250, R12.reuse, RZ ;  /* 0x0000000cfa427210 */ /* 0x080fe20007f1e0ff */
[----:B0-----:R-:W-:Y:S01]  /*1ced0*/  IMAD R21, R19, 0x1ca, RZ ;  /* 0x000001ca13157824 */ /* 0x001fe200078e02ff */
[-C--:B-1----:R-:W-:Y:S02]  /*1cee0*/  IADD3 R70, P6, R14, R12.reuse, RZ ;  /* 0x0000000c0e467210 */ /* 0x082fe40007fde0ff */
[----:B------:R-:W-:Y:S01]  /*1cef0*/  IADD3 R64, P2, R20, R12, RZ ;  /* 0x0000000c14407210 */ /* 0x000fe20007f5e0ff */
[----:B------:R-:W0:Y:S01]  /*1cf00*/  LDC R14, c[0x0][0x268] ;  /* 0x00009a00ff0e7b82 */ /* 0x000e220000000800 */
[-C--:B------:R-:W-:Y:S01]  /*1cf10*/  LEA.HI.X.SX32 R67, R249, R13.reuse, 0x1, P0 ;  /* 0x0000000df9437211 */ /* 0x080fe200000f0eff */
[----:B------:R-:W-:Y:S01]  /*1cf20*/  STL.64 [R1+0x1d78], R68 ;  /* 0x001d784401007387 */ /* 0x000fe20000100a00 */
[----:B------:R-:W-:-:S03]  /*1cf30*/  LEA.HI.X.SX32 R65, R251, R13, 0x1, P2 ;  /* 0x0000000dfb417211 */ /* 0x000fc600010f0eff */
[----:B------:R1:W-:Y:S02]  /*1cf40*/  STL.64 [R1+0x1bb8], R66 ;  /* 0x001bb84201007387 */ /* 0x0003e40000100a00 */
[----:B------:R-:W2:Y:S08]  /*1cf50*/  LDC R20, c[0x0][0x268] ;  /* 0x00009a00ff147b82 */ /* 0x000eb00000000800 */
[----:B------:R-:W3:Y:S01]  /*1cf60*/  LDC R19, c[0x0][0x268] ;  /* 0x00009a00ff137b82 */ /* 0x000ee20000000800 */
[----:B0-----:R-:W-:Y:S01]  /*1cf70*/  IMAD R14, R14, 0x398, RZ ;  /* 0x000003980e0e7824 */ /* 0x001fe200078e02ff */
[----:B------:R-:W-:-:S06]  /*1cf80*/  IADD3 R22, P1, R251, R12, RZ ;  /* 0x0000000cfb167210 */ /* 0x000fcc0007f3e0ff */
[----:B------:R-:W0:Y:S01]  /*1cf90*/  LDC R15, c[0x0][0x268] ;  /* 0x00009a00ff0f7b82 */ /* 0x000e220000000800 */
[----:B-1----:R-:W-:-:S07]  /*1cfa0*/  IADD3 R66, P2, R14, R12, RZ ;  /* 0x0000000c0e427210 */ /* 0x002fce0007f5e0ff */
[----:B------:R-:W1:Y:S01]  /*1cfb0*/  LDC R14, c[0x0][0x268] ;  /* 0x00009a00ff0e7b82 */ /* 0x000e620000000800 */
[----:B--2---:R-:W-:Y:S01]  /*1cfc0*/  IMAD R20, R20, 0xe5, RZ ;  /* 0x000000e514147824 */ /* 0x004fe200078e02ff */
[----:B------:R-:W-:-:S04]  /*1cfd0*/  IADD3 R16, P4, R21, R12, RZ ;  /* 0x0000000c15107210 */ /* 0x000fc80007f9e0ff */
[----:B------:R-:W-:Y:S02]  /*1cfe0*/  LEA.HI.X.SX32 R17, R20, R13, 0x1, P4 ;  /* 0x0000000d14117211 */ /* 0x000fe400020f0eff */
[----:B------:R-:W2:Y:S01]  /*1cff0*/  LDC R20, c[0x0][0x268] ;  /* 0x00009a00ff147b82 */ /* 0x000ea20000000800 */
[----:B-1----:R-:W-:-:S05]  /*1d000*/  IMAD R14, R14, 0x1c9, RZ ;  /* 0x000001c90e0e7824 */ /* 0x002fca00078e02ff */
[-C--:B------:R-:W-:Y:S02]  /*1d010*/  LEA.HI.X.SX32 R75, R14, R13.reuse, 0x1, P3 ;  /* 0x0000000d0e4b7211 */ /* 0x080fe400018f0eff */
[----:B------:R-:W1:Y:S01]  /*1d020*/  LDC R14, c[0x0][0x268] ;  /* 0x00009a00ff0e7b82 */ /* 0x000e620000000800 */
[----:B---3--:R-:W-:Y:S01]  /*1d030*/  IMAD R19, R19, 0x394, RZ ;  /* 0x0000039413137824 */ /* 0x008fe200078e02ff */
[----:B------:R-:W-:-:S04]  /*1d040*/  LEA.HI.X.SX32 R23, R250, R13, 0x1, P1 ;  /* 0x0000000dfa177211 */ /* 0x000fc800008f0eff */
[----:B------:R-:W-:Y:S01]  /*1d050*/  IADD3 R72, P5, R19, R12, RZ ;  /* 0x0000000c13487210 */ /* 0x000fe20007fbe0ff */
[----:B------:R-:W-:Y:S01]  /*1d060*/  STL.64 [R1+0x1830], R22 ;  /* 0x0018301601007387 */ /* 0x000fe20000100a00 */
[----:B------:R-:W3:Y:S02]  /*1d070*/  LDC R19, c[0x0][0x268] ;  /* 0x00009a00ff137b82 */ /* 0x000ee40000000800 */
[----:B------:R-:W-:Y:S01]  /*1d080*/  LEA.HI.X.SX32 R73, R21, R13, 0x1, P5 ;  /* 0x0000000d15497211 */ /* 0x000fe200028f0eff */
[----:B------:R4:W-:Y:S01]  /*1d090*/  STL.64 [R1+0x1148], R64 ;  /* 0x0011484001007387 */ /* 0x0009e20000100a00 */
[----:B--2---:R-:W-:-:S03]  /*1d0a0*/  IMAD R21, R20, 0x1cb, RZ ;  /* 0x000001cb14157824 */ /* 0x004fc600078e02ff */
[----:B------:R2:W-:Y:S01]  /*1d0b0*/  STL.64 [R1+0x1140], R74 ;  /* 0x0011404a01007387 */ /* 0x0005e20000100a00 */
[----:B------:R-:W0:Y:S01]  /*1d0c0*/  LDC R20, c[0x0][0x268] ;  /* 0x00009a00ff147b82 */ /* 0x000e220000000800 */
[----:B-1----:R-:W-:-:S07]  /*1d0d0*/  IMAD R14, R14, 0x39c, RZ ;  /* 0x0000039c0e0e7824 */ /* 0x002fce00078e02ff */
[----:B----4-:R-:W1:Y:S01]  /*1d0e0*/  LDC R64, c[0x0][0x268] ;  /* 0x00009a00ff407b82 */ /* 0x010e620000000800 */
[----:B--2---:R-:W-:-:S07]  /*1d0f0*/  IADD3 R74, P5, R14, R12, RZ ;  /* 0x0000000c0e4a7210 */ /* 0x004fce0007fbe0ff */
[----:B------:R-:W2:Y:S01]  /*1d100*/  LDC R14, c[0x0][0x268] ;  /* 0x00009a00ff0e7b82 */ /* 0x000ea20000000800 */
[----:B------:R-:W-:Y:S01]  /*1d110*/  LEA.HI.X.SX32 R71, R21, R13, 0x1, P6 ;  /* 0x0000000d15477211 */ /* 0x000fe200030f0eff */
[----:B------:R-:W-:Y:S04]  /*1d120*/  STL.64 [R1+0x1828], R16 ;  /* 0x0018281001007387 */ /* 0x000fe80000100a00 */
[----:B------:R-:W-:Y:S01]  /*1d130*/  STL.64 [R1+0x1138], R72 ;  /* 0x0011384801007387 */ /* 0x000fe20000100a00 */
[----:B---3--:R-:W-:Y:S01]  /*1d140*/  IMAD R19, R19, 0xe6, RZ ;  /* 0x000000e613137824 */ /* 0x008fe200078e02ff */
[----:B------:R-:W3:Y:S02]  /*1d150*/  LDC R65, c[0x0][0x268] ;  /* 0x00009a00ff417b82 */ /* 0x000ee40000000800 */
[----:B------:R4:W-:Y:S01]  /*1d160*/  STL.64 [R1+0x1130], R70 ;  /* 0x0011304601007387 */ /* 0x0009e20000100a00 */
[----:B0-----:R-:W-:-:S02]  /*1d170*/  IMAD R15, R15, 0x1cc, RZ ;  /* 0x000001cc0f0f7824 */ /* 0x001fc400078e02ff */
[----:B-1----:R-:W-:-:S03]  /*1d180*/  IMAD R64, R64, 0x39a, RZ ;  /* 0x0000039a40407824 */ /* 0x002fc600078e02ff */
[----:B------:R-:W0:Y:S01]  /*1d190*/  LDC R21, c[0x0][0x268] ;  /* 0x00009a00ff157b82 */ /* 0x000e220000000800 */
[----:B----4-:R-:W-:Y:S02]  /*1d1a0*/  IMAD R70, R20, 0x39e, RZ ;  /* 0x0000039e14467824 */ /* 0x010fe400078e02ff */
[----:B--2---:R-:W-:-:S05]  /*1d1b0*/  IMAD R20, R14, 0x73, RZ ;  /* 0x000000730e147824 */ /* 0x004fca00078e02ff */
[----:B------:R-:W1:Y:S01]  /*1d1c0*/  LDC R14, c[0x0][0x268] ;  /* 0x00009a00ff0e7b82 */ /* 0x000e620000000800 */
[----:B------:R-:W-:-:S04]  /*1d1d0*/  IADD3 R68, P0, R19, R12, RZ ;  /* 0x0000000c13447210 */ /* 0x000fc80007f1e0ff */
[----:B------:R-:W-:-:S05]  /*1d1e0*/  LEA.HI.X.SX32 R69, R20, R13, 0x1, P0 ;  /* 0x0000000d14457211 */ /* 0x000fca00000f0eff */
[----:B------:R1:W-:Y:S02]  /*1d1f0*/  STL.64 [R1+0x1bb0], R68 ;  /* 0x001bb04401007387 */ /* 0x0003e40000100a00 */
[----:B-1----:R-:W-:Y:S02]  /*1d200*/  IMAD R69, R14, 0x74, RZ ;  /* 0x000000740e457824 */ /* 0x002fe400078e02ff */
[----:B------:R-:W1:Y:S01]  /*1d210*/  LDC R14, c[0x0][0x268] ;  /* 0x00009a00ff0e7b82 */ /* 0x000e620000000800 */
[----:B------:R-:W-:-:S04]  /*1d220*/  IADD3 R22, P1, R15, R12, RZ ;  /* 0x0000000c0f167210 */ /* 0x000fc80007f3e0ff */
[----:B------:R-:W-:-:S03]  /*1d230*/  LEA.HI.X.SX32 R23, R19, R13, 0x1, P1 ;  /* 0x0000000d13177211 */ /* 0x000fc600008f0eff */
[----:B------:R-:W2:Y:S01]  /*1d240*/  LDC R19, c[0x0][0x268] ;  /* 0x00009a00ff137b82 */ /* 0x000ea20000000800 */
[----:B-1----:R-:W-:-:S07]  /*1d250*/  IMAD R68, R14, 0xe8, RZ ;  /* 0x000000e80e447824 */ /* 0x002fce00078e02ff */
[----:B------:R-:W1:Y:S01]  /*1d260*/  LDC R14, c[0x0][0x268] ;  /* 0x00009a00ff0e7b82 */ /* 0x000e620000000800 */
[----:B------:R-:W-:-:S07]  /*1d270*/  LEA.HI.X.SX32 R67, R15, R13, 0x1, P2 ;  /* 0x0000000d0f437211 */ /* 0x000fce00010f0eff */
[----:B------:R-:W4:Y:S01]  /*1d280*/  LDC R15, c[0x0][0x268] ;  /* 0x00009a00ff0f7b82 */ /* 0x000f220000000800 */
[----:B--2---:R-:W-:Y:S02]  /*1d290*/  IMAD R20, R19, 0x1d0, RZ ;  /* 0x000001d013147824 */ /* 0x004fe400078e02ff */
[----:B-1----:R-:W-:-:S05]  /*1d2a0*/  IMAD R19, R14, 0x1cd, RZ ;  /* 0x000001cd0e137824 */ /* 0x002fca00078e02ff */
[----:B------:R-:W1:Y:S01]  /*1d2b0*/  LDC R14, c[0x0][0x268] ;  /* 0x00009a00ff0e7b82 */ /* 0x000e620000000800 */
[----:B---3--:R-:W-:Y:S01]  /*1d2c0*/  IMAD R76, R65, 0x1ce, RZ ;  /* 0x000001ce414c7824 */ /* 0x008fe200078e02ff */
[----:B------:R-:W-:Y:S01]  /*1d2d0*/  IADD3 R64, P3, R64, R12, RZ ;  /* 0x0000000c40407210 */ /* 0x000fe20007f7e0ff */
[----:B----4-:R-:W-:-:S03]  /*1d2e0*/  IMAD R15, R15, 0xe7, RZ ;  /* 0x000000e70f0f7824 */ /* 0x010fc600078e02ff */
[----:B------:R-:W-:Y:S02]  /*1d2f0*/  IADD3 R16, P4, R76, R12, RZ ;  /* 0x0000000c4c107210 */ /* 0x000fe40007f9e0ff */
[-C--:B------:R-:W-:Y:S02]  /*1d300*/  LEA.HI.X.SX32 R65, R19, R13.reuse, 0x1, P3 ;  /* 0x0000000d13417211 */ /* 0x080fe400018f0eff */
[----:B------:R-:W-:Y:S01]  /*1d310*/  LEA.HI.X.SX32 R17, R15, R13, 0x1, P4 ;  /* 0x0000000d0f117211 */ /* 0x000fe200020f0eff */
[----:B------:R-:W-:Y:S01]  /*1d320*/  STL.64 [R1+0x1820], R22 ;  /* 0x0018201601007387 */ /* 0x000fe20000100a00 */
[----:B------:R-:W2:Y:S03]  /*1d330*/  LDC R19, c[0x0][0x268] ;  /* 0x00009a00ff137b82 */ /* 0x000ea60000000800 */
[----:B------:R-:W-:Y:S04]  /*1d340*/  STL.64 [R1+0x1128], R66 ;  /* 0x0011284201007387 */ /* 0x000fe80000100a00 */
[----:B------:R-:W-:Y:S01]  /*1d350*/  STL.64 [R1+0x1120], R64 ;  /* 0x0011204001007387 */ /* 0x000fe20000100a00 */
[----:B-1----:R-:W-:-:S03]  /*1d360*/  IMAD R14, R14, 0x3a0, RZ ;  /* 0x000003a00e0e7824 */ /* 0x002fc600078e02ff */
[----:B------:R1:W-:Y:S01]  /*1d370*/  STL.64 [R1+0x1818], R16 ;  /* 0x0018181001007387 */ /* 0x0003e20000100a00 */
[----:B------:R-:W-:Y:S01]  /*1d380*/  LEA.HI.X.SX32 R75, R76, R13, 0x1, P5 ;  /* 0x0000000d4c4b7211 */ /* 0x000fe200028f0eff */
[----:B0-----:R-:W-:Y:S01]  /*1d390*/  IMAD R21, R21, 0x3a, RZ ;  /* 0x0000003a15157824 */ /* 0x001fe200078e02ff */
[-C--:B------:R-:W-:Y:S01]  /*1d3a0*/  IADD3 R72, P6, R70, R12.reuse, RZ ;  /* 0x0000000c46487210 */ /* 0x080fe20007fde0ff */
[----:B------:R-:W0:Y:S01]  /*1d3b0*/  LDC R15, c[0x0][0x268] ;  /* 0x00009a00ff0f7b82 */ /* 0x000e220000000800 */
[----:B-1----:R-:W-:-:S07]  /*1d3c0*/  IADD3 R16, P4, R14, R12, RZ ;  /* 0x0000000c0e107210 */ /* 0x002fce0007f9e0ff */
[----:B------:R-:W1:Y:S01]  /*1d3d0*/  LDC R14, c[0x0][0x268] ;  /* 0x00009a00ff0e7b82 */ /* 0x000e620000000800 */
[----:B------:R2:W-:Y:S02]  /*1d3e0*/  STL.64 [R1+0x1118], R74 ;  /* 0x0011184a01007387 */ /* 0x0005e40000100a00 */
[----:B--2---:R-:W-:-:S05]  /*1d3f0*/  IMAD R75, R19, 0x3a2, RZ ;  /* 0x000003a2134b7824 */ /* 0x004fca00078e02ff */
[----:B------:R-:W2:Y:S01]  /*1d400*/  LDC R19, c[0x0][0x268] ;  /* 0x00009a00ff137b82 */ /* 0x000ea20000000800 */
[----:B-1----:R-:W-:-:S07]  /*1d410*/  IMAD R74, R14, 0x1cf, RZ ;  /* 0x000001cf0e4a7824 */ /* 0x002fce00078e02ff */
[----:B------:R-:W1:Y:S01]  /*1d420*/  LDC R14, c[0x0][0x268] ;  /* 0x00009a00ff0e7b82 */ /* 0x000e620000000800 */
[----:B------:R-:W-:Y:S01]  /*1d430*/  LEA.HI.X.SX32 R73, R74, R13, 0x1, P6 ;  /* 0x0000000d4a497211 */ /* 0x000fe200030f0eff */
[----:B--2---:R-:W-:Y:S02]  /*1d440*/  IMAD R74, R19, 0x1d, RZ ;  /* 0x0000001d134a7824 */ /* 0x004fe400078e02ff */
[----:B-1----:R-:W-:-:S04]  /*1d450*/  IMAD R19, R14, 0x3a4, RZ ;  /* 0x000003a40e137824 */ /* 0x002fc800078e02ff */
[----:B------:R-:W1:Y:S01]  /*1d460*/  LDC R14, c[0x0][0x268] ;  /* 0x00009a00ff0e7b82 */ /* 0x000e620000000800 */
[-C--:B------:R-:W-:Y:S02]  /*1d470*/  IADD3 R70, P0, R21, R12.reuse, RZ ;  /* 0x0000000c15467210 */ /* 0x080fe40007f1e0ff */
[-C--:B------:R-:W-:Y:S02]  /*1d480*/  IADD3 R22, P1, R69, R12.reuse, RZ ;  /* 0x0000000c45167210 */ /* 0x080fe40007f3e0ff */
[-C--:B------:R-:W-:Y:S02]  /*1d490*/  LEA.HI.X.SX32 R71, R74, R13.reuse, 0x1, P0 ;  /* 0x0000000d4a477211 */ /* 0x080fe400000f0eff */
[-C--:B------:R-:W-:Y:S01]  /*1d4a0*/  LEA.HI.X.SX32 R23, R21, R13.reuse, 0x1, P1 ;  /* 0x0000000d15177211 */ /* 0x080fe200008f0eff */
[----:B------:R-:W-:Y:S01]  /*1d4b0*/  STL.64 [R1+0x1110], R72 ;  /* 0x0011104801007387 */ /* 0x000fe20000100a00 */
[-C--:B------:R-:W-:Y:S02]  /*1d4c0*/  IADD3 R64, P3, R20, R12.reuse, RZ ;  /* 0x0000000c14407210 */ /* 0x080fe40007f7e0ff */
[----:B------:R-:W-:Y:S01]  /*1d4d0*/  IADD3 R66, P2, R68, R12, RZ ;  /* 0x0000000c44427210 */ /* 0x000fe20007f5e0ff */
[----:B------:R-:W-:Y:S01]  /*1d4e0*/  STL.64 [R1+0x1e50], R70 ;  /* 0x001e504601007387 */ /* 0x000fe20000100a00 */
[----:B------:R-:W-:Y:S01]  /*1d4f0*/  LEA.HI.X.SX32 R17, R20, R13, 0x1, P4 ;  /* 0x0000000d14117211 */ /* 0x000fe200020f0eff */
[----:B0-----:R-:W-:-:S02]  /*1d500*/  IMAD R15, R15, 0x1d2, RZ ;  /* 0x000001d20f0f7824 */ /* 0x001fc400078e02ff */
[----:B-1----:R-:W-:Y:S01]  /*1d510*/  IMAD R14, R14, 0x3a6, RZ ;  /* 0x000003a60e0e7824 */ /* 0x002fe200078e02ff */
[----:B------:R0:W-:Y:S01]  /*1d520*/  STL.64 [R1+0x1d70], R22 ;  /* 0x001d701601007387 */ /* 0x0001e20000100a00 */
[----:B------:R-:W-:Y:S01]  /*1d530*/  LEA.HI.X.SX32 R65, R68, R13, 0x1, P3 ;  /* 0x0000000d44417211 */ /* 0x000fe200018f0eff */
[----:B------:R-:W1:Y:S01]  /*1d540*/  LDC R20, c[0x0][0x268] ;  /* 0x00009a00ff147b82 */ /* 0x000e620000000800 */
[----:B------:R-:W-:-:S07]  /*1d550*/  IADD3 R76, P5, R75, R12, RZ ;  /* 0x0000000c4b4c7210 */ /* 0x000fce0007fbe0ff */
[----:B------:R-:W2:Y:S01]  /*1d560*/  LDC R21, c[0x0][0x268] ;  /* 0x00009a00ff157b82 */ /* 0x000ea20000000800 */
[----:B0-----:R-:W-:-:S07]  /*1d570*/  IADD3 R22, P1, R14, R12, RZ ;  /* 0x0000000c0e167210 */ /* 0x001fce0007f3e0ff */
[----:B------:R-:W0:Y:S01]  /*1d580*/  LDC R14, c[0x0][0x268] ;  /* 0x00009a00ff0e7b82 */ /* 0x000e220000000800 */
[----:B------:R-:W-:Y:S01]  /*1d590*/  LEA.HI.X.SX32 R67, R69, R13, 0x1, P2 ;  /* 0x0000000d45437211 */ /* 0x000fe200010f0eff */
[----:B0-----:R-:W-:-:S05]  /*1d5a0*/  IMAD R14, R14, 0x3a8, RZ ;  /* 0x000003a80e0e7824 */ /* 0x001fca00078e02ff */
[-C--:B------:R-:W-:Y:S02]  /*1d5b0*/  IADD3 R68, P4, R14, R12.reuse, RZ ;  /* 0x0000000c0e447210 */ /* 0x080fe40007f9e0ff */
[----:B------:R-:W0:Y:S01]  /*1d5c0*/  LDC R14, c[0x0][0x268] ;  /* 0x00009a00ff0e7b82 */ /* 0x000e220000000800 */
[----:B------:R-:W-:Y:S04]  /*1d5d0*/  STL.64 [R1+0x1ba8], R66 ;  /* 0x001ba84201007387 */ /* 0x000fe80000100a00 */
[----:B------:R-:W-:Y:S04]  /*1d5e0*/  STL.64 [R1+0x1810], R64 ;  /* 0x0018104001007387 */ /* 0x000fe80000100a00 */
[----:B------:R3:W-:Y:S01]  /*1d5f0*/  STL.64 [R1+0x1108], R16 ;  /* 0x0011081001007387 */ /* 0x0007e20000100a00 */
[----:B------:R-:W-:Y:S01]  /*1d600*/  IADD3 R72, P6, R15, R12, RZ ;  /* 0x0000000c0f487210 */ /* 0x000fe20007fde0ff */
[----:B---3--:R-:W3:Y:S01]  /*1d610*/  LDC R17, c[0x0][0x268] ;  /* 0x00009a00ff117b82 */ /* 0x008ee20000000800 */
[----:B0-----:R-:W-:-:S05]  /*1d620*/  IMAD R14, R14, 0xe9, RZ ;  /* 0x000000e90e0e7824 */ /* 0x001fca00078e02ff */
[----:B------:R-:W-:Y:S01]  /*1d630*/  LEA.HI.X.SX32 R73, R14, R13, 0x1, P6 ;  /* 0x0000000d0e497211 */ /* 0x000fe200030f0eff */
[----:B-1----:R-:W-:Y:S01]  /*1d640*/  IMAD R74, R20, 0x1d6, RZ ;  /* 0x000001d6144a7824 */ /* 0x002fe200078e02ff */
[----:B------:R-:W0:Y:S08]  /*1d650*/  LDC R14, c[0x0][0x268] ;  /* 0x00009a00ff0e7b82 */ /* 0x000e300000000800 */
[----:B------:R-:W1:Y:S01]  /*1d660*/  LDC R20, c[0x0][0x268] ;  /* 0x00009a00ff147b82 */ /* 0x000e620000000800 */
[----:B------:R-:W-:Y:S01]  /*1d670*/  IADD3 R70, P0, R19, R12, RZ ;  /* 0x0000000c13467210 */ /* 0x000fe20007f1e0ff */
[----:B---3--:R-:W-:-:S03]  /*1d680*/  IMAD R17, R17, 0x1d1, RZ ;  /* 0x000001d111117824 */ /* 0x008fc600078e02ff */
[----:B------:R-:W-:-:S03]  /*1d690*/  LEA.HI.X.SX32 R71, R15, R13, 0x1, P0 ;  /* 0x0000000d0f477211 */ /* 0x000fc600000f0eff */
[----:B------:R-:W3:Y:S01]  /*1d6a0*/  LDC R19, c[0x0][0x268] ;  /* 0x00009a00ff137b82 */ /* 0x000ee20000000800 */
[----:B------:R-:W-:-:S05]  /*1d6b0*/  LEA.HI.X.SX32 R77, R17, R13, 0x1, P5 ;  /* 0x0000000d114d7211 */ /* 0x000fca00028f0eff */
[----:B------:R-:W-:Y:S02]  /*1d6c0*/  STL.64 [R1+0x1100], R76 ;  /* 0x0011004c01007387 */ /* 0x000fe40000100a00 */
[----:B------:R-:W4:Y:S02]  /*1d6d0*/  LDC R16, c[0x0][0x268] ;  /* 0x00009a00ff107b82 */ /* 0x000f240000000800 */
[----:B------:R-:W-:Y:S04]  /*1d6e0*/  STL.64 [R1+0x1808], R72 ;  /* 0x0018084801007387 */ /* 0x000fe80000100a00 */
[----:B------:R0:W-:Y:S02]  /*1d6f0*/  STL.64 [R1+0x10f8], R70 ;  /* 0x0010f84601007387 */ /* 0x0001e40000100a00 */
[----:B0-----:R-:W-:-:S05]  /*1d700*/  IMAD R70, R14, 0x3ac, RZ ;  /* 0x000003ac0e467824 */ /* 0x001fca00078e02ff */
[----:B------:R-:W-:Y:S01]  /*1d710*/  IADD3 R72, P0, R70, R12, RZ ;  /* 0x0000000c46487210 */ /* 0x000fe20007f1e0ff */
[----:B-1----:R-:W-:Y:S02]  /*1d720*/  IMAD R70, R20, 0x1d3, RZ ;  /* 0x000001d314467824 */ /* 0x002fe400078e02ff */
[----:B------:R-:W0:Y:S03]  /*1d730*/  LDC R20, c[0x0][0x268] ;  /* 0x00009a00ff147b82 */ /* 0x000e260000000800 */
[----:B------:R-:W-:-:S05]  /*1d740*/  LEA.HI.X.SX32 R23, R70, R13, 0x1, P1 ;  /* 0x0000000d46177211 */ /* 0x000fca00008f0eff */
[----:B------:R0:W-:Y:S02]  /*1d750*/  STL.64 [R1+0x10f0], R22 ;  /* 0x0010f01601007387 */ /* 0x0001e40000100a00 */
[----:B0-----:R-:W-:Y:S02]  /*1d760*/  IMAD R22, R20, 0x3ae, RZ ;  /* 0x000003ae14167824 */ /* 0x001fe400078e02ff */
[----:B------:R-:W0:Y:S01]  /*1d770*/  LDC R20, c[0x0][0x268] ;  /* 0x00009a00ff147b82 */ /* 0x000e220000000800 */
[----:B---3--:R-:W-:Y:S02]  /*1d780*/  IMAD R19, R19, 0xea, RZ ;  /* 0x000000ea13137824 */ /* 0x008fe400078e02ff */
[----:B------:R-:W-:-:S03]  /*1d790*/  IADD3 R70, P1, R22, R12, RZ ;  /* 0x0000000c16467210 */ /* 0x000fc60007f3e0ff */
[----:B------:R-:W-:Y:S02]  /*1d7a0*/  IADD3 R66, P2, R19, R12, RZ ;  /* 0x0000000c13427210 */ /* 0x000fe40007f5e0ff */
[----:B------:R-:W1:Y:S01]  /*1d7b0*/  LDC R22, c[0x0][0x268] ;  /* 0x00009a00ff167b82 */ /* 0x000e620000000800 */
[----:B0-----:R-:W-:-:S05]  /*1d7c0*/  IMAD R20, R20, 0x75, RZ ;  /* 0x0000007514147824 */ /* 0x001fca00078e02ff */
[----:B------:R-:W-:Y:S02]  /*1d7d0*/  LEA.HI.X.SX32 R67, R20, R13, 0x1, P2 ;  /* 0x0000000d14437211 */ /* 0x000fe400010f0eff */
[----:B------:R-:W0:Y:S01]  /*1d7e0*/  LDC R20, c[0x0][0x268] ;  /* 0x00009a00ff147b82 */ /* 0x000e220000000800 */
[----:B-1----:R-:W-:Y:S02]  /*1d7f0*/  IMAD R23, R22, 0x76, RZ ;  /* 0x0000007616177824 */ /* 0x002fe400078e02ff */
[----:B--2---:R-:W-:-:S05]  /*1d800*/  IMAD R21, R21, 0x1d4, RZ ;  /* 0x000001d415157824 */ /* 0x004fca00078e02ff */
[-C--:B------:R-:W-:Y:S01]  /*1d810*/  IADD3 R64, P3, R21, R12.reuse, RZ ;  /* 0x0000000c15407210 */ /* 0x080fe20007f7e0ff */
[----:B0-----:R-:W-:Y:S02]  /*1d820*/  IMAD R22, R20, 0xec, RZ ;  /* 0x000000ec14167824 */ /* 0x001fe400078e02ff */
[----:B------:R-:W0:Y:S01]  /*1d830*/  LDC R20, c[0x0][0x268] ;  /* 0x00009a00ff147b82 */ /* 0x000e220000000800 */
[-C--:B------:R-:W-:Y:S02]  /*1d840*/  LEA.HI.X.SX32 R65, R19, R13.reuse, 0x1, P3 ;  /* 0x0000000d13417211 */ /* 0x080fe400018f0eff */
[----:B------:R-:W-:Y:S01]  /*1d850*/  LEA.HI.X.SX32 R69, R21, R13, 0x1, P4 ;  /* 0x0000000d15457211 */ /* 0x000fe200020f0eff */
[----:B----4-:R-:W-:Y:S01]  /*1d860*/  IMAD R16, R16, 0x3aa, RZ ;  /* 0x000003aa10107824 */ /* 0x010fe200078e02ff */
[----:B------:R-:W-:Y:S01]  /*1d870*/  STL.64 [R1+0x1ba0], R66 ;  /* 0x001ba04201007387 */ /* 0x000fe20000100a00 */
[-C--:B------:R-:W-:Y:S02]  /*1d880*/  IADD3 R76, P6, R74, R12.reuse, RZ ;  /* 0x0000000c4a4c7210 */ /* 0x080fe40007fde0ff */
[----:B------:R-:W1:Y:S01]  /*1d890*/  LDC R19, c[0x0][0x268] ;  /* 0x00009a00ff137b82 */ /* 0x000e620000000800 */
[----:B------:R-:W-:Y:S01]  /*1d8a0*/  STL.64 [R1+0x1800], R64 ;  /* 0x0018004001007387 */ /* 0x000fe20000100a00 */
[----:B------:R-:W-:-:S03]  /*1d8b0*/  IADD3 R16, P5, R16, R12, RZ ;  /* 0x0000000c10107210 */ /* 0x000fc60007fbe0ff */
[----:B------:R0:W-:Y:S02]  /*1d8c0*/  STL.64 [R1+0x10e8], R68 ;  /* 0x0010e84401007387 */ /* 0x0001e40000100a00 */
[----:B0-----:R-:W-:Y:S01]  /*1d8d0*/  IMAD R68, R20, 0x1d5, RZ ;  /* 0x000001d514447824 */ /* 0x001fe200078e02ff */
[----:B------:R-:W0:Y:S04]  /*1d8e0*/  LDC R69, c[0x0][0x268] ;  /* 0x00009a00ff457b82 */ /* 0x000e280000000800 */
[----:B------:R-:W-:-:S04]  /*1d8f0*/  LEA.HI.X.SX32 R17, R68, R13, 0x1, P5 ;  /* 0x0000000d44117211 */ /* 0x000fc800028f0eff */
[----:B------:R-:W2:Y:S02]  /*1d900*/  LDC R68, c[0x0][0x268] ;  /* 0x00009a00ff447b82 */ /* 0x000ea40000000800 */
[----:B--2---:R-:W-:-:S05]  /*1d910*/  IMAD R68, R68, 0xeb, RZ ;  /* 0x000000eb44447824 */ /* 0x004fca00078e02ff */
[----:B------:R-:W-:Y:S02]  /*1d920*/  LEA.HI.X.SX32 R77, R68, R13, 0x1, P6 ;  /* 0x0000000d444d7211 */ /* 0x000fe400030f0eff */
[----:B------:R-:W2:Y:S01]  /*1d930*/  LDC R68, c[0x0][0x268] ;  /* 0x00009a00ff447b82 */ /* 0x000ea20000000800 */
[----:B-1----:R-:W-:Y:S02]  /*1d940*/  IMAD R19, R19, 0x1d8, RZ ;  /* 0x000001d813137824 */ /* 0x002fe400078e02ff */
[----:B0-----:R-:W-:Y:S01]  /*1d950*/  IMAD R69, R69, 0x1d7, RZ ;  /* 0x000001d745457824 */ /* 0x001fe200078e02ff */
[-C--:B------:R-:W-:Y:S01]  /*1d960*/  IADD3 R66, P2, R23, R12.reuse, RZ ;  /* 0x0000000c17427210 */ /* 0x080fe20007f5e0ff */
[----:B------:R0:W-:Y:S01]  /*1d970*/  STL.64 [R1+0x10e0], R16 ;  /* 0x0010e01001007387 */ /* 0x0001e20000100a00 */
[-C--:B------:R-:W-:Y:S02]  /*1d980*/  IADD3 R64, P3, R22, R12.reuse, RZ ;  /* 0x0000000c16407210 */ /* 0x080fe40007f7e0ff */
[----:B------:R-:W-:-:S02]  /*1d990*/  IADD3 R20, P4, R19, R12, RZ ;  /* 0x0000000c13147210 */ /* 0x000fc40007f9e0ff */
[-C--:B------:R-:W-:Y:S02]  /*1d9a0*/  LEA.HI.X.SX32 R73, R74, R13.reuse, 0x1, P0 ;  /* 0x0000000d4a497211 */ /* 0x080fe400000f0eff */
[-C--:B------:R-:W-:Y:S01]  /*1d9b0*/  LEA.HI.X.SX32 R71, R69, R13.reuse, 0x1, P1 ;  /* 0x0000000d45477211 */ /* 0x080fe200008f0eff */
[----:B------:R-:W-:Y:S01]  /*1d9c0*/  STL.64 [R1+0x17f8], R76 ;  /* 0x0017f84c01007387 */ /* 0x000fe20000100a00 */
[-C--:B------:R-:W-:Y:S02]  /*1d9d0*/  LEA.HI.X.SX32 R65, R23, R13.reuse, 0x1, P3 ;  /* 0x0000000d17417211 */ /* 0x080fe400018f0eff */
[----:B0-----:R-:W-:Y:S01]  /*1d9e0*/  IADD3 R16, P5, R252, R12, RZ ;  /* 0x0000000cfc107210 */ /* 0x001fe20007fbe0ff */
[----:B--2---:R-:W-:Y:S01]  /*1d9f0*/  IMAD R68, R68, 0x3b, RZ ;  /* 0x0000003b44447824 */ /* 0x004fe200078e02ff */
[-C--:B------:R-:W-:Y:S01]  /*1da00*/  LEA.HI.X.SX32 R21, R22, R13.reuse, 0x1, P4 ;  /* 0x0000000d16157211 */ /* 0x080fe200020f0eff */
[----:B------:R-:W-:Y:S03]  /*1da10*/  STL.64 [R1+0x10d8], R72 ;  /* 0x0010d84801007387 */ /* 0x000fe60000100a00 */
[-C--:B------:R-:W-:Y:S01]  /*1da20*/  LEA.HI.X.SX32 R67, R68, R13.reuse, 0x1, P2 ;  /* 0x0000000d44437211 */ /* 0x080fe200010f0eff */
[----:B------:R-:W-:Y:S01]  /*1da30*/  STL.64 [R1+0x10d0], R70 ;  /* 0x0010d04601007387 */ /* 0x000fe20000100a00 */
[----:B------:R-:W-:-:S03]  /*1da40*/  LEA.HI.X.SX32 R17, R19, R13, 0x1, P5 ;  /* 0x0000000d13117211 */ /* 0x000fc600028f0eff */
[----:B------:R-:W-:Y:S04]  /*1da50*/  STL.64 [R1+0x1d68], R66 ;  /* 0x001d684201007387 */ /* 0x000fe80000100a00 */
[----:B------:R0:W-:Y:S04]  /*1da60*/  STL.64 [R1+0x1b98], R64 ;  /* 0x001b984001007387 */ /* 0x0001e80000100a00 */
[----:B------:R1:W-:Y:S04]  /*1da70*/  STL.64 [R1+0x17f0], R20 ;  /* 0x0017f01401007387 */ /* 0x0003e80000100a00 */
[----:B------:R1:W-:Y:S01]  /*1da80*/  STL.64 [R1+0x10c8], R16 ;  /* 0x0010c81001007387 */ /* 0x0003e20000100a00 */
[----:B------:R-:W-:-:S02]  /*1da90*/  UIADD3.64 UR10, UR4, 0x1300, URZ ;  /* 0x00001300040a7897 */ /* 0x000fc4000fffe03f */
[----:B------:R-:W-:Y:S02]  /*1daa0*/  UIADD3.64 UR10, UR4, 0x1600, URZ ;  /* 0x00001600040a7897 */ /* 0x000fe4000fffe03f */
[----:B------:R-:W-:Y:S02]  /*1dab0*/  UIADD3.64 UR14, UR4, 0x1700, URZ ;  /* 0x00001700040e7897 */ /* 0x000fe4000fffe03f */
[----:B------:R-:W-:Y:S02]  /*1dac0*/  UIADD3.64 UR10, UR4, 0x780, URZ ;  /* 0x00000780040a7897 */ /* 0x000fe4000fffe03f */
[----:B------:R-:W-:Y:S02]  /*1dad0*/  UIADD3.64 UR14, UR4, 0x880, URZ ;  /* 0x00000880040e7897 */ /* 0x000fe4000fffe03f */
[----:B------:R-:W-:Y:S02]  /*1dae0*/  UIADD3.64 UR10, UR4, 0x900, URZ ;  /* 0x00000900040a7897 */ /* 0x000fe4000fffe03f */
        /* <DEDUP_REMOVED lines=20> */
[----:B------:R-:W-:Y:S01]  /*1dc30*/  UIADD3.64 UR18, UR4, 0x1c00, URZ ;  /* 0x00001c0004127897 */ /* 0x000fe2000fffe03f */
[----:B0-----:R-:W-:Y:S01]  /*1dc40*/  CS2R R64, SRZ ;  /* 0x0000000000407805 */ /* 0x001fe2000001ff00 */
[----:B------:R-:W-:Y:S01]  /*1dc50*/  UIADD3.64 UR14, UR4, 0x1c80, URZ ;  /* 0x00001c80040e7897 */ /* 0x000fe2000fffe03f */
[----:B------:R-:W-:Y:S01]  /*1dc60*/  CS2R R66, SRZ ;  /* 0x0000000000427805 */ /* 0x000fe2000001ff00 */
[----:B------:R-:W-:Y:S01]  /*1dc70*/  UIADD3.64 UR10, UR4, 0x1d00, URZ ;  /* 0x00001d00040a7897 */ /* 0x000fe2000fffe03f */
[----:B------:R-:W-:Y:S01]  /*1dc80*/  CS2R R68, SRZ ;  /* 0x0000000000447805 */ /* 0x000fe2000001ff00 */
[----:B------:R-:W-:Y:S01]  /*1dc90*/  UIADD3.64 UR18, UR4, 0x1d80, URZ ;  /* 0x00001d8004127897 */ /* 0x000fe2000fffe03f */
[----:B------:R-:W-:Y:S01]  /*1dca0*/  CS2R R70, SRZ ;  /* 0x0000000000467805 */ /* 0x000fe2000001ff00 */
[----:B------:R-:W-:Y:S01]  /*1dcb0*/  UIADD3.64 UR8, UR4, 0x100, URZ ;  /* 0x0000010004087897 */ /* 0x000fe2000fffe03f */
        /* <DEDUP_REMOVED lines=39> */
[----:B------:R-:W-:Y:S01]  /*1df30*/  CS2R R150, SRZ ;  /* 0x0000000000967805 */ /* 0x000fe2000001ff00 */
        /* <DEDUP_REMOVED lines=24> */
[----:B------:R-:W-:Y:S01]  /*1e0c0*/  UMOV UR55, 0x40000040 ;  /* 0x4000004000377882 */ /* 0x000fe20000000000 */
        /* <DEDUP_REMOVED lines=21> */
[----:B-1----:R-:W-:-:S12]  /*1e220*/  UIADD3.64 UR52, UR6, 0x1c04, URZ ;  /* 0x00001c0406347897 */ /* 0x002fd8000fffe03f */
.L_x_1:
[----:B------:R-:W-:Y:S01]  /*1e230*/  STL [R1+0x2128], R0 ;  /* 0x0021280001007387 */ /* 0x000fe20000100800 */
[----:B-----5:R-:W-:-:S03]  /*1e240*/  IMAD.WIDE R20, R2, 0x2, R4 ;  /* 0x0000000202147825 */ /* 0x020fc600078e0204 */
[----:B------:R-:W-:Y:S01]  /*1e250*/  STL [R1+0x2124], R12 ;  /* 0x0021240c01007387 */ /* 0x000fe20000100800 */
[----:B------:R-:W-:-:S03]  /*1e260*/  IMAD.WIDE R16, R2, 0x2, R6 ;  /* 0x0000000202107825 */ /* 0x000fc600078e0206 */
[----:B------:R-:W-:Y:S01]  /*1e270*/  STL [R1+0x2120], R13 ;  /* 0x0021200d01007387 */ /* 0x000fe20000100800 */
[----:B------:R-:W-:-:S03]  /*1e280*/  IMAD.WIDE R14, R2, 0x2, R8 ;  /* 0x00000002020e7825 */ /* 0x000fc600078e0208 */
[----:B------:R-:W-:Y:S04]  /*1e290*/  STL [R1+0x211c], R151 ;  /* 0x00211c9701007387 */ /* 0x000fe80000100800 */
        /* <DEDUP_REMOVED lines=33> */
[----:B------:R0:W-:Y:S01]  /*1e4b0*/  STL [R1+0x2094], R117 ;  /* 0x0020947501007387 */ /* 0x0001e20000100800 */
[C---:B------:R-:W-:Y:S01]  /*1e4c0*/  IMAD.WIDE R152, R3.reuse, 0x2, R4 ;  /* 0x0000000203987825 */ /* 0x040fe200078e0204 */
[----:B------:R-:W-:-:S02]  /*1e4d0*/  SHF.L.U32 R19, R3, 0x1, RZ ;  /* 0x0000000103137819 */ /* 0x000fc400000006ff */
[----:B------:R1:W-:Y:S01]  /*1e4e0*/  STL [R1+0x2090], R116 ;  /* 0x0020907401007387 */ /* 0x0003e20000100800 */
[----:B------:R-:W-:-:S04]  /*1e4f0*/  IMAD.WIDE R22, R3, 0x2, R8 ;  /* 0x0000000203167825 */ /* 0x000fc800078e0208 */
[C---:B------:R-:W-:Y:S01]  /*1e500*/  IMAD.WIDE R154, R3.reuse, 0x2, R10 ;  /* 0x00000002039a7825 */ /* 0x040fe200078e020a */
[----:B------:R2:W-:Y:S01]  /*1e510*/  STL [R1+0x208c], R115 ;  /* 0x00208c7301007387 */ /* 0x0005e20000100800 */
[----:B------:R-:W-:Y:S02]  /*1e520*/  LEA R156, R3, R3, 0x1 ;  /* 0x00000003039c7211 */ /* 0x000fe400078e08ff */
[----:B0-----:R-:W-:Y:S01]  /*1e530*/  MOV R117, UR48 ;  /* 0x0000003000757c02 */ /* 0x001fe20008000f00 */
[----:B------:R0:W-:Y:S01]  /*1e540*/  STL [R1+0x2088], R114 ;  /* 0x0020887201007387 */ /* 0x0001e20000100800 */
[----:B-1----:R-:W-:Y:S02]  /*1e550*/  MOV R116, UR49 ;  /* 0x0000003100747c02 */ /* 0x002fe40008000f00 */
[----:B------:R-:W-:Y:S01]  /*1e560*/  MOV R118, UR57 ;  /* 0x0000003900767c02 */ /* 0x000fe20008000f00 */
[----:B------:R1:W-:Y:S01]  /*1e570*/  STL [R1+0x2084], R113 ;  /* 0x0020847101007387 */ /* 0x0003e20000100800 */
[----:B------:R-:W-:-:S02]  /*1e580*/  MOV R119, UR56 ;  /* 0x0000003800777c02 */ /* 0x000fc40008000f00 */
[----:B--2---:R-:W-:Y:S01]  /*1e590*/  MOV R115, UR50 ;  /* 0x0000003200737c02 */ /* 0x004fe20008000f00 */
[----:B------:R2:W-:Y:S01]  /*1e5a0*/  STL [R1+0x2080], R112 ;  /* 0x0020807001007387 */ /* 0x0005e20000100800 */
[----:B0-----:R-:W-:-:S03]  /*1e5b0*/  MOV R114, UR51 ;  /* 0x0000003300727c02 */ /* 0x001fc60008000f00 */
[----:B------:R0:W-:Y:S01]  /*1e5c0*/  STL [R1+0x207c], R111 ;  /* 0x00207c6f01007387 */ /* 0x0001e20000100800 */
[----:B-1----:R-:W-:-:S03]  /*1e5d0*/  MOV R113, UR44 ;  /* 0x0000002c00717c02 */ /* 0x002fc60008000f00 */
[----:B------:R1:W-:Y:S01]  /*1e5e0*/  STL [R1+0x2078], R110 ;  /* 0x0020786e01007387 */ /* 0x0003e20000100800 */
[----:B--2---:R-:W-:-:S03]  /*1e5f0*/  MOV R112, UR45 ;  /* 0x0000002d00707c02 */ /* 0x004fc60008000f00 */
        /* <DEDUP_REMOVED lines=8> */
[----:B------:R-:W-:Y:S01]  /*1e680*/  STL [R1+0x2064], R105 ;  /* 0x0020646901007387 */ /* 0x000fe20000100800 */
[----:B-1----:R-:W-:-:S03]  /*1e690*/  MOV R107, UR42 ;  /* 0x0000002a006b7c02 */ /* 0x002fc60008000f00 */
[----:B------:R-:W-:Y:S01]  /*1e6a0*/  STL [R1+0x2060], R104 ;  /* 0x0020606801007387 */ /* 0x000fe20000100800 */
[----:B--2---:R-:W-:-:S03]  /*1e6b0*/  MOV R106, UR43 ;  /* 0x0000002b006a7c02 */ /* 0x004fc60008000f00 */
        /* <DEDUP_REMOVED lines=65> */
[----:B------:R0:W2:Y:S04]  /*1ead0*/  LDG.E.U16 R158, desc[UR60][R20.64] ;  /* 0x0000003c149e7981 */ /* 0x0000a8000c1e1500 */
[----:B------:R-:W-:Y:S04]  /*1eae0*/  STL [R1+0x1f58], R38 ;  /* 0x001f582601007387 */ /* 0x000fe80000100800 */
[----:B------:R1:W3:Y:S01]  /*1eaf0*/  LDG.E.U16 R159, desc[UR60][R16.64] ;  /* 0x0000003c109f7981 */ /* 0x0002e2000c1e1500 */
[----:B0-----:R-:W-:-:S03]  /*1eb00*/  IMAD.WIDE R20, R3, 0x2, R6 ;  /* 0x0000000203147825 */ /* 0x001fc600078e0206 */
[----:B------:R-:W-:Y:S04]  /*1eb10*/  STL [R1+0x1f54], R37 ;  /* 0x001f542501007387 */ /* 0x000fe80000100800 */
[----:B------:R-:W-:Y:S01]  /*1eb20*/  STL [R1+0x1f50], R36 ;  /* 0x001f502401007387 */ /* 0x000fe20000100800 */
[----:B-1----:R-:W-:-:S03]  /*1eb30*/  IMAD.WIDE R16, R2, 0x2, R10 ;  /* 0x0000000202107825 */ /* 0x002fc600078e020a */
[----:B------:R-:W-:Y:S01]  /*1eb40*/  STL [R1+0x1f4c], R35 ;  /* 0x001f4c2301007387 */ /* 0x000fe20000100800 */
[----:B------:R-:W-:-:S03]  /*1eb50*/  IMAD.WIDE R20, R2, 0x2, R20 ;  /* 0x0000000202147825 */ /* 0x000fc600078e0214 */
[----:B------:R-:W-:Y:S04]  /*1eb60*/  STL [R1+0x1f48], R34 ;  /* 0x001f482201007387 */ /* 0x000fe80000100800 */
[----:B------:R0:W4:Y:S04]  /*1eb70*/  LDG.E.U16 R160, desc[UR60][R14.64] ;  /* 0x0000003c0ea07981 */ /* 0x000128000c1e1500 */
[----:B------:R-:W-:Y:S04]  /*1eb80*/  STL [R1+0x1f44], R33 ;  /* 0x001f442101007387 */ /* 0x000fe80000100800 */
[----:B------:R-:W-:Y:S01]  /*1eb90*/  STL [R1+0x1f40], R32 ;  /* 0x001f402001007387 */ /* 0x000fe20000100800 */
[----:B0-----:R-:W-:-:S03]  /*1eba0*/  IMAD.WIDE R14, R2, 0x2, R152 ;  /* 0x00000002020e7825 */ /* 0x001fc600078e0298 */
[----:B------:R0:W4:Y:S01]  /*1ebb0*/  LDG.E.U16 R161, desc[UR60][R16.64] ;  /* 0x0000003c10a17981 */ /* 0x000122000c1e1500 */
[----:B------:R-:W-:-:S03]  /*1ebc0*/  IMAD.WIDE R152, R19, 0x2, R4 ;  /* 0x0000000213987825 */ /* 0x000fc600078e0204 */
[----:B------:R-:W-:Y:S04]  /*1ebd0*/  STL [R1+0x1f3c], R31 ;  /* 0x001f3c1f01007387 */ /* 0x000fe80000100800 */
[----:B------:R-:W-:Y:S01]  /*1ebe0*/  STL [R1+0x1f38], R30 ;  /* 0x001f381e01007387 */ /* 0x000fe20000100800 */
[----:B0-----:R-:W-:-:S03]  /*1ebf0*/  IMAD.WIDE R16, R2, 0x2, R22 ;  /* 0x0000000202107825 */ /* 0x001fc600078e0216 */
[----:B------:R0:W-:Y:S01]  /*1ec00*/  STL [R1+0x1f34], R29 ;  /* 0x001f341d01007387 */ /* 0x0001e20000100800 */
[----:B------:R-:W-:-:S03]  /*1ec10*/  IMAD.WIDE R22, R19, 0x2, R6 ;  /* 0x0000000213167825 */ /* 0x000fc600078e0206 */
[----:B------:R1:W-:Y:S04]  /*1ec20*/  STL [R1+0x1f30], R28 ;  /* 0x001f301c01007387 */ /* 0x0003e80000100800 */
[----:B------:R1:W-:Y:S04]  /*1ec30*/  STL [R1+0x1f2c], R27 ;  /* 0x001f2c1b01007387 */ /* 0x0003e80000100800 */
[----:B0-----:R0:W2:Y:S04]  /*1ec40*/  LDG.E.U16 R29, desc[UR60][R14.64] ;  /* 0x0000003c0e1d7981 */ /* 0x0010a8000c1e1500 */
[----:B-1----:R1:W3:Y:S04]  /*1ec50*/  LDG.E.U16 R28, desc[UR60][R20.64] ;  /* 0x0000003c141c7981 */ /* 0x0022e8000c1e1500 */
[----:B------:R1:W4:Y:S01]  /*1ec60*/  LDG.E.U16 R27, desc[UR60][R16.64] ;  /* 0x0000003c101b7981 */ /* 0x000322000c1e1500 */
[----:B0-----:R-:W-:-:S03]  /*1ec70*/  IMAD.WIDE R14, R2, 0x2, R154 ;  /* 0x00000002020e7825 */ /* 0x001fc600078e029a */
[----:B------:R0:W-:Y:S01]  /*1ec80*/  STL [R1+0x1f28], R26 ;  /* 0x001f281a01007387 */ /* 0x0001e20000100800 */
[----:B------:R-:W-:-:S03]  /*1ec90*/  IMAD.WIDE R154, R19, 0x2, R8 ;  /* 0x00000002139a7825 */ /* 0x000fc600078e0208 */
[----:B------:R0:W-:Y:S01]  /*1eca0*/  STL.64 [R1+0x1f20], R24 ;  /* 0x001f201801007387 */ /* 0x0001e20000100a00 */
[----:B-1----:R-:W-:-:S03]  /*1ecb0*/  IMAD.WIDE R20, R2, 0x2, R152 ;  /* 0x0000000202147825 */ /* 0x002fc600078e0298 */
[----:B------:R-:W-:Y:S01]  /*1ecc0*/  STL [R1+0x212c], R106 ;  /* 0x00212c6a01007387 */ /* 0x000fe20000100800 */
[----:B------:R-:W-:-:S03]  /*1ecd0*/  IMAD.WIDE R16, R2, 0x2, R22 ;  /* 0x0000000202107825 */ /* 0x000fc600078e0216 */
[----:B0-----:R0:W4:Y:S01]  /*1ece0*/  LDG.E.U16 R26, desc[UR60][R14.64] ;  /* 0x0000003c0e1a7981 */ /* 0x001122000c1e1500 */
[----:B------:R-:W-:-:S03]  /*1ecf0*/  IMAD.WIDE R22, R156, 0x2, R4 ;  /* 0x000000029c167825 */ /* 0x000fc600078e0204 */
[----:B------:R1:W4:Y:S04]  /*1ed00*/  LDG.E.U16 R25, desc[UR60][R20.64] ;  /* 0x0000003c14197981 */ /* 0x000328000c1e1500 */
[----:B------:R1:W4:Y:S01]  /*1ed10*/  LDG.E.U16 R24, desc[UR60][R16.64] ;  /* 0x0000003c10187981 */ /* 0x000322000c1e1500 */
[----:B0-----:R-:W-:-:S03]  /*1ed20*/  IMAD.WIDE R14, R2, 0x2, R154 ;  /* 0x00000002020e7825 */ /* 0x001fc600078e029a */
[----:B------:R-:W-:Y:S01]  /*1ed30*/  STL [R1+0x2130], R107 ;  /* 0x0021306b01007387 */ /* 0x000fe20000100800 */
[----:B-1----:R-:W-:-:S03]  /*1ed40*/  IMAD.WIDE R20, R19, 0x2, R10 ;  /* 0x0000000213147825 */ /* 0x002fc600078e020a */
[----:B------:R0:W4:Y:S01]  /*1ed50*/  LDG.E.U16 R13, desc[UR60][R14.64] ;  /* 0x0000003c0e0d7981 */ /* 0x000122000c1e1500 */
[----:B------:R-:W-:-:S03]  /*1ed60*/  IMAD.WIDE R16, R156, 0x2, R6 ;  /* 0x000000029c107825 */ /* 0x000fc600078e0206 */
[----:B------:R-:W-:Y:S01]  /*1ed70*/  STL [R1+0x2134], R108 ;  /* 0x0021346c01007387 */ /* 0x000fe20000100800 */
[----:B------:R-:W-:-:S04]  /*1ed80*/  IMAD.WIDE R152, R2, 0x2, R20 ;  /* 0x0000000202987825 */ /* 0x000fc800078e0214 */
[C---:B------:R-:W-:Y:S01]  /*1ed90*/  IMAD.WIDE R22, R2.reuse, 0x2, R22 ;  /* 0x0000000202167825 */ /* 0x040fe200078e0216 */
[----:B------:R-:W4:Y:S03]  /*1eda0*/  LDG.E.U16 R31, desc[UR60][R152.64] ;  /* 0x0000003c981f7981 */ /* 0x000f26000c1e1500 */
[----:B------:R-:W-:Y:S01]  /*1edb0*/  IMAD.WIDE R20, R2, 0x2, R16 ;  /* 0x0000000202147825 */ /* 0x000fe200078e0210 */
[----:B------:R1:W4:Y:S04]  /*1edc0*/  LDG.E.U16 R12, desc[UR60][R22.64] ;  /* 0x0000003c160c7981 */ /* 0x000328000c1e1500 */
[----:B------:R1:W4:Y:S01]  /*1edd0*/  LDG.E.U16 R0, desc[UR60][R20.64] ;  /* 0x0000003c14007981 */ /* 0x000322000c1e1500 */
[----:B------:R-:W-:Y:S01]  /*1ede0*/  SHF.L.U32 R19, R3, 0x2, RZ ;  /* 0x0000000203137819 */ /* 0x000fe200000006ff */
[----:B0-----:R-:W-:-:S02]  /*1edf0*/  IMAD.WIDE R14, R156, 0x2, R8 ;  /* 0x000000029c0e7825 */ /* 0x001fc400078e0208 */
[----:B------:R-:W-:Y:S02]  /*1ee00*/  STL [R1+0x2138], R109 ;  /* 0x0021386d01007387 */ /* 0x000fe40000100800 */
[----:B------:R-:W-:Y:S02]  /*1ee10*/  IMAD.WIDE R154, R156, 0x2, R10 ;  /* 0x000000029c9a7825 */ /* 0x000fe400078e020a */
[----:B------:R-:W-:Y:S02]  /*1ee20*/  STL [R1+0x213c], R110 ;  /* 0x00213c6e01007387 */ /* 0x000fe40000100800 */
[----:B------:R-:W-:Y:S02]  /*1ee30*/  IMAD.WIDE R156, R19, 0x2, R4 ;  /* 0x00000002139c7825 */ /* 0x000fe400078e0204 */
[----:B------:R-:W-:Y:S02]  /*1ee40*/  STL [R1+0x2140], R111 ;  /* 0x0021406f01007387 */ /* 0x000fe40000100800 */
[----:B------:R-:W-:-:S02]  /*1ee50*/  IMAD.WIDE R16, R2, 0x2, R14 ;  /* 0x0000000202107825 */ /* 0x000fc400078e020e */
[----:B------:R-:W-:Y:S02]  /*1ee60*/  STL [R1+0x2144], R112 ;  /* 0x0021447001007387 */ /* 0x000fe40000100800 */
[----:B-1----:R-:W-:Y:S02]  /*1ee70*/  IMAD.WIDE R22, R19, 0x2, R6 ;  /* 0x0000000213167825 */ /* 0x002fe400078e0206 */
[----:B------:R-:W-:Y:S04]  /*1ee80*/  STL [R1+0x2148], R113 ;  /* 0x0021487101007387 */ /* 0x000fe80000100800 */
[----:B------:R-:W-:Y:S01]  /*1ee90*/  STL [R1+0x214c], R114 ;  /* 0x00214c7201007387 */ /* 0x000fe20000100800 */
[----:B------:R-:W-:-:S03]  /*1eea0*/  IMAD.WIDE R20, R2, 0x2, R156 ;  /* 0x0000000202147825 */ /* 0x000fc600078e029c */
[----:B------:R-:W-:Y:S01]  /*1eeb0*/  STL [R1+0x2150], R115 ;  /* 0x0021507301007387 */ /* 0x000fe20000100800 */
[----:B------:R-:W-:-:S03]  /*1eec0*/  IMAD.WIDE R14, R2, 0x2, R154 ;  /* 0x00000002020e7825 */ /* 0x000fc600078e029a */
[----:B------:R-:W-:Y:S01]  /*1eed0*/  STL [R1+0x2154], R116 ;  /* 0x0021547401007387 */ /* 0x000fe20000100800 */
[----:B------:R-:W-:-:S03]  /*1eee0*/  LEA R154, R3, R3, 0x2 ;  /* 0x00000003039a7211 */ /* 0x000fc600078e10ff */
[----:B------:R-:W-:Y:S01]  /*1eef0*/  STL [R1+0x2158], R117 ;  /* 0x0021587501007387 */ /* 0x000fe20000100800 */
[----:B------:R-:W-:-:S03]  /*1ef00*/  IMAD.WIDE R152, R19, 0x2, R8 ;  /* 0x0000000213987825 */ /* 0x000fc600078e0208 */
[----:B------:R0:W4:Y:S04]  /*1ef10*/  LDG.E.U16 R30, desc[UR60][R16.64] ;  /* 0x0000003c101e7981 */ /* 0x000128000c1e1500 */
[----:B------:R-:W-:Y:S04]  /*1ef20*/  STL [R1+0x215c], R118 ;  /* 0x00215c7601007387 */ /* 0x000fe80000100800 */
[----:B------:R-:W-:Y:S01]  /*1ef30*/  STL [R1+0x2160], R119 ;  /* 0x0021607701007387 */ /* 0x000fe20000100800 */
[----:B0-----:R-:W-:-:S04]  /*1ef40*/  IMAD.WIDE R16, R2, 0x2, R22 ;  /* 0x0000000202107825 */ /* 0x001fc800078e0216 */
[----:B------:R-:W-:-:S04]  /*1ef50*/  IMAD.WIDE R22, R154, 0x2, R4 ;  /* 0x000000029a167825 */ /* 0x000fc800078e0204 */
[C---:B------:R-:W-:Y:S01]  /*1ef60*/  IMAD.WIDE R22, R2.reuse, 0x2, R22 ;  /* 0x0000000202167825 */ /* 0x040fe200078e0216 */
[----:B--2---:R0:W-:Y:S04]  /*1ef70*/  STL [R1+0xc68], R29 ;  /* 0x000c681d01007387 */ /* 0x0041e80000100800 */
[----:B---3--:R1:W-:Y:S04]  /*1ef80*/  STL [R1+0xc64], R28 ;  /* 0x000c641c01007387 */ /* 0x0083e80000100800 */
[----:B----4-:R2:W-:Y:S04]  /*1ef90*/  STL [R1+0xc60], R27 ;  /* 0x000c601b01007387 */ /* 0x0105e80000100800 */
[----:B0-----:R0:W3:Y:S04]  /*1efa0*/  LDG.E.U16 R29, desc[UR60][R14.64] ;  /* 0x0000003c0e1d7981 */ /* 0x0010e8000c1e1500 */
[----:B-1----:R1:W4:Y:S04]  /*1efb0*/  LDG.E.U16 R28, desc[UR60][R20.64] ;  /* 0x0000003c141c7981 */ /* 0x002328000c1e1500 */
[----:B--2---:R2:W4:Y:S01]  /*1efc0*/  LDG.E.U16 R27, desc[UR60][R16.64] ;  /* 0x0000003c101b7981 */ /* 0x004522000c1e1500 */
[----:B0-----:R-:W-:-:S04]  /*1efd0*/  IMAD.WIDE R14, R2, 0x2, R152 ;  /* 0x00000002020e7825 */ /* 0x001fc800078e0298 */
[----:B-1----:R-:W-:-:S04]  /*1efe0*/  IMAD.WIDE R20, R19, 0x2, R10 ;  /* 0x0000000213147825 */ /* 0x002fc800078e020a */
[----:B--2---:R-:W-:-:S04]  /*1eff0*/  IMAD.WIDE R16, R154, 0x2, R6 ;  /* 0x000000029a107825 */ /* 0x004fc800078e0206 */
[----:B------:R-:W-:Y:S01]  /*1f000*/  IMAD R19, R3, 0x6, RZ ;  /* 0x0000000603137824 */ /* 0x000fe200078e02ff */
[----:B------:R0:W-:Y:S01]  /*1f010*/  STL [R1+0xc5c], R26 ;  /* 0x000c5c1a01007387 */ /* 0x0001e20000100800 */
[----:B------:R-:W-:-:S04]  /*1f020*/  IMAD.WIDE R152, R2, 0x2, R20 ;  /* 0x0000000202987825 */ /* 0x000fc800078e0214 */
[----:B------:R-:W-:Y:S01]  /*1f030*/  IMAD.WIDE R20, R2, 0x2, R16 ;  /* 0x0000000202147825 */ /* 0x000fe200078e0210 */
[----:B------:R1:W-:Y:S03]  /*1f040*/  STL [R1+0xc58], R25 ;  /* 0x000c581901007387 */ /* 0x0003e60000100800 */
[----:B------:R-:W-:Y:S01]  /*1f050*/  IMAD.WIDE R156, R19, 0x2, R4 ;  /* 0x00000002139c7825 */ /* 0x000fe200078e0204 */
[----:B0-----:R0:W2:Y:S04]  /*1f060*/  LDG.E.U16 R26, desc[UR60][R14.64] ;  /* 0x0000003c0e1a7981 */ /* 0x0010a8000c1e1500 */
[----:B------:R1:W-:Y:S04]  /*1f070*/  STL [R1+0xc54], R24 ;  /* 0x000c541801007387 */ /* 0x0003e80000100800 */
[----:B------:R1:W-:Y:S01]  /*1f080*/  STL [R1+0xc50], R13 ;  /* 0x000c500d01007387 */ /* 0x0003e20000100800 */
[----:B0-----:R-:W-:-:S03]  /*1f090*/  IMAD.WIDE R14, R154, 0x2, R8 ;  /* 0x000000029a0e7825 */ /* 0x001fc600078e0208 */
[----:B-1----:R-:W2:Y:S01]  /*1f0a0*/  LDG.E.U16 R25, desc[UR60][R152.64] ;  /* 0x0000003c98197981 */ /* 0x002ea2000c1e1500 */
[----:B------:R-:W-:-:S03]  /*1f0b0*/  IMAD.WIDE R154, R154, 0x2, R10 ;  /* 0x000000029a9a7825 */ /* 0x000fc600078e020a */
[----:B------:R-:W2:Y:S04]  /*1f0c0*/  LDG.E.U16 R24, desc[UR60][R22.64] ;  /* 0x0000003c16187981 */ /* 0x000ea8000c1e1500 */
[----:B------:R0:W2:Y:S01]  /*1f0d0*/  LDG.E.U16 R13, desc[UR60][R20.64] ;  /* 0x0000003c140d7981 */ /* 0x0000a2000c1e1500 */
[----:B------:R-:W-:-:S04]  /*1f0e0*/  IMAD.WIDE R16, R2, 0x2, R14 ;  /* 0x0000000202107825 */ /* 0x000fc800078e020e */
[----:B------:R-:W-:Y:S01]  /*1f0f0*/  IMAD.WIDE R14, R2, 0x2, R154 ;  /* 0x00000002020e7825 */ /* 0x000fe200078e029a */
[----:B------:R-:W-:-:S03]  /*1f100*/  LEA R154, R3, -R3, 0x3 ;  /* 0x80000003039a7211 */ /* 0x000fc600078e18ff */
[----:B0-----:R-:W-:Y:S01]  /*1f110*/  IMAD.WIDE R20, R2, 0x2, R156 ;  /* 0x0000000202147825 */ /* 0x001fe200078e029c */
[----:B------:R-:W-:Y:S03]  /*1f120*/  STL [R1+0xc4c], R31 ;  /* 0x000c4c1f01007387 */ /* 0x000fe60000100800 */
[C---:B------:R-:W-:Y:S01]  /*1f130*/  IMAD.WIDE R22, R19.reuse, 0x2, R6 ;  /* 0x0000000213167825 */ /* 0x040fe200078e0206 */
[----:B------:R0:W4:Y:S03]  /*1f140*/  LDG.E.U16 R141, desc[UR60][R20.64] ;  /* 0x0000003c148d7981 */ /* 0x000126000c1e1500 */
[C---:B------:R-:W-:Y:S01]  /*1f150*/  IMAD.WIDE R152, R19.reuse, 0x2, R8 ;  /* 0x0000000213987825 */ /* 0x040fe200078e0208 */
[----:B------:R1:W-:Y:S04]  /*1f160*/  STL [R1+0xc48], R12 ;  /* 0x000c480c01007387 */ /* 0x0003e80000100800 */
[----:B------:R1:W-:Y:S01]  /*1f170*/  STL [R1+0xc44], R0 ;  /* 0x000c440001007387 */ /* 0x0003e20000100800 */
[----:B0-----:R-:W-:-:S03]  /*1f180*/  IMAD.WIDE R20, R19, 0x2, R10 ;  /* 0x0000000213147825 */ /* 0x001fc600078e020a */
[----:B-1----:R0:W2:Y:S04]  /*1f190*/  LDG.E.U16 R12, desc[UR60][R16.64] ;  /* 0x0000003c100c7981 */ /* 0x0020a8000c1e1500 */
[----:B------:R1:W2:Y:S01]  /*1f1a0*/  LDG.E.U16 R0, desc[UR60][R14.64] ;  /* 0x0000003c0e007981 */ /* 0x0002a2000c1e1500 */
[----:B0-----:R-:W-:-:S04]  /*1f1b0*/  IMAD.WIDE R16, R2, 0x2, R22 ;  /* 0x0000000202107825 */ /* 0x001fc800078e0216 */
[----:B-1----:R-:W-:Y:S01]  /*1f1c0*/  IMAD.WIDE R14, R2, 0x2, R152 ;  /* 0x00000002020e7825 */ /* 0x002fe200078e0298 */
[----:B------:R0:W2:Y:S03]  /*1f1d0*/  LDG.E.U16 R140, desc[UR60][R16.64] ;  /* 0x0000003c108c7981 */ /* 0x0000a6000c1e1500 */
[----:B------:R-:W-:Y:S01]  /*1f1e0*/  IMAD.WIDE R22, R154, 0x2, R4 ;  /* 0x000000029a167825 */ /* 0x000fe200078e0204 */
[----:B------:R1:W2:Y:S03]  /*1f1f0*/  LDG.E.U16 R139, desc[UR60][R14.64] ;  /* 0x0000003c0e8b7981 */ /* 0x0002a6000c1e1500 */
[----:B------:R-:W-:-:S04]  /*1f200*/  IMAD.WIDE R152, R2, 0x2, R20 ;  /* 0x0000000202987825 */ /* 0x000fc800078e0214 */
[----:B------:R-:W-:Y:S01]  /*1f210*/  IMAD.WIDE R22, R2, 0x2, R22 ;  /* 0x0000000202167825 */ /* 0x000fe200078e0216 */
[----:B------:R1:W2:Y:S04]  /*1f220*/  LDG.E.U16 R138, desc[UR60][R152.64] ;  /* 0x0000003c988a7981 */ /* 0x0002a8000c1e1500 */
[----:B------:R-:W2:Y:S01]  /*1f230*/  LDG.E.U16 R54, desc[UR60][R22.64] ;  /* 0x0000003c16367981 */ /* 0x000ea2000c1e1500 */
[----:B0-----:R-:W-:-:S04]  /*1f240*/  IMAD.WIDE R16, R154, 0x2, R6 ;  /* 0x000000029a107825 */ /* 0x001fc800078e0206 */
[----:B------:R-:W-:-:S05]  /*1f250*/  IMAD.WIDE R20, R2, 0x2, R16 ;  /* 0x0000000202147825 */ /* 0x000fca00078e0210 */
[----:B------:R-:W2:Y:S01]  /*1f260*/  LDG.E.U16 R55, desc[UR60][R20.64] ;  /* 0x0000003c14377981 */ /* 0x000ea2000c1e1500 */
[----:B-1----:R-:W-:Y:S01]  /*1f270*/  IMAD.WIDE R14, R154, 0x2, R8 ;  /* 0x000000029a0e7825 */ /* 0x002fe200078e0208 */
[----:B------:R-:W-:-:S03]  /*1f280*/  SHF.L.U32 R19, R3, 0x3, RZ ;  /* 0x0000000303137819 */ /* 0x000fc600000006ff */
[----:B------:R-:W-:Y:S01]  /*1f290*/  IMAD.WIDE R154, R154, 0x2, R10 ;  /* 0x000000029a9a7825 */ /* 0x000fe200078e020a */
[----:B------:R-:W-:Y:S03]  /*1f2a0*/  STL [R1+0xc40], R30 ;  /* 0x000c401e01007387 */ /* 0x000fe60000100800 */
[----:B------:R-:W-:-:S04]  /*1f2b0*/  IMAD.WIDE R16, R2, 0x2, R14 ;  /* 0x0000000202107825 */ /* 0x000fc800078e020e */
[C---:B------:R-:W-:Y:S01]  /*1f2c0*/  IMAD.WIDE R14, R2.reuse, 0x2, R154 ;  /* 0x00000002020e7825 */ /* 0x040fe200078e029a */
[----:B------:R-:W2:Y:S03]  /*1f2d0*/  LDG.E.U16 R56, desc[UR60][R16.64] ;  /* 0x0000003c10387981 */ /* 0x000ea6000c1e1500 */
[C---:B------:R-:W-:Y:S01]  /*1f2e0*/  IMAD.WIDE R152, R19.reuse, 0x2, R8 ;  /* 0x0000000213987825 */ /* 0x040fe200078e0208 */
[----:B------:R0:W2:Y:S03]  /*1f2f0*/  LDG.E.U16 R57, desc[UR60][R14.64] ;  /* 0x0000003c0e397981 */ /* 0x0000a6000c1e1500 */
[----:B0-----:R-:W-:Y:S01]  /*1f300*/  IMAD.WIDE R14, R2, 0x2, R152 ;  /* 0x00000002020e7825 */ /* 0x001fe200078e0298 */
[----:B---3--:R-:W-:Y:S04]  /*1f310*/  STL [R1+0xc3c], R29 ;  /* 0x000c3c1d01007387 */ /* 0x008fe80000100800 */
[----:B----4-:R-:W-:Y:S04]  /*1f320*/  STL [R1+0x2164], R141 ;  /* 0x0021648d01007387 */ /* 0x010fe80000100800 */
[----:B------:R-:W-:Y:S04]  /*1f330*/  STL [R1+0xc38], R28 ;  /* 0x000c381c01007387 */ /* 0x000fe80000100800 */
[----:B--2---:R-:W-:Y:S04]  /*1f340*/  STL [R1+0x2168], R140 ;  /* 0x0021688c01007387 */ /* 0x004fe80000100800 */
[----:B------:R-:W-:Y:S04]  /*1f350*/  STL [R1+0x216c], R139 ;  /* 0x00216c8b01007387 */ /* 0x000fe80000100800 */
[----:B------:R-:W-:Y:S04]  /*1f360*/  STL [R1+0xc34], R27 ;  /* 0x000c341b01007387 */ /* 0x000fe80000100800 */
[----:B------:R-:W-:Y:S04]  /*1f370*/  STL [R1+0xc30], R26 ;  /* 0x000c301a01007387 */ /* 0x000fe80000100800 */
[----:B------:R-:W-:Y:S04]  /*1f380*/  STL [R1+0x2170], R138 ;  /* 0x0021708a01007387 */ /* 0x000fe80000100800 */
[----:B------:R-:W-:Y:S04]  /*1f390*/  STL [R1+0xc2c], R25 ;  /* 0x000c2c1901007387 */ /* 0x000fe80000100800 */
[----:B------:R-:W-:Y:S04]  /*1f3a0*/  STL [R1+0xc28], R24 ;  /* 0x000c281801007387 */ /* 0x000fe80000100800 */
[----:B------:R-:W-:Y:S04]  /*1f3b0*/  STL [R1+0x2174], R54 ;  /* 0x0021743601007387 */ /* 0x000fe80000100800 */
[----:B------:R0:W-:Y:S04]  /*1f3c0*/  STL [R1+0xc24], R13 ;  /* 0x000c240d01007387 */ /* 0x0001e80000100800 */
[----:B0-----:R0:W2:Y:S01]  /*1f3d0*/  LDG.E.U16 R13, desc[UR60][R14.64] ;  /* 0x0000003c0e0d7981 */ /* 0x0010a2000c1e1500 */
[----:B------:R-:W-:Y:S01]  /*1f3e0*/  IMAD.WIDE R156, R19, 0x2, R4 ;  /* 0x00000002139c7825 */ /* 0x000fe200078e0204 */
[----:B------:R-:W-:-:S03]  /*1f3f0*/  LEA R154, R3, R3, 0x3 ;  /* 0x00000003039a7211 */ /* 0x000fc600078e18ff */
[----:B------:R-:W-:Y:S01]  /*1f400*/  IMAD.WIDE R22, R19, 0x2, R6 ;  /* 0x0000000213167825 */ /* 0x000fe200078e0206 */
[----:B------:R-:W-:Y:S03]  /*1f410*/  STL [R1+0x2178], R55 ;  /* 0x0021783701007387 */ /* 0x000fe60000100800 */
[C---:B------:R-:W-:Y:S01]  /*1f420*/  IMAD.WIDE R20, R2.reuse, 0x2, R156 ;  /* 0x0000000202147825 */ /* 0x040fe200078e029c */
[----:B------:R1:W-:Y:S03]  /*1f430*/  STL [R1+0xc20], R12 ;  /* 0x000c200c01007387 */ /* 0x0003e60000100800 */
[----:B------:R-:W-:Y:S01]  /*1f440*/  IMAD.WIDE R16, R2, 0x2, R22 ;  /* 0x0000000202107825 */ /* 0x000fe200078e0216 */
[----:B------:R3:W-:Y:S03]  /*1f450*/  STL [R1+0xc1c], R0 ;  /* 0x000c1c0001007387 */ /* 0x0007e60000100800 */
[C---:B------:R-:W-:Y:S01]  /*1f460*/  IMAD.WIDE R22, R154.reuse, 0x2, R4 ;  /* 0x000000029a167825 */ /* 0x040fe200078e0204 */
[----:B-1----:R-:W4:Y:S04]  /*1f470*/  LDG.E.U16 R12, desc[UR60][R16.64] ;  /* 0x0000003c100c7981 */ /* 0x002f28000c1e1500 */
[----:B---3--:R1:W3:Y:S01]  /*1f480*/  LDG.E.U16 R0, desc[UR60][R20.64] ;  /* 0x0000003c14007981 */ /* 0x0082e2000c1e1500 */
[----:B0-----:R-:W-:-:S04]  /*1f490*/  IMAD.WIDE R14, R154, 0x2, R8 ;  /* 0x000000029a0e7825 */ /* 0x001fc800078e0208 */
[----:B-1----:R-:W-:-:S04]  /*1f4a0*/  IMAD.WIDE R20, R19, 0x2, R10 ;  /* 0x0000000213147825 */ /* 0x002fc800078e020a */
[----:B------:R-:W-:-:S04]  /*1f4b0*/  IMAD.WIDE R16, R154, 0x2, R6 ;  /* 0x000000029a107825 */ /* 0x000fc800078e0206 */
[----:B------:R-:W-:-:S04]  /*1f4c0*/  IMAD.WIDE R152, R2, 0x2, R20 ;  /* 0x0000000202987825 */ /* 0x000fc800078e0214 */
[----:B------:R-:W-:Y:S01]  /*1f4d0*/  IMAD R19, R3, 0xa, RZ ;  /* 0x0000000a03137824 */ /* 0x000fe200078e02ff */
[----:B------:R-:W4:Y:S01]  /*1f4e0*/  LDG.E.U16 R32, desc[UR60][R152.64] ;  /* 0x0000003c98207981 */ /* 0x000f22000c1e1500 */
[----:B------:R-:W-:-:S04]  /*1f4f0*/  IMAD.WIDE R22, R2, 0x2, R22 ;  /* 0x0000000202167825 */ /* 0x000fc800078e0216 */
[----:B------:R-:W-:Y:S01]  /*1f500*/  IMAD.WIDE R20, R2, 0x2, R16 ;  /* 0x0000000202147825 */ /* 0x000fe200078e0210 */
[----:B------:R0:W3:Y:S03]  /*1f510*/  LDG.E.U16 R31, desc[UR60][R22.64] ;  /* 0x0000003c161f7981 */ /* 0x0000e6000c1e1500 */
[----:B------:R-:W-:Y:S01]  /*1f520*/  IMAD.WIDE R156, R19, 0x2, R4 ;  /* 0x00000002139c7825 */ /* 0x000fe200078e0204 */
[----:B------:R1:W3:Y:S03]  /*1f530*/  LDG.E.U16 R30, desc[UR60][R20.64] ;  /* 0x0000003c141e7981 */ /* 0x0002e6000c1e1500 */
[----:B------:R-:W-:-:S04]  /*1f540*/  IMAD.WIDE R154, R154, 0x2, R10 ;  /* 0x000000029a9a7825 */ /* 0x000fc800078e020a */
[----:B------:R-:W-:-:S04]  /*1f550*/  IMAD.WIDE R16, R2, 0x2, R14 ;  /* 0x0000000202107825 */ /* 0x000fc800078e020e */
[----:B0-----:R-:W-:Y:S01]  /*1f560*/  IMAD.WIDE R22, R19, 0x2, R6 ;  /* 0x0000000213167825 */ /* 0x001fe200078e0206 */
[----:B------:R0:W3:Y:S03]  /*1f570*/  LDG.E.U16 R29, desc[UR60][R16.64] ;  /* 0x0000003c101d7981 */ /* 0x0000e6000c1e1500 */
[----:B-1----:R-:W-:-:S04]  /*1f580*/  IMAD.WIDE R20, R2, 0x2, R156 ;  /* 0x0000000202147825 */ /* 0x002fc800078e029c */
[C---:B------:R-:W-:Y:S01]  /*1f590*/  IMAD.WIDE R14, R2.reuse, 0x2, R154 ;  /* 0x00000002020e7825 */ /* 0x040fe200078e029a */
[----:B------:R1:W3:Y:S03]  /*1f5a0*/  LDG.E.U16 R27, desc[UR60][R20.64] ;  /* 0x0000003c141b7981 */ /* 0x0002e6000c1e1500 */
[----:B------:R-:W-:Y:S01]  /*1f5b0*/  IMAD.WIDE R152, R19, 0x2, R8 ;  /* 0x0000000213987825 */ /* 0x000fe200078e0208 */
[----:B------:R1:W3:Y:S03]  /*1f5c0*/  LDG.E.U16 R28, desc[UR60][R14.64] ;  /* 0x0000003c0e1c7981 */ /* 0x0002e6000c1e1500 */
[----:B0-----:R-:W-:-:S04]  /*1f5d0*/  IMAD.WIDE R16, R2, 0x2, R22 ;  /* 0x0000000202107825 */ /* 0x001fc800078e0216 */
[----:B------:R-:W-:Y:S01]  /*1f5e0*/  IMAD R154, R3, 0xb, RZ ;  /* 0x0000000b039a7824 */ /* 0x000fe200078e02ff */
[----:B------:R0:W3:Y:S01]  /*1f5f0*/  LDG.E.U16 R26, desc[UR60][R16.64] ;  /* 0x0000003c101a7981 */ /* 0x0000e2000c1e1500 */
[----:B-1----:R-:W-:-:S04]  /*1f600*/  IMAD.WIDE R20, R19, 0x2, R10 ;  /* 0x0000000213147825 */ /* 0x002fc800078e020a */
[----:B------:R-:W-:-:S04]  /*1f610*/  IMAD.WIDE R14, R2, 0x2, R152 ;  /* 0x00000002020e7825 */ /* 0x000fc800078e0298 */
[C---:B------:R-:W-:Y:S01]  /*1f620*/  IMAD.WIDE R22, R154.reuse, 0x2, R4 ;  /* 0x000000029a167825 */ /* 0x040fe200078e0204 */
[----:B------:R1:W3:Y:S03]  /*1f630*/  LDG.E.U16 R25, desc[UR60][R14.64] ;  /* 0x0000003c0e197981 */ /* 0x0002e6000c1e1500 */
[----:B0-----:R-:W-:-:S04]  /*1f640*/  IMAD.WIDE R16, R154, 0x2, R6 ;  /* 0x000000029a107825 */ /* 0x001fc800078e0206 */
[C---:B------:R-:W-:Y:S01]  /*1f650*/  IMAD.WIDE R152, R2.reuse, 0x2, R20 ;  /* 0x0000000202987825 */ /* 0x040fe200078e0214 */
[----:B------:R-:W-:Y:S03]  /*1f660*/  STL [R1+0x217c], R56 ;  /* 0x00217c3801007387 */ /* 0x000fe60000100800 */
[C---:B------:R-:W-:Y:S01]  /*1f670*/  IMAD.WIDE R22, R2.reuse, 0x2, R22 ;  /* 0x0000000202167825 */ /* 0x040fe200078e0216 */
[----:B------:R-:W-:Y:S03]  /*1f680*/  STL [R1+0x2180], R57 ;  /* 0x0021803901007387 */ /* 0x000fe60000100800 */
[----:B------:R-:W-:Y:S01]  /*1f690*/  IMAD.WIDE R20, R2, 0x2, R16 ;  /* 0x0000000202147825 */ /* 0x000fe200078e0210 */
[----:B------:R-:W3:Y:S04]  /*1f6a0*/  LDG.E.U16 R33, desc[UR60][R152.64] ;  /* 0x0000003c98217981 */ /* 0x000ee8000c1e1500 */
[----:B------:R0:W3:Y:S04]  /*1f6b0*/  LDG.E.U16 R24, desc[UR60][R22.64] ;  /* 0x0000003c16187981 */ /* 0x0000e8000c1e1500 */
[----:B--2---:R2:W-:Y:S04]  /*1f6c0*/  STL [R1+0xbf0], R13 ;  /* 0x000bf00d01007387 */ /* 0x0045e80000100800 */
[----:B--2---:R2:W3:Y:S01]  /*1f6d0*/  LDG.E.U16 R13, desc[UR60][R20.64] ;  /* 0x0000003c140d7981 */ /* 0x0044e2000c1e1500 */
[----:B-1----:R-:W-:-:S04]  /*1f6e0*/  IMAD.WIDE R14, R154, 0x2, R8 ;  /* 0x000000029a0e7825 */ /* 0x002fc800078e0208 */
[----:B------:R-:W-:Y:S02]  /*1f6f0*/  IMAD R19, R3, 0xc, RZ ;  /* 0x0000000c03137824 */ /* 0x000fe400078e02ff */
[----:B------:R-:W-:-:S04]  /*1f700*/  IMAD.WIDE R154, R154, 0x2, R10 ;  /* 0x000000029a9a7825 */ /* 0x000fc800078e020a */
[----:B------:R-:W-:-:S04]  /*1f710*/  IMAD.WIDE R156, R19, 0x2, R4 ;  /* 0x00000002139c7825 */ /* 0x000fc800078e0204 */
[----:B------:R-:W-:-:S04]  /*1f720*/  IMAD.WIDE R16, R2, 0x2, R14 ;  /* 0x0000000202107825 */ /* 0x000fc800078e020e */
[----:B0-----:R-:W-:-:S04]  /*1f730*/  IMAD.WIDE R22, R19, 0x2, R6 ;  /* 0x0000000213167825 */ /* 0x001fc800078e0206 */
[----:B--2---:R-:W-:-:S04]  /*1f740*/  IMAD.WIDE R20, R2, 0x2, R156 ;  /* 0x0000000202147825 */ /* 0x004fc800078e029c */
[----:B------:R-:W-:-:S04]  /*1f750*/  IMAD.WIDE R14, R2, 0x2, R154 ;  /* 0x00000002020e7825 */ /* 0x000fc800078e029a */
[----:B------:R-:W-:Y:S01]  /*1f760*/  IMAD.WIDE R152, R19, 0x2, R8 ;  /* 0x0000000213987825 */ /* 0x000fe200078e0208 */
[----:B----4-:R0:W-:Y:S03]  /*1f770*/  STL [R1+0xbec], R32 ;  /* 0x000bec2001007387 */ /* 0x0101e60000100800 */
[----:B------:R-:W-:Y:S01]  /*1f780*/  IMAD R154, R3, 0xd, RZ ;  /* 0x0000000d039a7824 */ /* 0x000fe200078e02ff */
[----:B---3--:R1:W-:Y:S04]  /*1f790*/  STL [R1+0xbe8], R31 ;  /* 0x000be81f01007387 */ /* 0x0083e80000100800 */
[----:B0-----:R0:W2:Y:S04]  /*1f7a0*/  LDG.E.U16 R32, desc[UR60][R16.64] ;  /* 0x0000003c10207981 */ /* 0x0010a8000c1e1500 */
[----:B------:R3:W-:Y:S04]  /*1f7b0*/  STL [R1+0xbe4], R30 ;  /* 0x000be41e01007387 */ /* 0x0007e80000100800 */
[----:B-1----:R1:W4:Y:S01]  /*1f7c0*/  LDG.E.U16 R31, desc[UR60][R14.64] ;  /* 0x0000003c0e1f7981 */ /* 0x002322000c1e1500 */
[----:B0-----:R-:W-:-:S03]  /*1f7d0*/  IMAD.WIDE R16, R2, 0x2, R22 ;  /* 0x0000000202107825 */ /* 0x001fc600078e0216 */
[----:B------:R0:W-:Y:S01]  /*1f7e0*/  STL [R1+0xbe0], R29 ;  /* 0x000be01d01007387 */ /* 0x0001e20000100800 */
[----:B------:R-:W-:-:S03]  /*1f7f0*/  IMAD.WIDE R22, R154, 0x2, R4 ;  /* 0x000000029a167825 */ /* 0x000fc600078e0204 */
[----:B---3--:R3:W4:Y:S01]  /*1f800*/  LDG.E.U16 R30, desc[UR60][R20.64] ;  /* 0x0000003c141e7981 */ /* 0x008722000c1e1500 */
[----:B-1----:R-:W-:-:S03]  /*1f810*/  IMAD.WIDE R14, R2, 0x2, R152 ;  /* 0x00000002020e7825 */ /* 0x002fc600078e0298 */
[----:B0-----:R0:W4:Y:S01]  /*1f820*/  LDG.E.U16 R29, desc[UR60][R16.64] ;  /* 0x0000003c101d7981 */ /* 0x001122000c1e1500 */
[----:B---3--:R-:W-:-:S03]  /*1f830*/  IMAD.WIDE R20, R19, 0x2, R10 ;  /* 0x0000000213147825 */ /* 0x008fc600078e020a */
[----:B------:R1:W-:Y:S01]  /*1f840*/  STL [R1+0xbdc], R28 ;  /* 0x000bdc1c01007387 */ /* 0x0003e20000100800 */
[----:B------:R-:W-:Y:S02]  /*1f850*/  IMAD R19, R3, 0xe, RZ ;  /* 0x0000000e03137824 */ /* 0x000fe400078e02ff */
[----:B0-----:R-:W-:Y:S01]  /*1f860*/  IMAD.WIDE R16, R154, 0x2, R6 ;  /* 0x000000029a107825 */ /* 0x001fe200078e0206 */
[----:B------:R0:W-:Y:S03]  /*1f870*/  STL [R1+0xbd8], R27 ;  /* 0x000bd81b01007387 */ /* 0x0001e60000100800 */
[C---:B------:R-:W-:Y:S01]  /*1f880*/  IMAD.WIDE R152, R2.reuse, 0x2, R20 ;  /* 0x0000000202987825 */ /* 0x040fe200078e0214 */
[----:B-1----:R1:W3:Y:S03]  /*1f890*/  LDG.E.U16 R28, desc[UR60][R14.64] ;  /* 0x0000003c0e1c7981 */ /* 0x0022e6000c1e1500 */
[C---:B------:R-:W-:Y:S01]  /*1f8a0*/  IMAD.WIDE R22, R2.reuse, 0x2, R22 ;  /* 0x0000000202167825 */ /* 0x040fe200078e0216 */
[----:B------:R1:W-:Y:S03]  /*1f8b0*/  STL [R1+0xbd4], R26 ;  /* 0x000bd41a01007387 */ /* 0x0003e60000100800 */
[----:B------:R-:W-:Y:S01]  /*1f8c0*/  IMAD.WIDE R20, R2, 0x2, R16 ;  /* 0x0000000202147825 */ /* 0x000fe200078e0210 */
[----:B0-----:R-:W3:Y:S03]  /*1f8d0*/  LDG.E.U16 R27, desc[UR60][R152.64] ;  /* 0x0000003c981b7981 */ /* 0x001ee6000c1e1500 */
[----:B-1----:R-:W-:-:S04]  /*1f8e0*/  IMAD.WIDE R14, R154, 0x2, R8 ;  /* 0x000000029a0e7825 */ /* 0x002fc800078e0208 */
[----:B------:R-:W-:Y:S01]  /*1f8f0*/  IMAD.WIDE R156, R19, 0x2, R4 ;  /* 0x00000002139c7825 */ /* 0x000fe200078e0204 */
[----:B------:R0:W-:Y:S03]  /*1f900*/  STL [R1+0xbd0], R25 ;  /* 0x000bd01901007387 */ /* 0x0001e60000100800 */
[----:B------:R-:W-:Y:S01]  /*1f910*/  IMAD.WIDE R154, R154, 0x2, R10 ;  /* 0x000000029a9a7825 */ /* 0x000fe200078e020a */
[----:B------:R1:W3:Y:S03]  /*1f920*/  LDG.E.U16 R26, desc[UR60][R22.64] ;  /* 0x0000003c161a7981 */ /* 0x0002e6000c1e1500 */
[C---:B------:R-:W-:Y:S01]  /*1f930*/  IMAD.WIDE R16, R2.reuse, 0x2, R14 ;  /* 0x0000000202107825 */ /* 0x040fe200078e020e */
[----:B0-----:R0:W3:Y:S03]  /*1f940*/  LDG.E.U16 R25, desc[UR60][R20.64] ;  /* 0x0000003c14197981 */ /* 0x0010e6000c1e1500 */
[----:B------:R-:W-:-:S04]  /*1f950*/  IMAD.WIDE R14, R2, 0x2, R154 ;  /* 0x00000002020e7825 */ /* 0x000fc800078e029a */
[C---:B-1----:R-:W-:Y:S01]  /*1f960*/  IMAD.WIDE R22, R19.reuse, 0x2, R6 ;  /* 0x0000000213167825 */ /* 0x042fe200078e0206 */
[----:B------:R-:W-:Y:S03]  /*1f970*/  STL [R1+0xbcc], R33 ;  /* 0x000bcc2101007387 */ /* 0x000fe60000100800 */
[----:B------:R-:W-:-:S04]  /*1f980*/  IMAD.WIDE R152, R19, 0x2, R8 ;  /* 0x0000000213987825 */ /* 0x000fc800078e0208 */
[----:B0-----:R-:W-:Y:S01]  /*1f990*/  IMAD.WIDE R20, R2, 0x2, R156 ;  /* 0x0000000202147825 */ /* 0x001fe200078e029c */
[----:B------:R0:W-:Y:S04]  /*1f9a0*/  STL [R1+0xbc8], R24 ;  /* 0x000bc81801007387 */ /* 0x0001e80000100800 */
[----:B------:R1:W3:Y:S01]  /*1f9b0*/  LDG.E.U16 R137, desc[UR60][R20.64] ;  /* 0x0000003c14897981 */ /* 0x0002e2000c1e1500 */
[----:B------:R-:W-:-:S03]  /*1f9c0*/  LEA R154, R3, -R3, 0x4 ;  /* 0x80000003039a7211 */ /* 0x000fc600078e20ff */
[----:B0-----:R0:W3:Y:S01]  /*1f9d0*/  LDG.E.U16 R24, desc[UR60][R16.64] ;  /* 0x0000003c10187981 */ /* 0x0010e2000c1e1500 */
[----:B-1----:R-:W-:-:S04]  /*1f9e0*/  IMAD.WIDE R20, R19, 0x2, R10 ;  /* 0x0000000213147825 */ /* 0x002fc800078e020a */
[----:B0-----:R-:W-:-:S05]  /*1f9f0*/  IMAD.WIDE R16, R2, 0x2, R22 ;  /* 0x0000000202107825 */ /* 0x001fca00078e0216 */
[----:B------:R0:W3:Y:S01]  /*1fa00*/  LDG.E.U16 R136, desc[UR60][R16.64] ;  /* 0x0000003c10887981 */ /* 0x0000e2000c1e1500 */
[----:B------:R-:W-:-:S04]  /*1fa10*/  IMAD.WIDE R22, R154, 0x2, R4 ;  /* 0x000000029a167825 */ /* 0x000fc800078e0204 */
[----:B------:R-:W-:-:S04]  /*1fa20*/  IMAD.WIDE R22, R2, 0x2, R22 ;  /* 0x0000000202167825 */ /* 0x000fc800078e0216 */
[----:B0-----:R-:W-:Y:S01]  /*1fa30*/  IMAD.WIDE R16, R154, 0x2, R6 ;  /* 0x000000029a107825 */ /* 0x001fe200078e0206 */
[----:B------:R-:W3:Y:S04]  /*1fa40*/  LDG.E.U16 R58, desc[UR60][R22.64] ;  /* 0x0000003c163a7981 */ /* 0x000ee8000c1e1500 */
[----:B------:R0:W-:Y:S04]  /*1fa50*/  STL [R1+0xbc4], R13 ;  /* 0x000bc40d01007387 */ /* 0x0001e80000100800 */
[----:B0-----:R0:W3:Y:S02]  /*1fa60*/  LDG.E.U16 R13, desc[UR60][R14.64] ;  /* 0x0000003c0e0d7981 */ /* 0x0010e4000c1e1500 */
[----:B0-----:R-:W-:-:S04]  /*1fa70*/  IMAD.WIDE R14, R2, 0x2, R152 ;  /* 0x00000002020e7825 */ /* 0x001fc800078e0298 */
[C---:B------:R-:W-:Y:S01]  /*1fa80*/  IMAD.WIDE R152, R2.reuse, 0x2, R20 ;  /* 0x0000000202987825 */ /* 0x040fe200078e0214 */
[----:B------:R0:W3:Y:S04]  /*1fa90*/  LDG.E.U16 R135, desc[UR60][R14.64] ;  /* 0x0000003c0e877981 */ /* 0x0000e8000c1e1500 */
[----:B------:R1:W3:Y:S01]  /*1faa0*/  LDG.E.U16 R134, desc[UR60][R152.64] ;  /* 0x0000003c98867981 */ /* 0x0002e2000c1e1500 */
[----:B------:R-:W-:-:S05]  /*1fab0*/  IMAD.WIDE R20, R2, 0x2, R16 ;  /* 0x0000000202147825 */ /* 0x000fca00078e0210 */
[----:B------:R1:W3:Y:S01]  /*1fac0*/  LDG.E.U16 R59, desc[UR60][R20.64] ;  /* 0x0000003c143b7981 */ /* 0x0002e2000c1e1500 */
[----:B------:R-:W-:Y:S01]  /*1fad0*/  SHF.L.U32 R19, R3, 0x4, RZ ;  /* 0x0000000403137819 */ /* 0x000fe200000006ff */
[----:B0-----:R-:W-:-:S04]  /*1fae0*/  IMAD.WIDE R14, R154, 0x2, R8 ;  /* 0x000000029a0e7825 */ /* 0x001fc800078e0208 */
[----:B------:R-:W-:-:S04]  /*1faf0*/  IMAD.WIDE R154, R154, 0x2, R10 ;  /* 0x000000029a9a7825 */ /* 0x000fc800078e020a */
[----:B------:R-:W-:-:S04]  /*1fb00*/  IMAD.WIDE R156, R19, 0x2, R4 ;  /* 0x00000002139c7825 */ /* 0x000fc800078e0204 */
[----:B------:R-:W-:-:S04]  /*1fb10*/  IMAD.WIDE R16, R2, 0x2, R14 ;  /* 0x0000000202107825 */ /* 0x000fc800078e020e */
[C---:B------:R-:W-:Y:S01]  /*1fb20*/  IMAD.WIDE R22, R19.reuse, 0x2, R6 ;  /* 0x0000000213167825 */ /* 0x040fe200078e0206 */
[----:B--2---:R0:W-:Y:S03]  /*1fb30*/  STL [R1+0xbc0], R32 ;  /* 0x000bc02001007387 */ /* 0x0041e60000100800 */
[C---:B------:R-:W-:Y:S01]  /*1fb40*/  IMAD.WIDE R14, R2.reuse, 0x2, R154 ;  /* 0x00000002020e7825 */ /* 0x040fe200078e029a */
[----:B------:R2:W3:Y:S03]  /*1fb50*/  LDG.E.U16 R60, desc[UR60][R16.64] ;  /* 0x0000003c103c7981 */ /* 0x0004e6000c1e1500 */
[----:B-1----:R-:W-:Y:S01]  /*1fb60*/  IMAD.WIDE R152, R19, 0x2, R8 ;  /* 0x0000000213987825 */ /* 0x002fe200078e0208 */
[----:B------:R1:W3:Y:S03]  /*1fb70*/  LDG.E.U16 R61, desc[UR60][R14.64] ;  /* 0x0000003c0e3d7981 */ /* 0x0002e6000c1e1500 */
[----:B------:R-:W-:Y:S01]  /*1fb80*/  IMAD.WIDE R20, R2, 0x2, R156 ;  /* 0x0000000202147825 */ /* 0x000fe200078e029c */
[----:B------:R-:W-:-:S03]  /*1fb90*/  LEA R154, R3, R3, 0x4 ;  /* 0x00000003039a7211 */ /* 0x000fc600078e20ff */
[C---:B--2---:R-:W-:Y:S01]  /*1fba0*/  IMAD.WIDE R16, R2.reuse, 0x2, R22 ;  /* 0x0000000202107825 */ /* 0x044fe200078e0216 */
[----:B0-----:R0:W2:Y:S03]  /*1fbb0*/  LDG.E.U16 R32, desc[UR60][R20.64] ;  /* 0x0000003c14207981 */ /* 0x0010a6000c1e1500 */
[----:B-1----:R-:W-:Y:S01]  /*1fbc0*/  IMAD.WIDE R14, R2, 0x2, R152 ;  /* 0x00000002020e7825 */ /* 0x002fe200078e0298 */
[----:B----4-:R1:W-:Y:S03]  /*1fbd0*/  STL [R1+0xbbc], R31 ;  /* 0x000bbc1f01007387 */ /* 0x0103e60000100800 */
[----:B0-----:R-:W-:-:S04]  /*1fbe0*/  IMAD.WIDE R20, R19, 0x2, R10 ;  /* 0x0000000213147825 */ /* 0x001fc800078e020a */
[----:B------:R-:W-:Y:S01]  /*1fbf0*/  IMAD.WIDE R22, R154, 0x2, R4 ;  /* 0x000000029a167825 */ /* 0x000fe200078e0204 */
[----:B-1----:R0:W4:Y:S03]  /*1fc00*/  LDG.E.U16 R31, desc[UR60][R16.64] ;  /* 0x0000003c101f7981 */ /* 0x002126000c1e1500 */
[----:B------:R-:W-:-:S04]  /*1fc10*/  IMAD.WIDE R152, R2, 0x2, R20 ;  /* 0x0000000202987825 */ /* 0x000fc800078e0214 */
[----:B0-----:R-:W-:-:S04]  /*1fc20*/  IMAD.WIDE R16, R154, 0x2, R6 ;  /* 0x000000029a107825 */ /* 0x001fc800078e0206 */
[----:B------:R-:W-:-:S04]  /*1fc30*/  IMAD.WIDE R22, R2, 0x2, R22 ;  /* 0x0000000202167825 */ /* 0x000fc800078e0216 */
[----:B------:R-:W-:-:S04]  /*1fc40*/  IMAD.WIDE R20, R2, 0x2, R16 ;  /* 0x0000000202147825 */ /* 0x000fc800078e0210 */
[----:B------:R-:W-:Y:S01]  /*1fc50*/  IMAD R19, R3, 0x12, RZ ;  /* 0x0000001203137824 */ /* 0x000fe200078e02ff */
[----:B---3--:R-:W-:Y:S04]  /*1fc60*/  STL [R1+0x2184], R137 ;  /* 0x0021848901007387 */ /* 0x008fe80000100800 */
[----:B------:R0:W-:Y:S04]  /*1fc70*/  STL [R1+0xbb8], R30 ;  /* 0x000bb81e01007387 */ /* 0x0001e80000100800 */
[----:B0-----:R0:W3:Y:S04]  /*1fc80*/  LDG.E.U16 R30, desc[UR60][R14.64] ;  /* 0x0000003c0e1e7981 */ /* 0x0010e8000c1e1500 */
[----:B------:R-:W-:Y:S01]  /*1fc90*/  STL [R1+0x2188], R136 ;  /* 0x0021888801007387 */ /* 0x000fe20000100800 */
[----:B0-----:R-:W-:-:S04]  /*1fca0*/  IMAD.WIDE R14, R154, 0x2, R8 ;  /* 0x000000029a0e7825 */ /* 0x001fc800078e0208 */
[----:B------:R-:W-:-:S04]  /*1fcb0*/  IMAD.WIDE R154, R154, 0x2, R10 ;  /* 0x000000029a9a7825 */ /* 0x000fc800078e020a */
[----:B------:R-:W-:-:S04]  /*1fcc0*/  IMAD.WIDE R16, R2, 0x2, R14 ;  /* 0x0000000202107825 */ /* 0x000fc800078e020e */
[----:B------:R-:W-:-:S04]  /*1fcd0*/  IMAD.WIDE R14, R2, 0x2, R154 ;  /* 0x00000002020e7825 */ /* 0x000fc800078e029a */
[C---:B------:R-:W-:Y:S01]  /*1fce0*/  IMAD.WIDE R156, R19.reuse, 0x2, R4 ;  /* 0x00000002139c7825 */ /* 0x040fe200078e0204 */
[----:B------:R-:W-:Y:S04]  /*1fcf0*/  STL [R1+0x218c], R135 ;  /* 0x00218c8701007387 */ /* 0x000fe80000100800 */
[----:B------:R0:W-:Y:S04]  /*1fd00*/  STL [R1+0xbb4], R29 ;  /* 0x000bb41d01007387 */ /* 0x0001e80000100800 */
[----:B------:R1:W-:Y:S04]  /*1fd10*/  STL [R1+0xbb0], R28 ;  /* 0x000bb01c01007387 */ /* 0x0003e80000100800 */
[----:B0-----:R-:W3:Y:S04]  /*1fd20*/  LDG.E.U16 R29, desc[UR60][R152.64] ;  /* 0x0000003c981d7981 */ /* 0x001ee8000c1e1500 */
[----:B------:R-:W-:Y:S04]  /*1fd30*/  STL [R1+0x2190], R134 ;  /* 0x0021908601007387 */ /* 0x000fe80000100800 */
[----:B------:R0:W-:Y:S04]  /*1fd40*/  STL [R1+0xbac], R27 ;  /* 0x000bac1b01007387 */ /* 0x0001e80000100800 */
[----:B-1----:R1:W3:Y:S04]  /*1fd50*/  LDG.E.U16 R28, desc[UR60][R22.64] ;  /* 0x0000003c161c7981 */ /* 0x0022e8000c1e1500 */
[----:B------:R1:W-:Y:S04]  /*1fd60*/  STL [R1+0xba8], R26 ;  /* 0x000ba81a01007387 */ /* 0x0003e80000100800 */
[----:B0-----:R0:W3:Y:S04]  /*1fd70*/  LDG.E.U16 R27, desc[UR60][R20.64] ;  /* 0x0000003c141b7981 */ /* 0x0010e8000c1e1500 */
[----:B-1----:R1:W3:Y:S01]  /*1fd80*/  LDG.E.U16 R26, desc[UR60][R16.64] ;  /* 0x0000003c101a7981 */ /* 0x0022e2000c1e1500 */
[----:B------:R-:W-:-:S03]  /*1fd90*/  IMAD.WIDE R22, R19, 0x2, R6 ;  /* 0x0000000213167825 */ /* 0x000fc600078e0206 */
[----:B------:R-:W-:Y:S01]  /*1fda0*/  STL [R1+0x2194], R58 ;  /* 0x0021943a01007387 */ /* 0x000fe20000100800 */
[----:B------:R-:W-:-:S03]  /*1fdb0*/  IMAD.WIDE R152, R19, 0x2, R8 ;  /* 0x0000000213987825 */ /* 0x000fc600078e0208 */
[----:B------:R2:W-:Y:S01]  /*1fdc0*/  STL [R1+0xba4], R25 ;  /* 0x000ba41901007387 */ /* 0x0005e20000100800 */
[----:B0-----:R-:W-:-:S03]  /*1fdd0*/  IMAD.WIDE R20, R2, 0x2, R156 ;  /* 0x0000000202147825 */ /* 0x001fc600078e029c */
[----:B--2---:R0:W2:Y:S01]  /*1fde0*/  LDG.E.U16 R25, desc[UR60][R14.64] ;  /* 0x0000003c0e197981 */ /* 0x0040a2000c1e1500 */
[----:B-1----:R-:W-:-:S03]  /*1fdf0*/  IMAD.WIDE R16, R2, 0x2, R22 ;  /* 0x0000000202107825 */ /* 0x002fc600078e0216 */
[----:B------:R-:W-:Y:S04]  /*1fe00*/  STL [R1+0x2198], R59 ;  /* 0x0021983b01007387 */ /* 0x000fe80000100800 */
[----:B------:R1:W2:Y:S01]  /*1fe10*/  LDG.E.U16 R33, desc[UR60][R20.64] ;  /* 0x0000003c14217981 */ /* 0x0002a2000c1e1500 */
[----:B0-----:R-:W-:-:S03]  /*1fe20*/  IMAD.WIDE R14, R2, 0x2, R152 ;  /* 0x00000002020e7825 */ /* 0x001fc600078e0298 */
[----:B------:R0:W-:Y:S04]  /*1fe30*/  STL [R1+0xba0], R24 ;  /* 0x000ba01801007387 */ /* 0x0001e80000100800 */
[----:B------:R4:W-:Y:S04]  /*1fe40*/  STL [R1+0xb9c], R13 ;  /* 0x000b9c0d01007387 */ /* 0x0009e80000100800 */
[----:B0-----:R0:W2:Y:S04]  /*1fe50*/  LDG.E.U16 R24, desc[UR60][R16.64] ;  /* 0x0000003c10187981 */ /* 0x0010a8000c1e1500 */
[----:B----4-:R4:W2:Y:S01]  /*1fe60*/  LDG.E.U16 R13, desc[UR60][R14.64] ;  /* 0x0000003c0e0d7981 */ /* 0x0108a2000c1e1500 */
[----:B------:R-:W-:-:S04]  /*1fe70*/  IMAD R154, R3, 0x13, RZ ;  /* 0x00000013039a7824 */ /* 0x000fc800078e02ff */
[C---:B------:R-:W-:Y:S01]  /*1fe80*/  IMAD.WIDE R22, R154.reuse, 0x2, R4 ;  /* 0x000000029a167825 */ /* 0x040fe200078e0204 */
[----:B------:R-:W-:Y:S03]  /*1fe90*/  STL [R1+0x219c], R60 ;  /* 0x00219c3c01007387 */ /* 0x000fe60000100800 */
[----:B-1----:R-:W-:Y:S01]  /*1fea0*/  IMAD.WIDE R20, R19, 0x2, R10 ;  /* 0x0000000213147825 */ /* 0x002fe200078e020a */
[----:B------:R-:W-:Y:S03]  /*1feb0*/  STL [R1+0x21a0], R61 ;  /* 0x0021a03d01007387 */ /* 0x000fe60000100800 */
[----:B0-----:R-:W-:Y:S01]  /*1fec0*/  IMAD.WIDE R16, R154, 0x2, R6 ;  /* 0x000000029a107825 */ /* 0x001fe200078e0206 */
[----:B------:R-:W-:Y:S03]  /*1fed0*/  STL [R1+0xb78], R32 ;  /* 0x000b782001007387 */ /* 0x000fe60000100800 */
[----:B------:R-:W-:-:S04]  /*1fee0*/  IMAD.WIDE R22, R2, 0x2, R22 ;  /* 0x0000000202167825 */ /* 0x000fc800078e0216 */
[----:B----4-:R-:W-:Y:S01]  /*1fef0*/  IMAD.WIDE R14, R154, 0x2, R8 ;  /* 0x000000029a0e7825 */ /* 0x010fe200078e0208 */
[----:B------:R0:W-:Y:S03]  /*1ff00*/  STL [R1+0xb74], R31 ;  /* 0x000b741f01007387 */ /* 0x0001e60000100800 */
[----:B------:R-:W-:Y:S02]  /*1ff10*/  IMAD R19, R3, 0x14, RZ ;  /* 0x0000001403137824 */ /* 0x000fe400078e02ff */
[----:B------:R-:W-:-:S04]  /*1ff20*/  IMAD.WIDE R152, R2, 0x2, R20 ;  /* 0x0000000202987825 */ /* 0x000fc800078e0214 */
[C---:B------:R-:W-:Y:S01]  /*1ff30*/  IMAD.WIDE R20, R2.reuse, 0x2, R16 ;  /* 0x0000000202147825 */ /* 0x040fe200078e0210 */
[----:B0-----:R0:W4:Y:S03]  /*1ff40*/  LDG.E.U16 R31, desc[UR60][R22.64] ;  /* 0x0000003c161f7981 */ /* 0x001126000c1e1500 */
[C---:B------:R-:W-:Y:S01]  /*1ff50*/  IMAD.WIDE R156, R19.reuse, 0x2, R4 ;  /* 0x00000002139c7825 */ /* 0x040fe200078e0204 */
[----:B---3--:R1:W-:Y:S03]  /*1ff60*/  STL [R1+0xb70], R30 ;  /* 0x000b701e01007387 */ /* 0x0083e60000100800 */
[----:B------:R-:W-:Y:S01]  /*1ff70*/  IMAD.WIDE R16, R2, 0x2, R14 ;  /* 0x0000000202107825 */ /* 0x000fe200078e020e */
[----:B------:R3:W4:Y:S03]  /*1ff80*/  LDG.E.U16 R32, desc[UR60][R152.64] ;  /* 0x0000003c98207981 */ /* 0x000726000c1e1500 */
[----:B0-----:R-:W-:Y:S01]  /*1ff90*/  IMAD.WIDE R22, R19, 0x2, R6 ;  /* 0x0000000213167825 */ /* 0x001fe200078e0206 */
[----:B-1----:R0:W4:Y:S03]  /*1ffa0*/  LDG.E.U16 R30, desc[UR60][R20.64] ;  /* 0x0000003c141e7981 */ /* 0x002126000c1e1500 */
[----:B------:R-:W-:-:S04]  /*1ffb0*/  IMAD.WIDE R154, R154, 0x2, R10 ;  /* 0x000000029a9a7825 */ /* 0x000fc800078e020a */
[----:B---3--:R-:W-:-:S04]  /*1ffc0*/  IMAD.WIDE R152, R19, 0x2, R8 ;  /* 0x0000000213987825 */ /* 0x008fc800078e0208 */
[----:B0-----:R-:W-:-:S04]  /*1ffd0*/  IMAD.WIDE R20, R2, 0x2, R156 ;  /* 0x0000000202147825 */ /* 0x001fc800078e029c */
[----:B------:R-:W-:-:S04]  /*1ffe0*/  IMAD.WIDE R14, R2, 0x2, R154 ;  /* 0x00000002020e7825 */ /* 0x000fc800078e029a */
[----:B------:R-:W-:Y:S01]  /*1fff0*/  IMAD R154, R3, 0x15, RZ ;  /* 0x00000015039a7824 */ /* 0x000fe200078e02ff */
[----:B------:R0:W-:Y:S04]  /*20000*/  STL [R1+0xb6c], R29 ;  /* 0x000b6c1d01007387 */ /* 0x0001e80000100800 */
[----:B0-----:R0:W3:Y:S04]  /*20010*/  LDG.E.U16 R29, desc[UR60][R16.64] ;  /* 0x0000003c101d7981 */ /* 0x0010e8000c1e1500 */
[----:B------:R1:W-:Y:S01]  /*20020*/  STL [R1+0xb68], R28 ;  /* 0x000b681c01007387 */ /* 0x0003e20000100800 */
[----:B0-----:R-:W-:-:S03]  /*20030*/  IMAD.WIDE R16, R2, 0x2, R22 ;  /* 0x0000000202107825 */ /* 0x001fc600078e0216 */
[----:B------:R0:W-:Y:S04]  /*20040*/  STL [R1+0xb64], R27 ;  /* 0x000b641b01007387 */ /* 0x0001e80000100800 */
[----:B-1----:R1:W3:Y:S04]  /*20050*/  LDG.E.U16 R28, desc[UR60][R14.64] ;  /* 0x0000003c0e1c7981 */ /* 0x0022e8000c1e1500 */
[----:B------:R1:W-:Y:S04]  /*20060*/  STL [R1+0xb60], R26 ;  /* 0x000b601a01007387 */ /* 0x0003e80000100800 */
[----:B0-----:R0:W3:Y:S01]  /*20070*/  LDG.E.U16 R27, desc[UR60][R20.64] ;  /* 0x0000003c141b7981 */ /* 0x0010e2000c1e1500 */
[----:B-1----:R-:W-:-:S03]  /*20080*/  IMAD.WIDE R14, R2, 0x2, R152 ;  /* 0x00000002020e7825 */ /* 0x002fc600078e0298 */
[----:B------:R1:W3:Y:S01]  /*20090*/  LDG.E.U16 R26, desc[UR60][R16.64] ;  /* 0x0000003c101a7981 */ /* 0x0002e2000c1e1500 */
[----:B0-----:R-:W-:-:S03]  /*200a0*/  IMAD.WIDE R20, R19, 0x2, R10 ;  /* 0x0000000213147825 */ /* 0x001fc600078e020a */
[----:B--2---:R0:W-:Y:S01]  /*200b0*/  STL [R1+0xb5c], R25 ;  /* 0x000b5c1901007387 */ /* 0x0041e20000100800 */
[----:B-1----:R-:W-:-:S04]  /*200c0*/  IMAD.WIDE R16, R154, 0x2, R6 ;  /* 0x000000029a107825 */ /* 0x002fc800078e0206 */
[C---:B------:R-:W-:Y:S01]  /*200d0*/  IMAD.WIDE R152, R2.reuse, 0x2, R20 ;  /* 0x0000000202987825 */ /* 0x040fe200078e0214 */
[----:B0-----:R0:W2:Y:S03]  /*200e0*/  LDG.E.U16 R25, desc[UR60][R14.64] ;  /* 0x0000003c0e197981 */ /* 0x0010a6000c1e1500 */
[----:B------:R-:W-:-:S04]  /*200f0*/  IMAD.WIDE R20, R2, 0x2, R16 ;  /* 0x0000000202147825 */ /* 0x000fc800078e0210 */
[C---:B------:R-:W-:Y:S01]  /*20100*/  IMAD.WIDE R22, R154.reuse, 0x2, R4 ;  /* 0x000000029a167825 */ /* 0x040fe200078e0204 */
[----:B------:R1:W3:Y:S03]  /*20110*/  LDG.E.U16 R61, desc[UR60][R20.64] ;  /* 0x0000003c143d7981 */ /* 0x0002e6000c1e1500 */
[C---:B0-----:R-:W-:Y:S01]  /*20120*/  IMAD.WIDE R14, R154.reuse, 0x2, R8 ;  /* 0x000000029a0e7825 */ /* 0x041fe200078e0208 */
[----:B------:R-:W-:Y:S03]  /*20130*/  STL [R1+0xb58], R33 ;  /* 0x000b582101007387 */ /* 0x000fe60000100800 */
[----:B------:R-:W-:Y:S02]  /*20140*/  IMAD R19, R3, 0x16, RZ ;  /* 0x0000001603137824 */ /* 0x000fe400078e02ff */
[----:B------:R-:W-:Y:S01]  /*20150*/  IMAD.WIDE R154, R154, 0x2, R10 ;  /* 0x000000029a9a7825 */ /* 0x000fe200078e020a */
[----:B------:R0:W-:Y:S03]  /*20160*/  STL [R1+0xb54], R24 ;  /* 0x000b541801007387 */ /* 0x0001e60000100800 */
[----:B------:R-:W-:-:S04]  /*20170*/  IMAD.WIDE R22, R2, 0x2, R22 ;  /* 0x0000000202167825 */ /* 0x000fc800078e0216 */
[C---:B------:R-:W-:Y:S01]  /*20180*/  IMAD.WIDE R16, R2.reuse, 0x2, R14 ;  /* 0x0000000202107825 */ /* 0x040fe200078e020e */
[----:B------:R1:W-:Y:S03]  /*20190*/  STL [R1+0xb50], R13 ;  /* 0x000b500d01007387 */ /* 0x0003e60000100800 */
[----:B------:R-:W-:Y:S01]  /*201a0*/  IMAD.WIDE R156, R19, 0x2, R4 ;  /* 0x00000002139c7825 */ /* 0x000fe200078e0204 */
[----:B------:R-:W2:Y:S03]  /*201b0*/  LDG.E.U16 R60, desc[UR60][R16.64] ;  /* 0x0000003c103c7981 */ /* 0x000ea6000c1e1500 */
[C---:B------:R-:W-:Y:S01]  /*201c0*/  IMAD.WIDE R14, R2.reuse, 0x2, R154 ;  /* 0x00000002020e7825 */ /* 0x040fe200078e029a */
[----:B0-----:R0:W2:Y:S04]  /*201d0*/  LDG.E.U16 R24, desc[UR60][R152.64] ;  /* 0x0000003c98187981 */ /* 0x0010a8000c1e1500 */
[----:B-1----:R1:W2:Y:S01]  /*201e0*/  LDG.E.U16 R13, desc[UR60][R22.64] ;  /* 0x0000003c160d7981 */ /* 0x0022a2000c1e1500 */
[----:B------:R-:W-:-:S03]  /*201f0*/  IMAD.WIDE R20, R2, 0x2, R156 ;  /* 0x0000000202147825 */ /* 0x000fc600078e029c */
[----:B------:R1:W2:Y:S01]  /*20200*/  LDG.E.U16 R59, desc[UR60][R14.64] ;  /* 0x0000003c0e3b7981 */ /* 0x0002a2000c1e1500 */
[----:B0-----:R-:W-:-:S03]  /*20210*/  IMAD.WIDE R152, R19, 0x2, R8 ;  /* 0x0000000213987825 */ /* 0x001fc600078e0208 */
[----:B------:R0:W2:Y:S01]  /*20220*/  LDG.E.U16 R133, desc[UR60][R20.64] ;  /* 0x0000003c14857981 */ /* 0x0000a2000c1e1500 */
[----:B-1----:R-:W-:-:S04]  /*20230*/  IMAD.WIDE R22, R19, 0x2, R6 ;  /* 0x0000000213167825 */ /* 0x002fc800078e0206 */
[----:B------:R-:W-:-:S04]  /*20240*/  IMAD.WIDE R16, R2, 0x2, R22 ;  /* 0x0000000202107825 */ /* 0x000fc800078e0216 */
[----:B------:R-:W-:Y:S01]  /*20250*/  IMAD.WIDE R14, R2, 0x2, R152 ;  /* 0x00000002020e7825 */ /* 0x000fe200078e0298 */
[----:B------:R1:W2:Y:S04]  /*20260*/  LDG.E.U16 R132, desc[UR60][R16.64] ;  /* 0x0000003c10847981 */ /* 0x0002a8000c1e1500 */
[----:B------:R4:W2:Y:S01]  /*20270*/  LDG.E.U16 R131, desc[UR60][R14.64] ;  /* 0x0000003c0e837981 */ /* 0x0008a2000c1e1500 */
[----:B------:R-:W-:Y:S02]  /*20280*/  IMAD R154, R3, 0x17, RZ ;  /* 0x00000017039a7824 */ /* 0x000fe400078e02ff */
[----:B0-----:R-:W-:-:S04]  /*20290*/  IMAD.WIDE R20, R19, 0x2, R10 ;  /* 0x0000000213147825 */ /* 0x001fc800078e020a */
[----:B------:R-:W-:-:S04]  /*202a0*/  IMAD.WIDE R22, R154, 0x2, R4 ;  /* 0x000000029a167825 */ /* 0x000fc800078e0204 */
[----:B-1----:R-:W-:-:S04]  /*202b0*/  IMAD.WIDE R16, R154, 0x2, R6 ;  /* 0x000000029a107825 */ /* 0x002fc800078e0206 */
[----:B------:R-:W-:Y:S02]  /*202c0*/  IMAD R19, R3, 0x18, RZ ;  /* 0x0000001803137824 */ /* 0x000fe400078e02ff */
[----:B------:R-:W-:-:S04]  /*202d0*/  IMAD.WIDE R152, R2, 0x2, R20 ;  /* 0x0000000202987825 */ /* 0x000fc800078e0214 */
[----:B------:R-:W-:Y:S01]  /*202e0*/  IMAD.WIDE R22, R2, 0x2, R22 ;  /* 0x0000000202167825 */ /* 0x000fe200078e0216 */
[----:B------:R-:W2:Y:S03]  /*202f0*/  LDG.E.U16 R130, desc[UR60][R152.64] ;  /* 0x0000003c98827981 */ /* 0x000ea6000c1e1500 */
[----:B----4-:R-:W-:Y:S01]  /*20300*/  IMAD.WIDE R14, R154, 0x2, R8 ;  /* 0x000000029a0e7825 */ /* 0x010fe200078e0208 */
[----:B------:R0:W4:Y:S03]  /*20310*/  LDG.E.U16 R62, desc[UR60][R22.64] ;  /* 0x0000003c163e7981 */ /* 0x000126000c1e1500 */
[----:B------:R-:W-:-:S04]  /*20320*/  IMAD.WIDE R20, R2, 0x2, R16 ;  /* 0x0000000202147825 */ /* 0x000fc800078e0210 */
[----:B------:R-:W-:Y:S01]  /*20330*/  IMAD.WIDE R156, R19, 0x2, R4 ;  /* 0x00000002139c7825 */ /* 0x000fe200078e0204 */
[----:B------:R1:W4:Y:S03]  /*20340*/  LDG.E.U16 R63, desc[UR60][R20.64] ;  /* 0x0000003c143f7981 */ /* 0x000326000c1e1500 */
[----:B------:R-:W-:Y:S01]  /*20350*/  IMAD.WIDE R154, R154, 0x2, R10 ;  /* 0x000000029a9a7825 */ /* 0x000fe200078e020a */
[----:B------:R-:W-:Y:S03]  /*20360*/  STL [R1+0xb4c], R32 ;  /* 0x000b4c2001007387 */ /* 0x000fe60000100800 */
[----:B------:R-:W-:-:S04]  /*20370*/  IMAD.WIDE R16, R2, 0x2, R14 ;  /* 0x0000000202107825 */ /* 0x000fc800078e020e */
[----:B0-----:R-:W-:Y:S01]  /*20380*/  IMAD.WIDE R22, R19, 0x2, R6 ;  /* 0x0000000213167825 */ /* 0x001fe200078e0206 */
[----:B------:R0:W4:Y:S03]  /*20390*/  LDG.E.U16 R64, desc[UR60][R16.64] ;  /* 0x0000003c10407981 */ /* 0x000126000c1e1500 */
[----:B-1----:R-:W-:-:S04]  /*203a0*/  IMAD.WIDE R20, R2, 0x2, R156 ;  /* 0x0000000202147825 */ /* 0x002fc800078e029c */
[----:B------:R-:W-:-:S04]  /*203b0*/  IMAD.WIDE R14, R2, 0x2, R154 ;  /* 0x00000002020e7825 */ /* 0x000fc800078e029a */
[----:B------:R-:W-:Y:S01]  /*203c0*/  IMAD.WIDE R152, R19, 0x2, R8 ;  /* 0x0000000213987825 */ /* 0x000fe200078e0208 */
[----:B------:R1:W4:Y:S03]  /*203d0*/  LDG.E.U16 R65, desc[UR60][R14.64] ;  /* 0x0000003c0e417981 */ /* 0x000326000c1e1500 */
[----:B0-----:R-:W-:-:S04]  /*203e0*/  IMAD.WIDE R16, R2, 0x2, R22 ;  /* 0x0000000202107825 */ /* 0x001fc800078e0216 */
[----:B------:R-:W-:Y:S02]  /*203f0*/  IMAD R154, R3, 0x19, RZ ;  /* 0x00000019039a7824 */ /* 0x000fe400078e02ff */
[----:B-1----:R-:W-:-:S04]  /*20400*/  IMAD.WIDE R14, R2, 0x2, R152 ;  /* 0x00000002020e7825 */ /* 0x002fc800078e0298 */
[----:B------:R-:W-:-:S04]  /*20410*/  IMAD.WIDE R22, R154, 0x2, R4 ;  /* 0x000000029a167825 */ /* 0x000fc800078e0204 */
[----:B------:R-:W-:Y:S01]  /*20420*/  IMAD.WIDE R22, R2, 0x2, R22 ;  /* 0x0000000202167825 */ /* 0x000fe200078e0216 */
[----:B---3--:R-:W-:Y:S04]  /*20430*/  STL [R1+0x21a4], R61 ;  /* 0x0021a43d01007387 */ /* 0x008fe80000100800 */
[----:B------:R0:W-:Y:S04]  /*20440*/  STL [R1+0xb48], R31 ;  /* 0x000b481f01007387 */ /* 0x0001e80000100800 */
[----:B------:R1:W-:Y:S04]  /*20450*/  STL [R1+0xb44], R30 ;  /* 0x000b441e01007387 */ /* 0x0003e80000100800 */
[----:B0-----:R0:W3:Y:S04]  /*20460*/  LDG.E.U16 R31, desc[UR60][R20.64] ;  /* 0x0000003c141f7981 */ /* 0x0010e8000c1e1500 */
[----:B-1----:R1:W3:Y:S01]  /*20470*/  LDG.E.U16 R30, desc[UR60][R16.64] ;  /* 0x0000003c101e7981 */ /* 0x0022e2000c1e1500 */
[----:B0-----:R-:W-:-:S03]  /*20480*/  IMAD.WIDE R20, R19, 0x2, R10 ;  /* 0x0000000213147825 */ /* 0x001fc600078e020a */
[----:B--2---:R-:W-:Y:S01]  /*20490*/  STL [R1+0x21a8], R60 ;  /* 0x0021a83c01007387 */ /* 0x004fe20000100800 */
[----:B-1----:R-:W-:-:S03]  /*204a0*/  IMAD.WIDE R16, R154, 0x2, R6 ;  /* 0x000000029a107825 */ /* 0x002fc600078e0206 */
[----:B------:R0:W-:Y:S01]  /*204b0*/  STL [R1+0xb40], R29 ;  /* 0x000b401d01007387 */ /* 0x0001e20000100800 */
[----:B------:R-:W-:-:S03]  /*204c0*/  IMAD.WIDE R152, R2, 0x2, R20 ;  /* 0x0000000202987825 */ /* 0x000fc600078e0214 */
[----:B------:R-:W-:Y:S04]  /*204d0*/  STL [R1+0x21ac], R59 ;  /* 0x0021ac3b01007387 */ /* 0x000fe80000100800 */
[----:B0-----:R0:W2:Y:S01]  /*204e0*/  LDG.E.U16 R29, desc[UR60][R14.64] ;  /* 0x0000003c0e1d7981 */ /* 0x0010a2000c1e1500 */
[----:B------:R-:W-:-:S03]  /*204f0*/  IMAD.WIDE R20, R2, 0x2, R16 ;  /* 0x0000000202147825 */ /* 0x000fc600078e0210 */
[----:B------:R1:W-:Y:S01]  /*20500*/  STL [R1+0xb3c], R28 ;  /* 0x000b3c1c01007387 */ /* 0x0003e20000100800 */
[----:B0-----:R-:W-:-:S03]  /*20510*/  IMAD.WIDE R14, R154, 0x2, R8 ;  /* 0x000000029a0e7825 */ /* 0x001fc600078e0208 */
[----:B------:R-:W-:Y:S04]  /*20520*/  STL [R1+0x21b0], R133 ;  /* 0x0021b08501007387 */ /* 0x000fe80000100800 */
[----:B-1----:R-:W2:Y:S01]  /*20530*/  LDG.E.U16 R28, desc[UR60][R152.64] ;  /* 0x0000003c981c7981 */ /* 0x002ea2000c1e1500 */
[----:B------:R-:W-:-:S03]  /*20540*/  IMAD.WIDE R154, R154, 0x2, R10 ;  /* 0x000000029a9a7825 */ /* 0x000fc600078e020a */
[----:B------:R0:W-:Y:S01]  /*20550*/  STL [R1+0xb38], R27 ;  /* 0x000b381b01007387 */ /* 0x0001e20000100800 */
[----:B------:R-:W-:-:S03]  /*20560*/  IMAD.WIDE R16, R2, 0x2, R14 ;  /* 0x0000000202107825 */ /* 0x000fc600078e020e */
[----:B------:R1:W-:Y:S01]  /*20570*/  STL [R1+0xb34], R26 ;  /* 0x000b341a01007387 */ /* 0x0003e20000100800 */
[----:B------:R-:W-:-:S03]  /*20580*/  IMAD.WIDE R14, R2, 0x2, R154 ;  /* 0x00000002020e7825 */ /* 0x000fc600078e029a */
[----:B------:R-:W-:Y:S04]  /*20590*/  STL [R1+0x21b4], R132 ;  /* 0x0021b48401007387 */ /* 0x000fe80000100800 */
[----:B0-----:R0:W2:Y:S04]  /*205a0*/  LDG.E.U16 R27, desc[UR60][R22.64] ;  /* 0x0000003c161b7981 */ /* 0x0010a8000c1e1500 */
[----:B------:R0:W-:Y:S04]  /*205b0*/  STL [R1+0xb30], R25 ;  /* 0x000b301901007387 */ /* 0x0001e80000100800 */
[----:B-1----:R1:W2:Y:S04]  /*205c0*/  LDG.E.U16 R26, desc[UR60][R20.64] ;  /* 0x0000003c141a7981 */ /* 0x0022a8000c1e1500 */
[----:B0-----:R0:W2:Y:S04]  /*205d0*/  LDG.E.U16 R25, desc[UR60][R16.64] ;  /* 0x0000003c10197981 */ /* 0x0010a8000c1e1500 */
[----:B------:R-:W-:Y:S04]  /*205e0*/  STL [R1+0x21b8], R131 ;  /* 0x0021b88301007387 */ /* 0x000fe80000100800 */
[----:B------:R1:W-:Y:S04]  /*205f0*/  STL [R1+0xb2c], R24 ;  /* 0x000b2c1801007387 */ /* 0x0003e80000100800 */
[----:B-1----:R1:W2:Y:S01]  /*20600*/  LDG.E.U16 R24, desc[UR60][R14.64] ;  /* 0x0000003c0e187981 */ /* 0x0022a2000c1e1500 */
[----:B------:R-:W-:-:S04]  /*20610*/  IMAD R19, R3, 0x1a, RZ ;  /* 0x0000001a03137824 */ /* 0x000fc800078e02ff */
[----:B------:R-:W-:-:S04]  /*20620*/  IMAD.WIDE R156, R19, 0x2, R4 ;  /* 0x00000002139c7825 */ /* 0x000fc800078e0204 */
[----:B------:R-:W-:-:S04]  /*20630*/  IMAD.WIDE R22, R19, 0x2, R6 ;  /* 0x0000000213167825 */ /* 0x000fc800078e0206 */
[----:B------:R-:W-:-:S04]  /*20640*/  IMAD.WIDE R152, R19, 0x2, R8 ;  /* 0x0000000213987825 */ /* 0x000fc800078e0208 */
[----:B------:R-:W-:-:S04]  /*20650*/  IMAD.WIDE R20, R2, 0x2, R156 ;  /* 0x0000000202147825 */ /* 0x000fc800078e029c */
[C---:B0-----:R-:W-:Y:S01]  /*20660*/  IMAD.WIDE R16, R2.reuse, 0x2, R22 ;  /* 0x0000000202107825 */ /* 0x041fe200078e0216 */
[----:B------:R0:W2:Y:S03]  /*20670*/  LDG.E.U16 R33, desc[UR60][R20.64] ;  /* 0x0000003c14217981 */ /* 0x0000a6000c1e1500 */
[----:B-1----:R-:W-:Y:S01]  /*20680*/  IMAD.WIDE R14, R2, 0x2, R152 ;  /* 0x00000002020e7825 */ /* 0x002fe200078e0298 */
[----:B------:R1:W-:Y:S04]  /*20690*/  STL [R1+0xb28], R13 ;  /* 0x000b280d01007387 */ /* 0x0003e80000100800 */
[----:B------:R4:W2:Y:S04]  /*206a0*/  LDG.E.U16 R32, desc[UR60][R16.64] ;  /* 0x0000003c10207981 */ /* 0x0008a8000c1e1500 */
[----:B-1----:R1:W2:Y:S01]  /*206b0*/  LDG.E.U16 R13, desc[UR60][R14.64] ;  /* 0x0000003c0e0d7981 */ /* 0x0022a2000c1e1500 */
[----:B------:R-:W-:-:S04]  /*206c0*/  IMAD R154, R3, 0x1b, RZ ;  /* 0x0000001b039a7824 */ /* 0x000fc800078e02ff */
[C---:B------:R-:W-:Y:S01]  /*206d0*/  IMAD.WIDE R22, R154.reuse, 0x2, R4 ;  /* 0x000000029a167825 */ /* 0x040fe200078e0204 */
[----:B------:R-:W-:Y:S03]  /*206e0*/  STL [R1+0x21bc], R130 ;  /* 0x0021bc8201007387 */ /* 0x000fe60000100800 */
[----:B0-----:R-:W-:Y:S01]  /*206f0*/  IMAD.WIDE R20, R19, 0x2, R10 ;  /* 0x0000000213147825 */ /* 0x001fe200078e020a */
[----:B----4-:R-:W-:Y:S03]  /*20700*/  STL [R1+0x21c0], R62 ;  /* 0x0021c03e01007387 */ /* 0x010fe60000100800 */
[----:B------:R-:W-:Y:S01]  /*20710*/  IMAD.WIDE R16, R154, 0x2, R6 ;  /* 0x000000029a107825 */ /* 0x000fe200078e0206 */
[----:B------:R-:W-:Y:S03]  /*20720*/  STL [R1+0x21c4], R63 ;  /* 0x0021c43f01007387 */ /* 0x000fe60000100800 */
[----:B------:R-:W-:Y:S01]  /*20730*/  IMAD.WIDE R22, R2, 0x2, R22 ;  /* 0x0000000202167825 */ /* 0x000fe200078e0216 */
[----:B------:R-:W-:Y:S03]  /*20740*/  STL [R1+0x21c8], R64 ;  /* 0x0021c84001007387 */ /* 0x000fe60000100800 */
[----:B-1----:R-:W-:Y:S01]  /*20750*/  IMAD.WIDE R14, R154, 0x2, R8 ;  /* 0x000000029a0e7825 */ /* 0x002fe200078e0208 */
[----:B------:R-:W-:Y:S03]  /*20760*/  STL [R1+0x21cc], R65 ;  /* 0x0021cc4101007387 */ /* 0x000fe60000100800 */
[----:B------:R-:W-:-:S02]  /*20770*/  IMAD R19, R3, 0x1c, RZ ;  /* 0x0000001c03137824 */ /* 0x000fc400078e02ff */
[----:B------:R-:W-:-:S04]  /*20780*/  IMAD.WIDE R154, R154, 0x2, R10 ;  /* 0x000000029a9a7825 */ /* 0x000fc800078e020a */
[----:B------:R-:W-:-:S04]  /*20790*/  IMAD.WIDE R152, R2, 0x2, R20 ;  /* 0x0000000202987825 */ /* 0x000fc800078e0214 */
[----:B------:R-:W-:-:S04]  /*207a0*/  IMAD.WIDE R20, R2, 0x2, R16 ;  /* 0x0000000202147825 */ /* 0x000fc800078e0210 */
[----:B------:R-:W-:-:S04]  /*207b0*/  IMAD.WIDE R156, R19, 0x2, R4 ;  /* 0x00000002139c7825 */ /* 0x000fc800078e0204 */
[----:B------:R-:W-:-:S04]  /*207c0*/  IMAD.WIDE R16, R2, 0x2, R14 ;  /* 0x0000000202107825 */ /* 0x000fc800078e020e */
[----:B------:R-:W-:-:S04]  /*207d0*/  IMAD.WIDE R14, R2, 0x2, R154 ;  /* 0x00000002020e7825 */ /* 0x000fc800078e029a */
[----:B------:R-:W-:Y:S01]  /*207e0*/  IMAD R154, R3, 0x1d, RZ ;  /* 0x0000001d039a7824 */ /* 0x000fe200078e02ff */
[----:B---3--:R0:W-:Y:S04]  /*207f0*/  STL [R1+0xaf8], R31 ;  /* 0x000af81f01007387 */ /* 0x0081e80000100800 */
[----:B------:R1:W-:Y:S04]  /*20800*/  STL [R1+0xaf4], R30 ;  /* 0x000af41e01007387 */ /* 0x0003e80000100800 */
[----:B0-----:R-:W3:Y:S04]  /*20810*/  LDG.E.U16 R31, desc[UR60][R152.64] ;  /* 0x0000003c981f7981 */ /* 0x001ee8000c1e1500 */
[----:B-1----:R0:W4:Y:S02]  /*20820*/  LDG.E.U16 R30, desc[UR60][R22.64] ;  /* 0x0000003c161e7981 */ /* 0x002124000c1e1500 */
[----:B0-----:R-:W-:-:S02]  /*20830*/  IMAD.WIDE R22, R19, 0x2, R6 ;  /* 0x0000000213167825 */ /* 0x001fc400078e0206 */
[----:B--2---:R0:W-:Y:S02]  /*20840*/  STL [R1+0xaf0], R29 ;  /* 0x000af01d01007387 */ /* 0x0041e40000100800 */
[----:B------:R-:W-:Y:S02]  /*20850*/  IMAD.WIDE R152, R19, 0x2, R8 ;  /* 0x0000000213987825 */ /* 0x000fe400078e0208 */
[----:B0-----:R0:W2:Y:S04]  /*20860*/  LDG.E.U16 R29, desc[UR60][R20.64] ;  /* 0x0000003c141d7981 */ /* 0x0010a8000c1e1500 */
[----:B------:R1:W-:Y:S01]  /*20870*/  STL [R1+0xaec], R28 ;  /* 0x000aec1c01007387 */ /* 0x0003e20000100800 */
[----:B0-----:R-:W-:-:S03]  /*20880*/  IMAD.WIDE R20, R2, 0x2, R156 ;  /* 0x0000000202147825 */ /* 0x001fc600078e029c */
[----:B-1----:R0:W2:Y:S04]  /*20890*/  LDG.E.U16 R28, desc[UR60][R16.64] ;  /* 0x0000003c101c7981 */ /* 0x0020a8000c1e1500 */
[----:B------:R1:W-:Y:S01]  /*208a0*/  STL [R1+0xae8], R27 ;  /* 0x000ae81b01007387 */ /* 0x0003e20000100800 */
[----:B0-----:R-:W-:-:S04]  /*208b0*/  IMAD.WIDE R16, R2, 0x2, R22 ;  /* 0x0000000202107825 */ /* 0x001fc800078e0216 */
[----:B------:R-:W-:Y:S01]  /*208c0*/  IMAD.WIDE R22, R154, 0x2, R4 ;  /* 0x000000029a167825 */ /* 0x000fe200078e0204 */
[----:B------:R0:W-:Y:S04]  /*208d0*/  STL [R1+0xae4], R26 ;  /* 0x000ae41a01007387 */ /* 0x0001e80000100800 */
[----:B-1----:R1:W2:Y:S01]  /*208e0*/  LDG.E.U16 R27, desc[UR60][R14.64] ;  /* 0x0000003c0e1b7981 */ /* 0x0022a2000c1e1500 */
[----:B------:R-:W-:-:S03]  /*208f0*/  IMAD.WIDE R22, R2, 0x2, R22 ;  /* 0x0000000202167825 */ /* 0x000fc600078e0216 */
[----:B------:R1:W-:Y:S04]  /*20900*/  STL [R1+0xae0], R25 ;  /* 0x000ae01901007387 */ /* 0x0003e80000100800 */
[----:B0-----:R0:W2:Y:S01]  /*20910*/  LDG.E.U16 R26, desc[UR60][R20.64] ;  /* 0x0000003c141a7981 */ /* 0x0010a2000c1e1500 */
[----:B-1----:R-:W-:-:S03]  /*20920*/  IMAD.WIDE R14, R2, 0x2, R152 ;  /* 0x00000002020e7825 */ /* 0x002fc600078e0298 */
[----:B------:R-:W3:Y:S04]  /*20930*/  LDG.E.U16 R58, desc[UR60][R22.64] ;  /* 0x0000003c163a7981 */ /* 0x000ee8000c1e1500 */
[----:B------:R1:W2:Y:S01]  /*20940*/  LDG.E.U16 R25, desc[UR60][R16.64] ;  /* 0x0000003c10197981 */ /* 0x0002a2000c1e1500 */
[----:B0-----:R-:W-:-:S03]  /*20950*/  IMAD.WIDE R20, R19, 0x2, R10 ;  /* 0x0000000213147825 */ /* 0x001fc600078e020a */
[----:B------:R0:W-:Y:S01]  /*20960*/  STL [R1+0xadc], R24 ;  /* 0x000adc1801007387 */ /* 0x0001e20000100800 */
[----:B-1----:R-:W-:-:S03]  /*20970*/  IMAD.WIDE R16, R154, 0x2, R6 ;  /* 0x000000029a107825 */ /* 0x002fc600078e0206 */
[----:B0-----:R0:W2:Y:S01]  /*20980*/  LDG.E.U16 R24, desc[UR60][R14.64] ;  /* 0x0000003c0e187981 */ /* 0x0010a2000c1e1500 */
[----:B------:R-:W-:-:S04]  /*20990*/  IMAD.WIDE R152, R2, 0x2, R20 ;  /* 0x0000000202987825 */ /* 0x000fc800078e0214 */
[----:B------:R-:W-:-:S04]  /*209a0*/  IMAD.WIDE R20, R2, 0x2, R16 ;  /* 0x0000000202147825 */ /* 0x000fc800078e0210 */
[C---:B0-----:R-:W-:Y:S01]  /*209b0*/  IMAD.WIDE R14, R154.reuse, 0x2, R8 ;  /* 0x000000029a0e7825 */ /* 0x041fe200078e0208 */
[----:B------:R0:W2:Y:S03]  /*209c0*/  LDG.E.U16 R134, desc[UR60][R20.64] ;  /* 0x0000003c14867981 */ /* 0x0000a6000c1e1500 */
[----:B------:R-:W-:Y:S02]  /*209d0*/  IMAD R19, R3, 0x1e, RZ ;  /* 0x0000001e03137824 */ /* 0x000fe400078e02ff */
[----:B------:R-:W-:-:S04]  /*209e0*/  IMAD.WIDE R154, R154, 0x2, R10 ;  /* 0x000000029a9a7825 */ /* 0x000fc800078e020a */
[----:B------:R-:W-:-:S04]  /*209f0*/  IMAD.WIDE R156, R19, 0x2, R4 ;  /* 0x00000002139c7825 */ /* 0x000fc800078e0204 */
[----:B------:R-:W-:-:S04]  /*20a00*/  IMAD.WIDE R16, R2, 0x2, R14 ;  /* 0x0000000202107825 */ /* 0x000fc800078e020e */
[C---:B------:R-:W-:Y:S01]  /*20a10*/  IMAD.WIDE R14, R2.reuse, 0x2, R154 ;  /* 0x00000002020e7825 */ /* 0x040fe200078e029a */
[----:B------:R1:W2:Y:S03]  /*20a20*/  LDG.E.U16 R135, desc[UR60][R16.64] ;  /* 0x0000003c10877981 */ /* 0x0002a6000c1e1500 */
[----:B0-----:R-:W-:Y:S01]  /*20a30*/  IMAD.WIDE R20, R2, 0x2, R156 ;  /* 0x0000000202147825 */ /* 0x001fe200078e029c */
[----:B------:R-:W2:Y:S04]  /*20a40*/  LDG.E.U16 R136, desc[UR60][R14.64] ;  /* 0x0000003c0e887981 */ /* 0x000ea8000c1e1500 */
[----:B------:R-:W2:Y:S01]  /*20a50*/  LDG.E.U16 R129, desc[UR60][R20.64] ;  /* 0x0000003c14817981 */ /* 0x000ea2000c1e1500 */
[----:B------:R-:W-:-:S03]  /*20a60*/  IMAD.WIDE R22, R19, 0x2, R6 ;  /* 0x0000000213167825 */ /* 0x000fc600078e0206 */
[----:B------:R-:W-:Y:S04]  /*20a70*/  STL [R1+0xad8], R33 ;  /* 0x000ad82101007387 */ /* 0x000fe80000100800 */
[----:B------:R-:W-:Y:S04]  /*20a80*/  STL [R1+0xad4], R32 ;  /* 0x000ad42001007387 */ /* 0x000fe80000100800 */
[----:B------:R0:W-:Y:S01]  /*20a90*/  STL [R1+0xad0], R13 ;  /* 0x000ad00d01007387 */ /* 0x0001e20000100800 */
[----:B-1----:R-:W-:-:S05]  /*20aa0*/  IMAD.WIDE R16, R2, 0x2, R22 ;  /* 0x0000000202107825 */ /* 0x002fca00078e0216 */
[----:B------:R-:W2:Y:S04]  /*20ab0*/  LDG.E.U16 R128, desc[UR60][R16.64] ;  /* 0x0000003c10807981 */ /* 0x000ea8000c1e1500 */
[----:B0-----:R0:W2:Y:S02]  /*20ac0*/  LDG.E.U16 R13, desc[UR60][R152.64] ;  /* 0x0000003c980d7981 */ /* 0x0010a4000c1e1500 */
[----:B0-----:R-:W-:-:S04]  /*20ad0*/  IMAD.WIDE R152, R19, 0x2, R8 ;  /* 0x0000000213987825 */ /* 0x001fc800078e0208 */
[----:B------:R-:W-:-:S05]  /*20ae0*/  IMAD.WIDE R14, R2, 0x2, R152 ;  /* 0x00000002020e7825 */ /* 0x000fca00078e0298 */
[----:B------:R0:W2:Y:S01]  /*20af0*/  LDG.E.U16 R127, desc[UR60][R14.64] ;  /* 0x0000003c0e7f7981 */ /* 0x0000a2000c1e1500 */
[----:B------:R-:W-:Y:S01]  /*20b00*/  LEA R154, R3, -R3, 0x5 ;  /* 0x80000003039a7211 */ /* 0x000fe200078e28ff */
[----:B------:R-:W-:Y:S01]  /*20b10*/  IMAD.WIDE R20, R19, 0x2, R10 ;  /* 0x0000000213147825 */ /* 0x000fe200078e020a */
[----:B------:R-:W-:-:S03]  /*20b20*/  SHF.L.U32 R19, R3, 0x5, RZ ;  /* 0x0000000503137819 */ /* 0x000fc600000006ff */
[----:B------:R-:W-:-:S04]  /*20b30*/  IMAD.WIDE R22, R154, 0x2, R4 ;  /* 0x000000029a167825 */ /* 0x000fc800078e0204 */
[----:B------:R-:W-:-:S04]  /*20b40*/  IMAD.WIDE R16, R154, 0x2, R6 ;  /* 0x000000029a107825 */ /* 0x000fc800078e0206 */
[----:B------:R-:W-:-:S04]  /*20b50*/  IMAD.WIDE R152, R2, 0x2, R20 ;  /* 0x0000000202987825 */ /* 0x000fc800078e0214 */
[----:B------:R-:W-:Y:S01]  /*20b60*/  IMAD.WIDE R22, R2, 0x2, R22 ;  /* 0x0000000202167825 */ /* 0x000fe200078e0216 */
[----:B------:R-:W2:Y:S03]  /*20b70*/  LDG.E.U16 R126, desc[UR60][R152.64] ;  /* 0x0000003c987e7981 */ /* 0x000ea6000c1e1500 */
[C---:B0-----:R-:W-:Y:S01]  /*20b80*/  IMAD.WIDE R14, R154.reuse, 0x2, R8 ;  /* 0x000000029a0e7825 */ /* 0x041fe200078e0208 */
[----:B------:R0:W2:Y:S03]  /*20b90*/  LDG.E.U16 R66, desc[UR60][R22.64] ;  /* 0x0000003c16427981 */ /* 0x0000a6000c1e1500 */
[----:B------:R-:W-:-:S04]  /*20ba0*/  IMAD.WIDE R154, R154, 0x2, R10 ;  /* 0x000000029a9a7825 */ /* 0x000fc800078e020a */
[----:B------:R-:W-:-:S04]  /*20bb0*/  IMAD.WIDE R20, R2, 0x2, R16 ;  /* 0x0000000202147825 */ /* 0x000fc800078e0210 */
[----:B------:R-:W-:Y:S01]  /*20bc0*/  IMAD.WIDE R156, R19, 0x2, R4 ;  /* 0x00000002139c7825 */ /* 0x000fe200078e0204 */
[----:B------:R1:W2:Y:S03]  /*20bd0*/  LDG.E.U16 R67, desc[UR60][R20.64] ;  /* 0x0000003c14437981 */ /* 0x0002a6000c1e1500 */
[----:B------:R-:W-:-:S04]  /*20be0*/  IMAD.WIDE R16, R2, 0x2, R14 ;  /* 0x0000000202107825 */ /* 0x000fc800078e020e */
[----:B0-----:R-:W-:Y:S01]  /*20bf0*/  IMAD.WIDE R22, R19, 0x2, R6 ;  /* 0x0000000213167825 */ /* 0x001fe200078e0206 */
[----:B------:R0:W2:Y:S03]  /*20c00*/  LDG.E.U16 R68, desc[UR60][R16.64] ;  /* 0x0000003c10447981 */ /* 0x0000a6000c1e1500 */
[----:B------:R-:W-:Y:S01]  /*20c10*/  IMAD.WIDE R14, R2, 0x2, R154 ;  /* 0x00000002020e7825 */ /* 0x000fe200078e029a */
[----:B------:R-:W-:-:S03]  /*20c20*/  LEA R154, R3, R3, 0x5 ;  /* 0x00000003039a7211 */ /* 0x000fc600078e28ff */
[----:B------:R-:W-:Y:S01]  /*20c30*/  IMAD.WIDE R152, R19, 0x2, R8 ;  /* 0x0000000213987825 */ /* 0x000fe200078e0208 */
[----:B------:R0:W2:Y:S03]  /*20c40*/  LDG.E.U16 R69, desc[UR60][R14.64] ;  /* 0x0000003c0e457981 */ /* 0x0000a6000c1e1500 */
[----:B-1----:R-:W-:-:S04]  /*20c50*/  IMAD.WIDE R20, R2, 0x2, R156 ;  /* 0x0000000202147825 */ /* 0x002fc800078e029c */
[----:B0-----:R-:W-:-:S04]  /*20c60*/  IMAD.WIDE R16, R2, 0x2, R22 ;  /* 0x0000000202107825 */ /* 0x001fc800078e0216 */
[----:B------:R-:W-:-:S04]  /*20c70*/  IMAD.WIDE R14, R2, 0x2, R152 ;  /* 0x00000002020e7825 */ /* 0x000fc800078e0298 */
[----:B------:R-:W-:-:S04]  /*20c80*/  IMAD.WIDE R22, R154, 0x2, R4 ;  /* 0x000000029a167825 */ /* 0x000fc800078e0204 */
[----:B------:R-:W-:Y:S01]  /*20c90*/  IMAD.WIDE R22, R2, 0x2, R22 ;  /* 0x0000000202167825 */ /* 0x000fe200078e0216 */
[----:B---3--:R-:W-:Y:S04]  /*20ca0*/  STL [R1+0x21d0], R58 ;  /* 0x0021d03a01007387 */ /* 0x008fe80000100800 */
[----:B------:R0:W-:Y:S04]  /*20cb0*/  STL [R1+0xacc], R31 ;  /* 0x000acc1f01007387 */ /* 0x0001e80000100800 */
[----:B----4-:R1:W-:Y:S04]  /*20cc0*/  STL [R1+0xac8], R30 ;  /* 0x000ac81e01007387 */ /* 0x0103e80000100800 */
[----:B0-----:R0:W3:Y:S04]  /*20cd0*/  LDG.E.U16 R31, desc[UR60][R20.64] ;  /* 0x0000003c141f7981 */ /* 0x0010e8000c1e1500 */
[----:B-1----:R1:W4:Y:S01]  /*20ce0*/  LDG.E.U16 R30, desc[UR60][R16.64] ;  /* 0x0000003c101e7981 */ /* 0x002322000c1e1500 */
[----:B0-----:R-:W-:-:S03]  /*20cf0*/  IMAD.WIDE R20, R19, 0x2, R10 ;  /* 0x0000000213147825 */ /* 0x001fc600078e020a */
[----:B--2---:R-:W-:Y:S01]  /*20d00*/  STL [R1+0x21d4], R134 ;  /* 0x0021d48601007387 */ /* 0x004fe20000100800 */
[----:B-1----:R-:W-:-:S03]  /*20d10*/  IMAD.WIDE R16, R154, 0x2, R6 ;  /* 0x000000029a107825 */ /* 0x002fc600078e0206 */
[----:B------:R0:W-:Y:S01]  /*20d20*/  STL [R1+0xac4], R29 ;  /* 0x000ac41d01007387 */ /* 0x0001e20000100800 */
[----:B------:R-:W-:-:S03]  /*20d30*/  IMAD.WIDE R152, R2, 0x2, R20 ;  /* 0x0000000202987825 */ /* 0x000fc600078e0214 */
[----:B0-----:R0:W2:Y:S01]  /*20d40*/  LDG.E.U16 R29, desc[UR60][R14.64] ;  /* 0x0000003c0e1d7981 */ /* 0x0010a2000c1e1500 */
[----:B------:R-:W-:-:S03]  /*20d50*/  IMAD.WIDE R20, R2, 0x2, R16 ;  /* 0x0000000202147825 */ /* 0x000fc600078e0210 */
[----:B------:R-:W-:Y:S01]  /*20d60*/  STL [R1+0x21d8], R135 ;  /* 0x0021d88701007387 */ /* 0x000fe20000100800 */
[----:B0-----:R-:W-:-:S03]  /*20d70*/  IMAD.WIDE R14, R154, 0x2, R8 ;  /* 0x000000029a0e7825 */ /* 0x001fc600078e0208 */
[----:B------:R0:W-:Y:S01]  /*20d80*/  STL [R1+0xac0], R28 ;  /* 0x000ac01c01007387 */ /* 0x0001e20000100800 */
[----:B------:R-:W-:-:S03]  /*20d90*/  IMAD.WIDE R154, R154, 0x2, R10 ;  /* 0x000000029a9a7825 */ /* 0x000fc600078e020a */
[----:B------:R-:W-:Y:S01]  /*20da0*/  STL [R1+0x21dc], R136 ;  /* 0x0021dc8801007387 */ /* 0x000fe20000100800 */
[----:B------:R-:W-:-:S03]  /*20db0*/  IMAD.WIDE R16, R2, 0x2, R14 ;  /* 0x0000000202107825 */ /* 0x000fc600078e020e */
[----:B------:R1:W-:Y:S04]  /*20dc0*/  STL [R1+0xabc], R27 ;  /* 0x000abc1b01007387 */ /* 0x0003e80000100800 */
[----:B0-----:R-:W2:Y:S01]  /*20dd0*/  LDG.E.U16 R28, desc[UR60][R152.64] ;  /* 0x0000003c981c7981 */ /* 0x001ea2000c1e1500 */
[----:B------:R-:W-:-:S03]  /*20de0*/  IMAD.WIDE R14, R2, 0x2, R154 ;  /* 0x00000002020e7825 */ /* 0x000fc600078e029a */
[----:B------:R0:W-:Y:S04]  /*20df0*/  STL [R1+0xab8], R26 ;  /* 0x000ab81a01007387 */ /* 0x0001e80000100800 */
[----:B-1----:R1:W2:Y:S04]  /*20e00*/  LDG.E.U16 R27, desc[UR60][R22.64] ;  /* 0x0000003c161b7981 */ /* 0x0022a8000c1e1500 */
[----:B------:R-:W-:Y:S04]  /*20e10*/  STL [R1+0x21e0], R129 ;  /* 0x0021e08101007387 */ /* 0x000fe80000100800 */
[----:B------:R1:W-:Y:S04]  /*20e20*/  STL [R1+0xab4], R25 ;  /* 0x000ab41901007387 */ /* 0x0003e80000100800 */
[----:B0-----:R0:W2:Y:S01]  /*20e30*/  LDG.E.U16 R26, desc[UR60][R20.64] ;  /* 0x0000003c141a7981 */ /* 0x0010a2000c1e1500 */
[----:B------:R-:W-:-:S03]  /*20e40*/  IMAD R19, R3, 0x22, RZ ;  /* 0x0000002203137824 */ /* 0x000fc600078e02ff */
[----:B------:R0:W-:Y:S04]  /*20e50*/  STL [R1+0xab0], R24 ;  /* 0x000ab01801007387 */ /* 0x0001e80000100800 */
[----:B-1----:R1:W2:Y:S04]  /*20e60*/  LDG.E.U16 R25, desc[UR60][R16.64] ;  /* 0x0000003c10197981 */ /* 0x0022a8000c1e1500 */
[----:B0-----:R0:W2:Y:S01]  /*20e70*/  LDG.E.U16 R24, desc[UR60][R14.64] ;  /* 0x0000003c0e187981 */ /* 0x0010a2000c1e1500 */
[----:B------:R-:W-:-:S04]  /*20e80*/  IMAD.WIDE R156, R19, 0x2, R4 ;  /* 0x00000002139c7825 */ /* 0x000fc800078e0204 */
[----:B------:R-:W-:-:S04]  /*20e90*/  IMAD.WIDE R22, R19, 0x2, R6 ;  /* 0x0000000213167825 */ /* 0x000fc800078e0206 */
[----:B------:R-:W-:-:S04]  /*20ea0*/  IMAD.WIDE R152, R19, 0x2, R8 ;  /* 0x0000000213987825 */ /* 0x000fc800078e0208 */
[C---:B------:R-:W-:Y:S01]  /*20eb0*/  IMAD.WIDE R20, R2.reuse, 0x2, R156 ;  /* 0x0000000202147825 */ /* 0x040fe200078e029c */
[----:B------:R-:W-:Y:S03]  /*20ec0*/  STL [R1+0x21e4], R128 ;  /* 0x0021e48001007387 */ /* 0x000fe60000100800 */
[C---:B-1----:R-:W-:Y:S01]  /*20ed0*/  IMAD.WIDE R16, R2.reuse, 0x2, R22 ;  /* 0x0000000202107825 */ /* 0x042fe200078e0216 */
[----:B------:R-:W-:Y:S03]  /*20ee0*/  STL [R1+0x21e8], R127 ;  /* 0x0021e87f01007387 */ /* 0x000fe60000100800 */
[----:B0-----:R-:W-:Y:S01]  /*20ef0*/  IMAD.WIDE R14, R2, 0x2, R152 ;  /* 0x00000002020e7825 */ /* 0x001fe200078e0298 */
[----:B------:R0:W2:Y:S04]  /*20f00*/  LDG.E.U16 R33, desc[UR60][R20.64] ;  /* 0x0000003c14217981 */ /* 0x0000a8000c1e1500 */
[----:B------:R1:W-:Y:S04]  /*20f10*/  STL [R1+0xaac], R13 ;  /* 0x000aac0d01007387 */ /* 0x0003e80000100800 */
[----:B------:R0:W2:Y:S04]  /*20f20*/  LDG.E.U16 R32, desc[UR60][R16.64] ;  /* 0x0000003c10207981 */ /* 0x0000a8000c1e1500 */
[----:B-1----:R1:W2:Y:S01]  /*20f30*/  LDG.E.U16 R13, desc[UR60][R14.64] ;  /* 0x0000003c0e0d7981 */ /* 0x0022a2000c1e1500 */
[----:B------:R-:W-:-:S02]  /*20f40*/  IMAD R154, R3, 0x23, RZ ;  /* 0x00000023039a7824 */ /* 0x000fc400078e02ff */
[----:B0-----:R-:W-:-:S04]  /*20f50*/  IMAD.WIDE R20, R19, 0x2, R10 ;  /* 0x0000000213147825 */ /* 0x001fc800078e020a */
[C---:B------:R-:W-:Y:S01]  /*20f60*/  IMAD.WIDE R22, R154.reuse, 0x2, R4 ;  /* 0x000000029a167825 */ /* 0x040fe200078e0204 */
[----:B------:R-:W-:Y:S03]  /*20f70*/  STL [R1+0x21ec], R126 ;  /* 0x0021ec7e01007387 */ /* 0x000fe60000100800 */
[----:B------:R-:W-:Y:S01]  /*20f80*/  IMAD.WIDE R16, R154, 0x2, R6 ;  /* 0x000000029a107825 */ /* 0x000fe200078e0206 */
[----:B------:R-:W-:Y:S03]  /*20f90*/  STL [R1+0x21f0], R66 ;  /* 0x0021f04201007387 */ /* 0x000fe60000100800 */
[----:B------:R-:W-:Y:S01]  /*20fa0*/  IMAD.WIDE R22, R2, 0x2, R22 ;  /* 0x0000000202167825 */ /* 0x000fe200078e0216 */
[----:B------:R-:W-:Y:S03]  /*20fb0*/  STL [R1+0x21f4], R67 ;  /* 0x0021f44301007387 */ /* 0x000fe60000100800 */
[----:B-1----:R-:W-:Y:S01]  /*20fc0*/  IMAD.WIDE R14, R154, 0x2, R8 ;  /* 0x000000029a0e7825 */ /* 0x002fe200078e0208 */
[----:B------:R-:W-:Y:S03]  /*20fd0*/  STL [R1+0x21f8], R68 ;  /* 0x0021f84401007387 */ /* 0x000fe60000100800 */
[----:B------:R-:W-:Y:S01]  /*20fe0*/  IMAD R19, R3, 0x24, RZ ;  /* 0x0000002403137824 */ /* 0x000fe200078e02ff */
[----:B------:R-:W-:Y:S01]  /*20ff0*/  STL [R1+0x21fc], R69 ;  /* 0x0021fc4501007387 */ /* 0x000fe20000100800 */
        /* <DEDUP_REMOVED lines=8> */
[----:B----4-:R1:W-:Y:S04]  /*21080*/  STL [R1+0xa74], R30 ;  /* 0x000a741e01007387 */ /* 0x0103e80000100800 */
[----:B0-----:R0:W3:Y:S04]  /*21090*/  LDG.E.U16 R31, desc[UR60][R152.64] ;  /* 0x0000003c981f7981 */ /* 0x0010e8000c1e1500 */
[----:B-1----:R1:W4:Y:S01]  /*210a0*/  LDG.E.U16 R30, desc[UR60][R22.64] ;  /* 0x0000003c161e7981 */ /* 0x002322000c1e1500 */
[----:B0-----:R-:W-:-:S04]  /*210b0*/  IMAD.WIDE R152, R19, 0x2, R8 ;  /* 0x0000000213987825 */ /* 0x001fc800078e0208 */
[----:B-1----:R-:W-:Y:S01]  /*210c0*/  IMAD.WIDE R22, R19, 0x2, R6 ;  /* 0x0000000213167825 */ /* 0x002fe200078e0206 */
[----:B--2---:R0:W-:Y:S04]  /*210d0*/  STL [R1+0xa70], R29 ;  /* 0x000a701d01007387 */ /* 0x0041e80000100800 */
[----:B0-----:R0:W2:Y:S02]  /*210e0*/  LDG.E.U16 R29, desc[UR60][R20.64] ;  /* 0x0000003c141d7981 */ /* 0x0010a4000c1e1500 */
[C---:B0-----:R-:W-:Y:S02]  /*210f0*/  IMAD.WIDE R20, R2.reuse, 0x2, R156 ;  /* 0x0000000202147825 */ /* 0x041fe400078e029c */
[----:B------:R0:W-:Y:S04]  /*21100*/  STL [R1+0xa6c], R28 ;  /* 0x000a6c1c01007387 */ /* 0x0001e80000100800 */
[----:B------:R1:W-:Y:S04]  /*21110*/  STL [R1+0xa68], R27 ;  /* 0x000a681b01007387 */ /* 0x0003e80000100800 */
[----:B0-----:R0:W2:Y:S04]  /*21120*/  LDG.E.U16 R28, desc[UR60][R16.64] ;  /* 0x0000003c101c7981 */ /* 0x0010a8000c1e1500 */
[----:B-1----:R1:W2:Y:S01]  /*21130*/  LDG.E.U16 R27, desc[UR60][R14.64] ;  /* 0x0000003c0e1b7981 */ /* 0x0022a2000c1e1500 */
[----:B0-----:R-:W-:-:S03]  /*21140*/  IMAD.WIDE R16, R2, 0x2, R22 ;  /* 0x0000000202107825 */ /* 0x001fc600078e0216 */
[----:B------:R0:W-:Y:S01]  /*21150*/  STL [R1+0xa64], R26 ;  /* 0x000a641a01007387 */ /* 0x0001e20000100800 */
[----:B------:R-:W-:-:S03]  /*21160*/  IMAD.WIDE R22, R154, 0x2, R4 ;  /* 0x000000029a167825 */ /* 0x000fc600078e0204 */
[----:B------:R0:W-:Y:S01]  /*21170*/  STL [R1+0xa60], R25 ;  /* 0x000a601901007387 */ /* 0x0001e20000100800 */
[----:B-1----:R-:W-:-:S03]  /*21180*/  IMAD.WIDE R14, R2, 0x2, R152 ;  /* 0x00000002020e7825 */ /* 0x002fc600078e0298 */
[----:B0-----:R0:W2:Y:S01]  /*21190*/  LDG.E.U16 R26, desc[UR60][R20.64] ;  /* 0x0000003c141a7981 */ /* 0x0010a2000c1e1500 */
[----:B------:R-:W-:-:S03]  /*211a0*/  IMAD.WIDE R22, R2, 0x2, R22 ;  /* 0x0000000202167825 */ /* 0x000fc600078e0216 */
[----:B------:R1:W-:Y:S04]  /*211b0*/  STL [R1+0xa5c], R24 ;  /* 0x000a5c1801007387 */ /* 0x0003e80000100800 */
[----:B------:R1:W2:Y:S01]  /*211c0*/  LDG.E.U16 R25, desc[UR60][R16.64] ;  /* 0x0000003c10197981 */ /* 0x0002a2000c1e1500 */
[----:B0-----:R-:W-:-:S03]  /*211d0*/  IMAD.WIDE R20, R19, 0x2, R10 ;  /* 0x0000000213147825 */ /* 0x001fc600078e020a */
[----:B------:R-:W3:Y:S04]  /*211e0*/  LDG.E.U16 R137, desc[UR60][R22.64] ;  /* 0x0000003c16897981 */ /* 0x000ee8000c1e1500 */
[----:B-1----:R0:W2:Y:S01]  /*211f0*/  LDG.E.U16 R24, desc[UR60][R14.64] ;  /* 0x0000003c0e187981 */ /* 0x0020a2000c1e1500 */
[----:B------:R-:W-:-:S04]  /*21200*/  IMAD.WIDE R16, R154, 0x2, R6 ;  /* 0x000000029a107825 */ /* 0x000fc800078e0206 */
[----:B------:R-:W-:-:S04]  /*21210*/  IMAD.WIDE R152, R2, 0x2, R20 ;  /* 0x0000000202987825 */ /* 0x000fc800078e0214 */
[----:B0-----:R-:W-:-:S04]  /*21220*/  IMAD.WIDE R14, R154, 0x2, R8 ;  /* 0x000000029a0e7825 */ /* 0x001fc800078e0208 */
[----:B------:R-:W-:-:S04]  /*21230*/  IMAD.WIDE R154, R154, 0x2, R10 ;  /* 0x000000029a9a7825 */ /* 0x000fc800078e020a */
[----:B------:R-:W-:-:S04]  /*21240*/  IMAD.WIDE R20, R2, 0x2, R16 ;  /* 0x0000000202147825 */ /* 0x000fc800078e0210 */
[----:B------:R-:W-:Y:S01]  /*21250*/  IMAD R19, R3, 0x26, RZ ;  /* 0x0000002603137824 */ /* 0x000fe200078e02ff */
[----:B------:R0:W2:Y:S01]  /*21260*/  LDG.E.U16 R57, desc[UR60][R20.64] ;  /* 0x0000003c14397981 */ /* 0x0000a2000c1e1500 */
[----:B------:R-:W-:-:S04]  /*21270*/  IMAD.WIDE R16, R2, 0x2, R14 ;  /* 0x0000000202107825 */ /* 0x000fc800078e020e */
[C---:B------:R-:W-:Y:S01]  /*21280*/  IMAD.WIDE R14, R2.reuse, 0x2, R154 ;  /* 0x00000002020e7825 */ /* 0x040fe200078e029a */
[----:B------:R1:W2:Y:S03]  /*21290*/  LDG.E.U16 R56, desc[UR60][R16.64] ;  /* 0x0000003c10387981 */ /* 0x0002a6000c1e1500 */
[----:B------:R-:W-:Y:S01]  /*212a0*/  IMAD.WIDE R156, R19, 0x2, R4 ;  /* 0x00000002139c7825 */ /* 0x000fe200078e0204 */
[----:B------:R-:W2:Y:S04]  /*212b0*/  LDG.E.U16 R55, desc[UR60][R14.64] ;  /* 0x0000003c0e377981 */ /* 0x000ea8000c1e1500 */
[----:B------:R-:W-:Y:S01]  /*212c0*/  STL [R1+0xa58], R33 ;  /* 0x000a582101007387 */ /* 0x000fe20000100800 */
[----:B0-----:R-:W-:-:S03]  /*212d0*/  IMAD.WIDE R20, R2, 0x2, R156 ;  /* 0x0000000202147825 */ /* 0x001fc600078e029c */
[----:B------:R-:W-:Y:S01]  /*212e0*/  STL [R1+0xa54], R32 ;  /* 0x000a542001007387 */ /* 0x000fe20000100800 */
[----:B------:R-:W-:-:S03]  /*212f0*/  IMAD.WIDE R22, R19, 0x2, R6 ;  /* 0x0000000213167825 */ /* 0x000fc600078e0206 */
[----:B------:R0:W-:Y:S04]  /*21300*/  STL [R1+0xa50], R13 ;  /* 0x000a500d01007387 */ /* 0x0001e80000100800 */
[----:B------:R-:W2:Y:S04]  /*21310*/  LDG.E.U16 R125, desc[UR60][R20.64] ;  /* 0x0000003c147d7981 */ /* 0x000ea8000c1e1500 */
[----:B0-----:R0:W2:Y:S01]  /*21320*/  LDG.E.U16 R13, desc[UR60][R152.64] ;  /* 0x0000003c980d7981 */ /* 0x0010a2000c1e1500 */
[----:B-1----:R-:W-:-:S05]  /*21330*/  IMAD.WIDE R16, R2, 0x2, R22 ;  /* 0x0000000202107825 */ /* 0x002fca00078e0216 */
[----:B------:R1:W2:Y:S01]  /*21340*/  LDG.E.U16 R124, desc[UR60][R16.64] ;  /* 0x0000003c107c7981 */ /* 0x0002a2000c1e1500 */
[----:B0-----:R-:W-:-:S04]  /*21350*/  IMAD.WIDE R152, R19, 0x2, R8 ;  /* 0x0000000213987825 */ /* 0x001fc800078e0208 */
[----:B------:R-:W-:-:S05]  /*21360*/  IMAD.WIDE R14, R2, 0x2, R152 ;  /* 0x00000002020e7825 */ /* 0x000fca00078e0298 */
[----:B------:R0:W2:Y:S01]  /*21370*/  LDG.E.U16 R123, desc[UR60][R14.64] ;  /* 0x0000003c0e7b7981 */ /* 0x0000a2000c1e1500 */
[----:B------:R-:W-:Y:S02]  /*21380*/  IMAD R154, R3, 0x27, RZ ;  /* 0x00000027039a7824 */ /* 0x000fe400078e02ff */
[----:B------:R-:W-:-:S04]  /*21390*/  IMAD.WIDE R20, R19, 0x2, R10 ;  /* 0x0000000213147825 */ /* 0x000fc800078e020a */
[----:B------:R-:W-:-:S04]  /*213a0*/  IMAD.WIDE R22, R154, 0x2, R4 ;  /* 0x000000029a167825 */ /* 0x000fc800078e0204 */
[----:B-1----:R-:W-:-:S04]  /*213b0*/  IMAD.WIDE R16, R154, 0x2, R6 ;  /* 0x000000029a107825 */ /* 0x002fc800078e0206 */
[----:B------:R-:W-:Y:S02]  /*213c0*/  IMAD R19, R3, 0x28, RZ ;  /* 0x0000002803137824 */ /* 0x000fe400078e02ff */
[----:B------:R-:W-:-:S04]  /*213d0*/  IMAD.WIDE R152, R2, 0x2, R20 ;  /* 0x0000000202987825 */ /* 0x000fc800078e0214 */
[----:B------:R-:W-:Y:S01]  /*213e0*/  IMAD.WIDE R22, R2, 0x2, R22 ;  /* 0x0000000202167825 */ /* 0x000fe200078e0216 */
[----:B------:R-:W2:Y:S03]  /*213f0*/  LDG.E.U16 R122, desc[UR60][R152.64] ;  /* 0x0000003c987a7981 */ /* 0x000ea6000c1e1500 */
[----:B0-----:R-:W-:Y:S01]  /*21400*/  IMAD.WIDE R14, R154, 0x2, R8 ;  /* 0x000000029a0e7825 */ /* 0x001fe200078e0208 */
[----:B------:R0:W2:Y:S03]  /*21410*/  LDG.E.U16 R70, desc[UR60][R22.64] ;  /* 0x0000003c16467981 */ /* 0x0000a6000c1e1500 */
[----:B------:R-:W-:-:S04]  /*21420*/  IMAD.WIDE R20, R2, 0x2, R16 ;  /* 0x0000000202147825 */ /* 0x000fc800078e0210 */
[----:B------:R-:W-:Y:S01]  /*21430*/  IMAD.WIDE R156, R19, 0x2, R4 ;  /* 0x00000002139c7825 */ /* 0x000fe200078e0204 */
[----:B------:R1:W2:Y:S03]  /*21440*/  LDG.E.U16 R71, desc[UR60][R20.64] ;  /* 0x0000003c14477981 */ /* 0x0002a6000c1e1500 */
[----:B------:R-:W-:-:S04]  /*21450*/  IMAD.WIDE R154, R154, 0x2, R10 ;  /* 0x000000029a9a7825 */ /* 0x000fc800078e020a */
[----:B------:R-:W-:-:S04]  /*21460*/  IMAD.WIDE R16, R2, 0x2, R14 ;  /* 0x0000000202107825 */ /* 0x000fc800078e020e */
[----:B0-----:R-:W-:Y:S01]  /*21470*/  IMAD.WIDE R22, R19, 0x2, R6 ;  /* 0x0000000213167825 */ /* 0x001fe200078e0206 */
[----:B------:R0:W2:Y:S03]  /*21480*/  LDG.E.U16 R72, desc[UR60][R16.64] ;  /* 0x0000003c10487981 */ /* 0x0000a6000c1e1500 */
[----:B-1----:R-:W-:-:S04]  /*21490*/  IMAD.WIDE R20, R2, 0x2, R156 ;  /* 0x0000000202147825 */ /* 0x002fc800078e029c */
[----:B------:R-:W-:-:S04]  /*214a0*/  IMAD.WIDE R14, R2, 0x2, R154 ;  /* 0x00000002020e7825 */ /* 0x000fc800078e029a */
[----:B------:R-:W-:Y:S01]  /*214b0*/  IMAD.WIDE R152, R19, 0x2, R8 ;  /* 0x0000000213987825 */ /* 0x000fe200078e0208 */
[----:B------:R1:W2:Y:S03]  /*214c0*/  LDG.E.U16 R73, desc[UR60][R14.64] ;  /* 0x0000003c0e497981 */ /* 0x0002a6000c1e1500 */
[----:B------:R-:W-:Y:S02]  /*214d0*/  IMAD R154, R3, 0x29, RZ ;  /* 0x00000029039a7824 */ /* 0x000fe400078e02ff */
[----:B0-----:R-:W-:-:S04]  /*214e0*/  IMAD.WIDE R16, R2, 0x2, R22 ;  /* 0x0000000202107825 */ /* 0x001fc800078e0216 */
[----:B------:R-:W-:-:S04]  /*214f0*/  IMAD.WIDE R22, R154, 0x2, R4 ;  /* 0x000000029a167825 */ /* 0x000fc800078e0204 */
[----:B-1----:R-:W-:-:S04]  /*21500*/  IMAD.WIDE R14, R2, 0x2, R152 ;  /* 0x00000002020e7825 */ /* 0x002fc800078e0298 */
[----:B------:R-:W-:Y:S01]  /*21510*/  IMAD.WIDE R22, R2, 0x2, R22 ;  /* 0x0000000202167825 */ /* 0x000fe200078e0216 */
[----:B---3--:R-:W-:Y:S04]  /*21520*/  STL [R1+0x2200], R137 ;  /* 0x0022008901007387 */ /* 0x008fe80000100800 */
[----:B------:R-:W-:Y:S04]  /*21530*/  STL [R1+0xa4c], R31 ;  /* 0x000a4c1f01007387 */ /* 0x000fe80000100800 */
[----:B----4-:R-:W-:Y:S04]  /*21540*/  STL [R1+0xa48], R30 ;  /* 0x000a481e01007387 */ /* 0x010fe80000100800 */
[----:B--2---:R-:W-:Y:S04]  /*21550*/  STL [R1+0x2204], R57 ;  /* 0x0022043901007387 */ /* 0x004fe80000100800 */
[----:B------:R-:W-:Y:S04]  /*21560*/  STL [R1+0xa44], R29 ;  /* 0x000a441d01007387 */ /* 0x000fe80000100800 */
[----:B------:R-:W-:Y:S04]  /*21570*/  STL [R1+0x2208], R56 ;  /* 0x0022083801007387 */ /* 0x000fe80000100800 */
[----:B------:R-:W-:Y:S04]  /*21580*/  STL [R1+0xa40], R28 ;  /* 0x000a401c01007387 */ /* 0x000fe80000100800 */
[----:B------:R-:W-:Y:S04]  /*21590*/  STL [R1+0x220c], R55 ;  /* 0x00220c3701007387 */ /* 0x000fe80000100800 */
[----:B------:R0:W-:Y:S04]  /*215a0*/  STL [R1+0xa3c], R27 ;  /* 0x000a3c1b01007387 */ /* 0x0001e80000100800 */
[----:B------:R1:W-:Y:S04]  /*215b0*/  STL [R1+0xa38], R26 ;  /* 0x000a381a01007387 */ /* 0x0003e80000100800 */
[----:B0-----:R0:W2:Y:S04]  /*215c0*/  LDG.E.U16 R27, desc[UR60][R20.64] ;  /* 0x0000003c141b7981 */ /* 0x0010a8000c1e1500 */
[----:B-1----:R1:W3:Y:S01]  /*215d0*/  LDG.E.U16 R26, desc[UR60][R16.64] ;  /* 0x0000003c101a7981 */ /* 0x0022e2000c1e1500 */
[----:B0-----:R-:W-:-:S03]  /*215e0*/  IMAD.WIDE R20, R19, 0x2, R10 ;  /* 0x0000000213147825 */ /* 0x001fc600078e020a */
[----:B------:R-:W-:Y:S01]  /*215f0*/  STL [R1+0x2210], R125 ;  /* 0x0022107d01007387 */ /* 0x000fe20000100800 */
[----:B-1----:R-:W-:-:S03]  /*21600*/  IMAD.WIDE R16, R154, 0x2, R6 ;  /* 0x000000029a107825 */ /* 0x002fc600078e0206 */
[----:B------:R0:W-:Y:S01]  /*21610*/  STL [R1+0xa34], R25 ;  /* 0x000a341901007387 */ /* 0x0001e20000100800 */
[----:B------:R-:W-:-:S03]  /*21620*/  IMAD.WIDE R152, R2, 0x2, R20 ;  /* 0x0000000202987825 */ /* 0x000fc600078e0214 */
[----:B------:R1:W-:Y:S04]  /*21630*/  STL [R1+0xa30], R24 ;  /* 0x000a301801007387 */ /* 0x0003e80000100800 */
[----:B0-----:R0:W4:Y:S01]  /*21640*/  LDG.E.U16 R25, desc[UR60][R14.64] ;  /* 0x0000003c0e197981 */ /* 0x001122000c1e1500 */
[----:B------:R-:W-:-:S03]  /*21650*/  IMAD.WIDE R20, R2, 0x2, R16 ;  /* 0x0000000202147825 */ /* 0x000fc600078e0210 */
[----:B------:R-:W4:Y:S04]  /*21660*/  LDG.E.U16 R33, desc[UR60][R152.64] ;  /* 0x0000003c98217981 */ /* 0x000f28000c1e1500 */
[----:B-1----:R1:W4:Y:S04]  /*21670*/  LDG.E.U16 R24, desc[UR60][R22.64] ;  /* 0x0000003c16187981 */ /* 0x002328000c1e1500 */
[----:B------:R-:W-:Y:S04]  /*21680*/  STL [R1+0x2214], R124 ;  /* 0x0022147c01007387 */ /* 0x000fe80000100800 */
[----:B------:R-:W-:Y:S04]  /*21690*/  STL [R1+0x2218], R123 ;  /* 0x0022187b01007387 */ /* 0x000fe80000100800 */
[----:B------:R0:W-:Y:S04]  /*216a0*/  STL [R1+0xa2c], R13 ;  /* 0x000a2c0d01007387 */ /* 0x0001e80000100800 */
[----:B0-----:R0:W4:Y:S01]  /*216b0*/  LDG.E.U16 R13, desc[UR60][R20.64] ;  /* 0x0000003c140d7981 */ /* 0x001122000c1e1500 */
[----:B------:R-:W-:-:S04]  /*216c0*/  IMAD.WIDE R14, R154, 0x2, R8 ;  /* 0x000000029a0e7825 */ /* 0x000fc800078e0208 */
[----:B------:R-:W-:Y:S02]  /*216d0*/  IMAD R19, R3, 0x2a, RZ ;  /* 0x0000002a03137824 */ /* 0x000fe400078e02ff */
[----:B------:R-:W-:-:S04]  /*216e0*/  IMAD.WIDE R154, R154, 0x2, R10 ;  /* 0x000000029a9a7825 */ /* 0x000fc800078e020a */
[----:B------:R-:W-:-:S04]  /*216f0*/  IMAD.WIDE R156, R19, 0x2, R4 ;  /* 0x00000002139c7825 */ /* 0x000fc800078e0204 */
[----:B------:R-:W-:-:S04]  /*21700*/  IMAD.WIDE R16, R2, 0x2, R14 ;  /* 0x0000000202107825 */ /* 0x000fc800078e020e */
[----:B-1----:R-:W-:Y:S01]  /*21710*/  IMAD.WIDE R22, R19, 0x2, R6 ;  /* 0x0000000213167825 */ /* 0x002fe200078e0206 */
[----:B------:R1:W4:Y:S03]  /*21720*/  LDG.E.U16 R32, desc[UR60][R16.64] ;  /* 0x0000003c10207981 */ /* 0x000326000c1e1500 */
[----:B------:R-:W-:-:S04]  /*21730*/  IMAD.WIDE R14, R2, 0x2, R154 ;  /* 0x00000002020e7825 */ /* 0x000fc800078e029a */
[----:B------:R-:W-:Y:S01]  /*21740*/  IMAD.WIDE R152, R19, 0x2, R8 ;  /* 0x0000000213987825 */ /* 0x000fe200078e0208 */
[----:B------:R1:W4:Y:S03]  /*21750*/  LDG.E.U16 R31, desc[UR60][R14.64] ;  /* 0x0000003c0e1f7981 */ /* 0x000326000c1e1500 */
[----:B0-----:R-:W-:-:S04]  /*21760*/  IMAD.WIDE R20, R2, 0x2, R156 ;  /* 0x0000000202147825 */ /* 0x001fc800078e029c */
[C---:B-1----:R-:W-:Y:S01]  /*21770*/  IMAD.WIDE R16, R2.reuse, 0x2, R22 ;  /* 0x0000000202107825 */ /* 0x042fe200078e0216 */
[----:B------:R0:W4:Y:S03]  /*21780*/  LDG.E.U16 R30, desc[UR60][R20.64] ;  /* 0x0000003c141e7981 */ /* 0x000126000c1e1500 */
[----:B------:R-:W-:Y:S01]  /*21790*/  IMAD R154, R3, 0x2b, RZ ;  /* 0x0000002b039a7824 */ /* 0x000fe200078e02ff */
[----:B------:R1:W4:Y:S01]  /*217a0*/  LDG.E.U16 R29, desc[UR60][R16.64] ;  /* 0x0000003c101d7981 */ /* 0x000322000c1e1500 */
[----:B------:R-:W-:-:S04]  /*217b0*/  IMAD.WIDE R14, R2, 0x2, R152 ;  /* 0x00000002020e7825 */ /* 0x000fc800078e0298 */
[----:B------:R-:W-:Y:S01]  /*217c0*/  IMAD.WIDE R22, R154, 0x2, R4 ;  /* 0x000000029a167825 */ /* 0x000fe200078e0204 */
[----:B------:R-:W-:Y:S03]  /*217d0*/  STL [R1+0x221c], R122 ;  /* 0x00221c7a01007387 */ /* 0x000fe60000100800 */
[----:B0-----:R-:W-:-:S04]  /*217e0*/  IMAD.WIDE R20, R19, 0x2, R10 ;  /* 0x0000000213147825 */ /* 0x001fc800078e020a */
[----:B-1----:R-:W-:Y:S01]  /*217f0*/  IMAD.WIDE R16, R154, 0x2, R6 ;  /* 0x000000029a107825 */ /* 0x002fe200078e0206 */
[----:B------:R-:W-:Y:S03]  /*21800*/  STL [R1+0x2220], R70 ;  /* 0x0022204601007387 */ /* 0x000fe60000100800 */
[----:B------:R-:W-:Y:S01]  /*21810*/  IMAD R19, R3, 0x2c, RZ ;  /* 0x0000002c03137824 */ /* 0x000fe200078e02ff */
[----:B------:R0:W4:Y:S01]  /*21820*/  LDG.E.U16 R28, desc[UR60][R14.64] ;  /* 0x0000003c0e1c7981 */ /* 0x000122000c1e1500 */
[----:B------:R-:W-:-:S03]  /*21830*/  IMAD.WIDE R152, R2, 0x2, R20 ;  /* 0x0000000202987825 */ /* 0x000fc600078e0214 */
[----:B------:R-:W-:Y:S01]  /*21840*/  STL [R1+0x2224], R71 ;  /* 0x0022244701007387 */ /* 0x000fe20000100800 */
[----:B------:R-:W-:-:S03]  /*21850*/  IMAD.WIDE R22, R2, 0x2, R22 ;  /* 0x0000000202167825 */ /* 0x000fc600078e0216 */
[----:B------:R-:W-:Y:S01]  /*21860*/  STL [R1+0x2228], R72 ;  /* 0x0022284801007387 */ /* 0x000fe20000100800 */
[----:B------:R-:W-:-:S04]  /*21870*/  IMAD.WIDE R20, R2, 0x2, R16 ;  /* 0x0000000202147825 */ /* 0x000fc800078e0210 */
[----:B0-----:R-:W-:Y:S01]  /*21880*/  IMAD.WIDE R14, R154, 0x2, R8 ;  /* 0x000000029a0e7825 */ /* 0x001fe200078e0208 */
[----:B------:R-:W-:Y:S03]  /*21890*/  STL [R1+0x222c], R73 ;  /* 0x00222c4901007387 */ /* 0x000fe60000100800 */
[----:B------:R-:W-:-:S04]  /*218a0*/  IMAD.WIDE R156, R19, 0x2, R4 ;  /* 0x00000002139c7825 */ /* 0x000fc800078e0204 */
[----:B------:R-:W-:-:S04]  /*218b0*/  IMAD.WIDE R154, R154, 0x2, R10 ;  /* 0x000000029a9a7825 */ /* 0x000fc800078e020a */
[----:B------:R-:W-:-:S04]  /*218c0*/  IMAD.WIDE R16, R2, 0x2, R14 ;  /* 0x0000000202107825 */ /* 0x000fc800078e020e */
[----:B------:R-:W-:-:S04]  /*218d0*/  IMAD.WIDE R14, R2, 0x2, R154 ;  /* 0x00000002020e7825 */ /* 0x000fc800078e029a */
[----:B------:R-:W-:Y:S01]  /*218e0*/  IMAD R154, R3, 0x2d, RZ ;  /* 0x0000002d039a7824 */ /* 0x000fe200078e02ff */
[----:B--2---:R0:W-:Y:S04]  /*218f0*/  STL [R1+0x9f8], R27 ;  /* 0x0009f81b01007387 */ /* 0x0041e80000100800 */
[----:B---3--:R1:W-:Y:S04]  /*21900*/  STL [R1+0x9f4], R26 ;  /* 0x0009f41a01007387 */ /* 0x0083e80000100800 */
[----:B0-----:R0:W2:Y:S04]  /*21910*/  LDG.E.U16 R27, desc[UR60][R152.64] ;  /* 0x0000003c981b7981 */ /* 0x0010a8000c1e1500 */
[----:B-1----:R1:W3:Y:S01]  /*21920*/  LDG.E.U16 R26, desc[UR60][R22.64] ;  /* 0x0000003c161a7981 */ /* 0x0022e2000c1e1500 */
[----:B0-----:R-:W-:-:S04]  /*21930*/  IMAD.WIDE R152, R19, 0x2, R8 ;  /* 0x0000000213987825 */ /* 0x001fc800078e0208 */
[----:B-1----:R-:W-:Y:S01]  /*21940*/  IMAD.WIDE R22, R19, 0x2, R6 ;  /* 0x0000000213167825 */ /* 0x002fe200078e0206 */
[----:B----4-:R0:W-:Y:S04]  /*21950*/  STL [R1+0x9f0], R25 ;  /* 0x0009f01901007387 */ /* 0x0101e80000100800 */
[----:B------:R-:W-:Y:S04]  /*21960*/  STL [R1+0x9ec], R33 ;  /* 0x0009ec2101007387 */ /* 0x000fe80000100800 */
[----:B0-----:R0:W4:Y:S04]  /*21970*/  LDG.E.U16 R25, desc[UR60][R20.64] ;  /* 0x0000003c14197981 */ /* 0x001128000c1e1500 */
[----:B------:R1:W-:Y:S01]  /*21980*/  STL [R1+0x9e8], R24 ;  /* 0x0009e81801007387 */ /* 0x0003e20000100800 */
[----:B0-----:R-:W-:-:S03]  /*21990*/  IMAD.WIDE R20, R2, 0x2, R156 ;  /* 0x0000000202147825 */ /* 0x001fc600078e029c */
[----:B-1----:R0:W4:Y:S04]  /*219a0*/  LDG.E.U16 R24, desc[UR60][R16.64] ;  /* 0x0000003c10187981 */ /* 0x002128000c1e1500 */
[----:B------:R1:W2:Y:S04]  /*219b0*/  LDG.E.U16 R70, desc[UR60][R20.64] ;  /* 0x0000003c14467981 */ /* 0x0002a8000c1e1500 */
[----:B------:R1:W-:Y:S01]  /*219c0*/  STL [R1+0x9e4], R13 ;  /* 0x0009e40d01007387 */ /* 0x0003e20000100800 */
[----:B0-----:R-:W-:-:S04]  /*219d0*/  IMAD.WIDE R16, R2, 0x2, R22 ;  /* 0x0000000202107825 */ /* 0x001fc800078e0216 */
[----:B-1----:R-:W-:Y:S01]  /*219e0*/  IMAD.WIDE R20, R19, 0x2, R10 ;  /* 0x0000000213147825 */ /* 0x002fe200078e020a */
[----:B------:R0:W3:Y:S03]  /*219f0*/  LDG.E.U16 R122, desc[UR60][R16.64] ;  /* 0x0000003c107a7981 */ /* 0x0000e6000c1e1500 */
[C---:B------:R-:W-:Y:S01]  /*21a00*/  IMAD.WIDE R22, R154.reuse, 0x2, R4 ;  /* 0x000000029a167825 */ /* 0x040fe200078e0204 */
[----:B------:R1:W4:Y:S03]  /*21a10*/  LDG.E.U16 R13, desc[UR60][R14.64] ;  /* 0x0000003c0e0d7981 */ /* 0x000326000c1e1500 */
[----:B0-----:R-:W-:-:S04]  /*21a20*/  IMAD.WIDE R16, R154, 0x2, R6 ;  /* 0x000000029a107825 */ /* 0x001fc800078e0206 */
[----:B-1----:R-:W-:-:S04]  /*21a30*/  IMAD.WIDE R14, R2, 0x2, R152 ;  /* 0x00000002020e7825 */ /* 0x002fc800078e0298 */
[C---:B------:R-:W-:Y:S01]  /*21a40*/  IMAD.WIDE R152, R2.reuse, 0x2, R20 ;  /* 0x0000000202987825 */ /* 0x040fe200078e0214 */
[----:B------:R0:W4:Y:S03]  /*21a50*/  LDG.E.U16 R123, desc[UR60][R14.64] ;  /* 0x0000003c0e7b7981 */ /* 0x000126000c1e1500 */
[C---:B------:R-:W-:Y:S01]  /*21a60*/  IMAD.WIDE R22, R2.reuse, 0x2, R22 ;  /* 0x0000000202167825 */ /* 0x040fe200078e0216 */
[----:B------:R-:W4:Y:S03]  /*21a70*/  LDG.E.U16 R124, desc[UR60][R152.64] ;  /* 0x0000003c987c7981 */ /* 0x000f26000c1e1500 */
[----:B------:R-:W-:Y:S01]  /*21a80*/  IMAD.WIDE R20, R2, 0x2, R16 ;  /* 0x0000000202147825 */ /* 0x000fe200078e0210 */
[----:B------:R-:W4:Y:S04]  /*21a90*/  LDG.E.U16 R54, desc[UR60][R22.64] ;  /* 0x0000003c16367981 */ /* 0x000f28000c1e1500 */
[----:B------:R1:W4:Y:S01]  /*21aa0*/  LDG.E.U16 R138, desc[UR60][R20.64] ;  /* 0x0000003c148a7981 */ /* 0x000322000c1e1500 */
[----:B------:R-:W-:-:S04]  /*21ab0*/  IMAD R19, R3, 0x2e, RZ ;  /* 0x0000002e03137824 */ /* 0x000fc800078e02ff */
[----:B------:R-:W-:Y:S01]  /*21ac0*/  IMAD.WIDE R156, R19, 0x2, R4 ;  /* 0x00000002139c7825 */ /* 0x000fe200078e0204 */
[----:B------:R-:W-:Y:S03]  /*21ad0*/  STL [R1+0x9e0], R32 ;  /* 0x0009e02001007387 */ /* 0x000fe60000100800 */
[C---:B0-----:R-:W-:Y:S01]  /*21ae0*/  IMAD.WIDE R14, R154.reuse, 0x2, R8 ;  /* 0x000000029a0e7825 */ /* 0x041fe200078e0208 */
[----:B------:R-:W-:Y:S03]  /*21af0*/  STL [R1+0x9dc], R31 ;  /* 0x0009dc1f01007387 */ /* 0x000fe60000100800 */
[----:B------:R-:W-:-:S04]  /*21b00*/  IMAD.WIDE R154, R154, 0x2, R10 ;  /* 0x000000029a9a7825 */ /* 0x000fc800078e020a */
[----:B-1----:R-:W-:-:S04]  /*21b10*/  IMAD.WIDE R20, R2, 0x2, R156 ;  /* 0x0000000202147825 */ /* 0x002fc800078e029c */
[C---:B------:R-:W-:Y:S01]  /*21b20*/  IMAD.WIDE R16, R2.reuse, 0x2, R14 ;  /* 0x0000000202107825 */ /* 0x040fe200078e020e */
[----:B------:R0:W4:Y:S03]  /*21b30*/  LDG.E.U16 R121, desc[UR60][R20.64] ;  /* 0x0000003c14797981 */ /* 0x000126000c1e1500 */
[----:B------:R-:W-:Y:S01]  /*21b40*/  IMAD.WIDE R22, R19, 0x2, R6 ;  /* 0x0000000213167825 */ /* 0x000fe200078e0206 */
[----:B------:R1:W4:Y:S03]  /*21b50*/  LDG.E.U16 R139, desc[UR60][R16.64] ;  /* 0x0000003c108b7981 */ /* 0x000326000c1e1500 */
[----:B------:R-:W-:-:S04]  /*21b60*/  IMAD.WIDE R14, R2, 0x2, R154 ;  /* 0x00000002020e7825 */ /* 0x000fc800078e029a */
[C---:B------:R-:W-:Y:S01]  /*21b70*/  IMAD.WIDE R152, R19.reuse, 0x2, R8 ;  /* 0x0000000213987825 */ /* 0x040fe200078e0208 */
[----:B------:R1:W4:Y:S03]  /*21b80*/  LDG.E.U16 R140, desc[UR60][R14.64] ;  /* 0x0000003c0e8c7981 */ /* 0x000326000c1e1500 */
[----:B0-----:R-:W-:-:S04]  /*21b90*/  IMAD.WIDE R20, R19, 0x2, R10 ;  /* 0x0000000213147825 */ /* 0x001fc800078e020a */
[----:B-1----:R-:W-:-:S04]  /*21ba0*/  IMAD.WIDE R16, R2, 0x2, R22 ;  /* 0x0000000202107825 */ /* 0x002fc800078e0216 */
[C---:B------:R-:W-:Y:S01]  /*21bb0*/  IMAD.WIDE R14, R2.reuse, 0x2, R152 ;  /* 0x00000002020e7825 */ /* 0x040fe200078e0298 */
[----:B------:R0:W4:Y:S03]  /*21bc0*/  LDG.E.U16 R120, desc[UR60][R16.64] ;  /* 0x0000003c10787981 */ /* 0x000126000c1e1500 */
[----:B------:R-:W-:Y:S01]  /*21bd0*/  IMAD.WIDE R152, R2, 0x2, R20 ;  /* 0x0000000202987825 */ /* 0x000fe200078e0214 */
[----:B--2---:R-:W-:Y:S04]  /*21be0*/  STL [R1+0x2230], R70 ;  /* 0x0022304601007387 */ /* 0x004fe80000100800 */
[----:B------:R-:W-:Y:S04]  /*21bf0*/  STL [R1+0x9d8], R30 ;  /* 0x0009d81e01007387 */ /* 0x000fe80000100800 */
[----:B---3--:R-:W-:Y:S04]  /*21c00*/  STL [R1+0x2234], R122 ;  /* 0x0022347a01007387 */ /* 0x008fe80000100800 */
[----:B----4-:R-:W-:Y:S04]  /*21c10*/  STL [R1+0x2238], R123 ;  /* 0x0022387b01007387 */ /* 0x010fe80000100800 */
[----:B------:R-:W-:Y:S04]  /*21c20*/  STL [R1+0x9d4], R29 ;  /* 0x0009d41d01007387 */ /* 0x000fe80000100800 */
[----:B------:R-:W-:Y:S04]  /*21c30*/  STL [R1+0x9d0], R28 ;  /* 0x0009d01c01007387 */ /* 0x000fe80000100800 */
[----:B------:R-:W-:Y:S04]  /*21c40*/  STL [R1+0x223c], R124 ;  /* 0x00223c7c01007387 */ /* 0x000fe80000100800 */
[----:B------:R-:W-:Y:S04]  /*21c50*/  STL [R1+0x9cc], R27 ;  /* 0x0009cc1b01007387 */ /* 0x000fe80000100800 */
[----:B------:R-:W-:Y:S04]  /*21c60*/  STL [R1+0x9c8], R26 ;  /* 0x0009c81a01007387 */ /* 0x000fe80000100800 */
[----:B------:R-:W-:Y:S04]  /*21c70*/  STL [R1+0x2240], R54 ;  /* 0x0022403601007387 */ /* 0x000fe80000100800 */
[----:B------:R1:W-:Y:S04]  /*21c80*/  STL [R1+0x9c4], R25 ;  /* 0x0009c41901007387 */ /* 0x0003e80000100800 */
[----:B------:R-:W-:Y:S04]  /*21c90*/  STL [R1+0x2244], R138 ;  /* 0x0022448a01007387 */ /* 0x000fe80000100800 */
[----:B------:R2:W-:Y:S04]  /*21ca0*/  STL [R1+0x9c0], R24 ;  /* 0x0009c01801007387 */ /* 0x0005e80000100800 */
[----:B-1----:R-:W3:Y:S04]  /*21cb0*/  LDG.E.U16 R25, desc[UR60][R152.64] ;  /* 0x0000003c98197981 */ /* 0x002ee8000c1e1500 */
[----:B--2---:R1:W2:Y:S01]  /*21cc0*/  LDG.E.U16 R24, desc[UR60][R14.64] ;  /* 0x0000003c0e187981 */ /* 0x0042a2000c1e1500 */
[----:B------:R-:W-:-:S04]  /*21cd0*/  IMAD R154, R3, 0x2f, RZ ;  /* 0x0000002f039a7824 */ /* 0x000fc800078e02ff */
[----:B------:R-:W-:-:S04]  /*21ce0*/  IMAD.WIDE R22, R154, 0x2, R4 ;  /* 0x000000029a167825 */ /* 0x000fc800078e0204 */
[----:B0-----:R-:W-:-:S04]  /*21cf0*/  IMAD.WIDE R16, R154, 0x2, R6 ;  /* 0x000000029a107825 */ /* 0x001fc800078e0206 */
[----:B------:R-:W-:Y:S02]  /*21d00*/  IMAD R19, R3, 0x30, RZ ;  /* 0x0000003003137824 */ /* 0x000fe400078e02ff */
[----:B------:R-:W-:-:S04]  /*21d10*/  IMAD.WIDE R22, R2, 0x2, R22 ;  /* 0x0000000202167825 */ /* 0x000fc800078e0216 */
[C---:B-1----:R-:W-:Y:S01]  /*21d20*/  IMAD.WIDE R14, R154.reuse, 0x2, R8 ;  /* 0x000000029a0e7825 */ /* 0x042fe200078e0208 */
[----:B------:R0:W4:Y:S03]  /*21d30*/  LDG.E.U16 R74, desc[UR60][R22.64] ;  /* 0x0000003c164a7981 */ /* 0x000126000c1e1500 */
[----:B------:R-:W-:-:S04]  /*21d40*/  IMAD.WIDE R154, R154, 0x2, R10 ;  /* 0x000000029a9a7825 */ /* 0x000fc800078e020a */
[----:B------:R-:W-:-:S04]  /*21d50*/  IMAD.WIDE R20, R2, 0x2, R16 ;  /* 0x0000000202147825 */ /* 0x000fc800078e0210 */
[----:B------:R-:W-:Y:S01]  /*21d60*/  IMAD.WIDE R156, R19, 0x2, R4 ;  /* 0x00000002139c7825 */ /* 0x000fe200078e0204 */
[----:B------:R1:W4:Y:S03]  /*21d70*/  LDG.E.U16 R75, desc[UR60][R20.64] ;  /* 0x0000003c144b7981 */ /* 0x000326000c1e1500 */
[----:B------:R-:W-:-:S04]  /*21d80*/  IMAD.WIDE R16, R2, 0x2, R14 ;  /* 0x0000000202107825 */ /* 0x000fc800078e020e */
[----:B0-----:R-:W-:Y:S01]  /*21d90*/  IMAD.WIDE R22, R19, 0x2, R6 ;  /* 0x0000000213167825 */ /* 0x001fe200078e0206 */
[----:B------:R0:W4:Y:S03]  /*21da0*/  LDG.E.U16 R76, desc[UR60][R16.64] ;  /* 0x0000003c104c7981 */ /* 0x000126000c1e1500 */
[----:B------:R-:W-:-:S04]  /*21db0*/  IMAD.WIDE R14, R2, 0x2, R154 ;  /* 0x00000002020e7825 */ /* 0x000fc800078e029a */
[----:B------:R-:W-:Y:S01]  /*21dc0*/  IMAD.WIDE R152, R19, 0x2, R8 ;  /* 0x0000000213987825 */ /* 0x000fe200078e0208 */
[----:B------:R0:W-:Y:S03]  /*21dd0*/  STL [R1+0x9bc], R13 ;  /* 0x0009bc0d01007387 */ /* 0x0001e60000100800 */
[C---:B-1----:R-:W-:Y:S01]  /*21de0*/  IMAD.WIDE R20, R2.reuse, 0x2, R156 ;  /* 0x0000000202147825 */ /* 0x042fe200078e029c */
[----:B------:R-:W-:Y:S03]  /*21df0*/  STL [R1+0x2248], R139 ;  /* 0x0022488b01007387 */ /* 0x000fe60000100800 */
[C---:B0-----:R-:W-:Y:S01]  /*21e00*/  IMAD.WIDE R16, R2.reuse, 0x2, R22 ;  /* 0x0000000202107825 */ /* 0x041fe200078e0216 */
[----:B------:R0:W4:Y:S03]  /*21e10*/  LDG.E.U16 R77, desc[UR60][R14.64] ;  /* 0x0000003c0e4d7981 */ /* 0x000126000c1e1500 */
[----:B------:R-:W-:Y:S01]  /*21e20*/  IMAD R154, R3, 0x31, RZ ;  /* 0x00000031039a7824 */ /* 0x000fe200078e02ff */
[----:B------:R-:W-:Y:S04]  /*21e30*/  STL [R1+0x224c], R140 ;  /* 0x00224c8c01007387 */ /* 0x000fe80000100800 */
[----:B------:R1:W4:Y:S01]  /*21e40*/  LDG.E.U16 R27, desc[UR60][R20.64] ;  /* 0x0000003c141b7981 */ /* 0x000322000c1e1500 */
[----:B0-----:R-:W-:-:S03]  /*21e50*/  IMAD.WIDE R14, R2, 0x2, R152 ;  /* 0x00000002020e7825 */ /* 0x001fc600078e0298 */
[----:B------:R-:W-:Y:S01]  /*21e60*/  STL [R1+0x2250], R121 ;  /* 0x0022507901007387 */ /* 0x000fe20000100800 */
[----:B------:R-:W-:-:S03]  /*21e70*/  IMAD.WIDE R22, R154, 0x2, R4 ;  /* 0x000000029a167825 */ /* 0x000fc600078e0204 */
[----:B------:R-:W-:Y:S01]  /*21e80*/  STL [R1+0x2254], R120 ;  /* 0x0022547801007387 */ /* 0x000fe20000100800 */
[----:B-1----:R-:W-:-:S03]  /*21e90*/  IMAD.WIDE R20, R19, 0x2, R10 ;  /* 0x0000000213147825 */ /* 0x002fc600078e020a */
[----:B------:R0:W4:Y:S01]  /*21ea0*/  LDG.E.U16 R26, desc[UR60][R16.64] ;  /* 0x0000003c101a7981 */ /* 0x000122000c1e1500 */
[----:B------:R-:W-:-:S04]  /*21eb0*/  IMAD.WIDE R22, R2, 0x2, R22 ;  /* 0x0000000202167825 */ /* 0x000fc800078e0216 */
[----:B------:R-:W-:-:S04]  /*21ec0*/  IMAD.WIDE R152, R2, 0x2, R20 ;  /* 0x0000000202987825 */ /* 0x000fc800078e0214 */
[----:B0-----:R-:W-:Y:S01]  /*21ed0*/  IMAD.WIDE R16, R154, 0x2, R6 ;  /* 0x000000029a107825 */ /* 0x001fe200078e0206 */
[----:B------:R-:W4:Y:S03]  /*21ee0*/  LDG.E.U16 R33, desc[UR60][R152.64] ;  /* 0x0000003c98217981 */ /* 0x000f26000c1e1500 */
[----:B------:R-:W-:-:S05]  /*21ef0*/  IMAD.WIDE R20, R2, 0x2, R16 ;  /* 0x0000000202147825 */ /* 0x000fca00078e0210 */
[----:B------:R-:W4:Y:S04]  /*21f00*/  LDG.E.U16 R13, desc[UR60][R20.64] ;  /* 0x0000003c140d7981 */ /* 0x000f28000c1e1500 */
[----:B--2---:R0:W-:Y:S04]  /*21f10*/  STL [R1+0x2258], R24 ;  /* 0x0022581801007387 */ /* 0x0041e80000100800 */
[----:B---3--:R1:W-:Y:S04]  /*21f20*/  STL [R1+0x225c], R25 ;  /* 0x00225c1901007387 */ /* 0x0083e80000100800 */
[----:B0-----:R-:W2:Y:S04]  /*21f30*/  LDG.E.U16 R24, desc[UR60][R22.64] ;  /* 0x0000003c16187981 */ /* 0x001ea8000c1e1500 */
[----:B-1----:R0:W3:Y:S01]  /*21f40*/  LDG.E.U16 R25, desc[UR60][R14.64] ;  /* 0x0000003c0e197981 */ /* 0x0020e2000c1e1500 */
[----:B------:R-:W-:-:S04]  /*21f50*/  IMAD R19, R3, 0x32, RZ ;  /* 0x0000003203137824 */ /* 0x000fc800078e02ff */
[----:B------:R-:W-:-:S04]  /*21f60*/  IMAD.WIDE R156, R19, 0x2, R4 ;  /* 0x00000002139c7825 */ /* 0x000fc800078e0204 */
[----:B0-----:R-:W-:-:S04]  /*21f70*/  IMAD.WIDE R14, R154, 0x2, R8 ;  /* 0x000000029a0e7825 */ /* 0x001fc800078e0208 */
[----:B------:R-:W-:-:S04]  /*21f80*/  IMAD.WIDE R22, R19, 0x2, R6 ;  /* 0x0000000213167825 */ /* 0x000fc800078e0206 */
[----:B------:R-:W-:-:S04]  /*21f90*/  IMAD.WIDE R16, R2, 0x2, R14 ;  /* 0x0000000202107825 */ /* 0x000fc800078e020e */
[----:B------:R-:W-:Y:S01]  /*21fa0*/  IMAD.WIDE R154, R154, 0x2, R10 ;  /* 0x000000029a9a7825 */ /* 0x000fe200078e020a */
[----:B------:R0:W2:Y:S03]  /*21fb0*/  LDG.E.U16 R32, desc[UR60][R16.64] ;  /* 0x0000003c10207981 */ /* 0x0000a6000c1e1500 */
[----:B------:R-:W-:-:S04]  /*21fc0*/  IMAD.WIDE R20, R2, 0x2, R156 ;  /* 0x0000000202147825 */ /* 0x000fc800078e029c */
[C---:B------:R-:W-:Y:S01]  /*21fd0*/  IMAD.WIDE R14, R2.reuse, 0x2, R154 ;  /* 0x00000002020e7825 */ /* 0x040fe200078e029a */
[----:B------:R1:W2:Y:S03]  /*21fe0*/  LDG.E.U16 R30, desc[UR60][R20.64] ;  /* 0x0000003c141e7981 */ /* 0x0002a6000c1e1500 */
[----:B0-----:R-:W-:Y:S01]  /*21ff0*/  IMAD.WIDE R16, R2, 0x2, R22 ;  /* 0x0000000202107825 */ /* 0x001fe200078e0216 */
[----:B------:R-:W2:Y:S03]  /*22000*/  LDG.E.U16 R31, desc[UR60][R14.64] ;  /* 0x0000003c0e1f7981 */ /* 0x000ea6000c1e1500 */
[----:B------:R-:W-:Y:S01]  /*22010*/  IMAD.WIDE R152, R19, 0x2, R8 ;  /* 0x0000000213987825 */ /* 0x000fe200078e0208 */
[----:B------:R0:W2:Y:S03]  /*22020*/  LDG.E.U16 R29, desc[UR60][R16.64] ;  /* 0x0000003c101d7981 */ /* 0x0000a6000c1e1500 */
[----:B------:R-:W-:-:S02]  /*22030*/  IMAD R154, R3, 0x33, RZ ;  /* 0x00000033039a7824 */ /* 0x000fc400078e02ff */
[----:B-1----:R-:W-:Y:S01]  /*22040*/  IMAD.WIDE R20, R19, 0x2, R10 ;  /* 0x0000000213147825 */ /* 0x002fe200078e020a */
[----:B----4-:R-:W-:Y:S03]  /*22050*/  STL [R1+0x2260], R74 ;  /* 0x0022604a01007387 */ /* 0x010fe60000100800 */
[----:B0-----:R-:W-:Y:S01]  /*22060*/  IMAD.WIDE R16, R154, 0x2, R6 ;  /* 0x000000029a107825 */ /* 0x001fe200078e0206 */
[----:B------:R-:W-:Y:S03]  /*22070*/  STL [R1+0x2264], R75 ;  /* 0x0022644b01007387 */ /* 0x000fe60000100800 */
[----:B------:R-:W-:-:S04]  /*22080*/  IMAD.WIDE R14, R2, 0x2, R152 ;  /* 0x00000002020e7825 */ /* 0x000fc800078e0298 */
[----:B------:R-:W-:-:S04]  /*22090*/  IMAD.WIDE R22, R154, 0x2, R4 ;  /* 0x000000029a167825 */ /* 0x000fc800078e0204 */
[----:B------:R-:W-:Y:S01]  /*220a0*/  IMAD R19, R3, 0x34, RZ ;  /* 0x0000003403137824 */ /* 0x000fe200078e02ff */
[----:B------:R-:W-:Y:S01]  /*220b0*/  STL [R1+0x2268], R76 ;  /* 0x0022684c01007387 */ /* 0x000fe20000100800 */
[----:B------:R-:W-:-:S03]  /*220c0*/  IMAD.WIDE R152, R2, 0x2, R20 ;  /* 0x0000000202987825 */ /* 0x000fc600078e0214 */
[----:B------:R-:W-:Y:S01]  /*220d0*/  STL [R1+0x226c], R77 ;  /* 0x00226c4d01007387 */ /* 0x000fe20000100800 */
[----:B------:R-:W-:-:S03]  /*220e0*/  IMAD.WIDE R20, R2, 0x2, R16 ;  /* 0x0000000202147825 */ /* 0x000fc600078e0210 */
[----:B------:R0:W4:Y:S01]  /*220f0*/  LDG.E.U16 R28, desc[UR60][R14.64] ;  /* 0x0000003c0e1c7981 */ /* 0x000122000c1e1500 */
[----:B------:R-:W-:-:S03]  /*22100*/  IMAD.WIDE R156, R19, 0x2, R4 ;  /* 0x00000002139c7825 */ /* 0x000fc600078e0204 */
[----:B------:R1:W-:Y:S01]  /*22110*/  STL [R1+0x978], R27 ;  /* 0x0009781b01007387 */ /* 0x0003e20000100800 */
[----:B------:R-:W-:-:S03]  /*22120*/  IMAD.WIDE R22, R2, 0x2, R22 ;  /* 0x0000000202167825 */ /* 0x000fc600078e0216 */
[----:B------:R1:W-:Y:S01]  /*22130*/  STL [R1+0x974], R26 ;  /* 0x0009741a01007387 */ /* 0x0003e20000100800 */
[----:B0-----:R-:W-:-:S04]  /*22140*/  IMAD.WIDE R14, R154, 0x2, R8 ;  /* 0x000000029a0e7825 */ /* 0x001fc800078e0208 */
[----:B------:R-:W-:Y:S01]  /*22150*/  IMAD.WIDE R154, R154, 0x2, R10 ;  /* 0x000000029a9a7825 */ /* 0x000fe200078e020a */
[----:B-1----:R0:W4:Y:S03]  /*22160*/  LDG.E.U16 R27, desc[UR60][R152.64] ;  /* 0x0000003c981b7981 */ /* 0x002126000c1e1500 */
[C---:B------:R-:W-:Y:S01]  /*22170*/  IMAD.WIDE R16, R2.reuse, 0x2, R14 ;  /* 0x0000000202107825 */ /* 0x040fe200078e020e */
[----:B------:R1:W4:Y:S03]  /*22180*/  LDG.E.U16 R26, desc[UR60][R22.64] ;  /* 0x0000003c161a7981 */ /* 0x000326000c1e1500 */
[----:B------:R-:W-:-:S04]  /*22190*/  IMAD.WIDE R14, R2, 0x2, R154 ;  /* 0x00000002020e7825 */ /* 0x000fc800078e029a */
[----:B0-----:R-:W-:-:S04]  /*221a0*/  IMAD.WIDE R152, R19, 0x2, R8 ;  /* 0x0000000213987825 */ /* 0x001fc800078e0208 */
[----:B-1----:R-:W-:Y:S01]  /*221b0*/  IMAD.WIDE R22, R19, 0x2, R6 ;  /* 0x0000000213167825 */ /* 0x002fe200078e0206 */
[----:B---3--:R0:W-:Y:S04]  /*221c0*/  STL [R1+0x970], R25 ;  /* 0x0009701901007387 */ /* 0x0081e80000100800 */
[----:B------:R-:W-:Y:S04]  /*221d0*/  STL [R1+0x96c], R33 ;  /* 0x00096c2101007387 */ /* 0x000fe80000100800 */
[----:B0-----:R0:W3:Y:S04]  /*221e0*/  LDG.E.U16 R25, desc[UR60][R20.64] ;  /* 0x0000003c14197981 */ /* 0x0010e8000c1e1500 */
[----:B--2---:R1:W-:Y:S01]  /*221f0*/  STL [R1+0x968], R24 ;  /* 0x0009681801007387 */ /* 0x0043e20000100800 */
[----:B0-----:R-:W-:-:S03]  /*22200*/  IMAD.WIDE R20, R2, 0x2, R156 ;  /* 0x0000000202147825 */ /* 0x001fc600078e029c */
[----:B------:R0:W-:Y:S04]  /*22210*/  STL [R1+0x964], R13 ;  /* 0x0009640d01007387 */ /* 0x0001e80000100800 */
[----:B------:R2:W4:Y:S04]  /*22220*/  LDG.E.U16 R125, desc[UR60][R20.64] ;  /* 0x0000003c147d7981 */ /* 0x000528000c1e1500 */
[----:B-1----:R1:W3:Y:S04]  /*22230*/  LDG.E.U16 R24, desc[UR60][R16.64] ;  /* 0x0000003c10187981 */ /* 0x0022e8000c1e1500 */
[----:B0-----:R0:W3:Y:S01]  /*22240*/  LDG.E.U16 R13, desc[UR60][R14.64] ;  /* 0x0000003c0e0d7981 */ /* 0x0010e2000c1e1500 */
[----:B--2---:R-:W-:-:S04]  /*22250*/  IMAD.WIDE R20, R19, 0x2, R10 ;  /* 0x0000000213147825 */ /* 0x004fc800078e020a */
[----:B-1----:R-:W-:-:S04]  /*22260*/  IMAD.WIDE R16, R2, 0x2, R22 ;  /* 0x0000000202107825 */ /* 0x002fc800078e0216 */
[C---:B0-----:R-:W-:Y:S01]  /*22270*/  IMAD.WIDE R14, R2.reuse, 0x2, R152 ;  /* 0x00000002020e7825 */ /* 0x041fe200078e0298 */
[----:B------:R0:W2:Y:S03]  /*22280*/  LDG.E.U16 R55, desc[UR60][R16.64] ;  /* 0x0000003c10377981 */ /* 0x0000a6000c1e1500 */
[----:B------:R-:W-:Y:S01]  /*22290*/  IMAD.WIDE R152, R2, 0x2, R20 ;  /* 0x0000000202987825 */ /* 0x000fe200078e0214 */
[----:B------:R1:W3:Y:S04]  /*222a0*/  LDG.E.U16 R56, desc[UR60][R14.64] ;  /* 0x0000003c0e387981 */ /* 0x0002e8000c1e1500 */
[----:B------:R-:W3:Y:S01]  /*222b0*/  LDG.E.U16 R57, desc[UR60][R152.64] ;  /* 0x0000003c98397981 */ /* 0x000ee2000c1e1500 */
[----:B------:R-:W-:-:S04]  /*222c0*/  IMAD R154, R3, 0x35, RZ ;  /* 0x00000035039a7824 */ /* 0x000fc800078e02ff */
[----:B------:R-:W-:-:S04]  /*222d0*/  IMAD.WIDE R22, R154, 0x2, R4 ;  /* 0x000000029a167825 */ /* 0x000fc800078e0204 */
[----:B0-----:R-:W-:-:S04]  /*222e0*/  IMAD.WIDE R16, R154, 0x2, R6 ;  /* 0x000000029a107825 */ /* 0x001fc800078e0206 */
[----:B------:R-:W-:-:S04]  /*222f0*/  IMAD.WIDE R22, R2, 0x2, R22 ;  /* 0x0000000202167825 */ /* 0x000fc800078e0216 */
[----:B------:R-:W-:Y:S01]  /*22300*/  IMAD.WIDE R20, R2, 0x2, R16 ;  /* 0x0000000202147825 */ /* 0x000fe200078e0210 */
[----:B------:R0:W3:Y:S03]  /*22310*/  LDG.E.U16 R141, desc[UR60][R22.64] ;  /* 0x0000003c168d7981 */ /* 0x0000e6000c1e1500 */
[C---:B-1----:R-:W-:Y:S01]  /*22320*/  IMAD.WIDE R14, R154.reuse, 0x2, R8 ;  /* 0x000000029a0e7825 */ /* 0x042fe200078e0208 */
[----:B------:R1:W3:Y:S03]  /*22330*/  LDG.E.U16 R119, desc[UR60][R20.64] ;  /* 0x0000003c14777981 */ /* 0x0002e6000c1e1500 */
[----:B------:R-:W-:Y:S02]  /*22340*/  IMAD R19, R3, 0x36, RZ ;  /* 0x0000003603137824 */ /* 0x000fe400078e02ff */
[----:B------:R-:W-:Y:S01]  /*22350*/  IMAD.WIDE R154, R154, 0x2, R10 ;  /* 0x000000029a9a7825 */ /* 0x000fe200078e020a */
[----:B------:R-:W-:Y:S03]  /*22360*/  STL [R1+0x960], R32 ;  /* 0x0009602001007387 */ /* 0x000fe60000100800 */
[----:B------:R-:W-:Y:S01]  /*22370*/  IMAD.WIDE R156, R19, 0x2, R4 ;  /* 0x00000002139c7825 */ /* 0x000fe200078e0204 */
[----:B------:R-:W-:Y:S03]  /*22380*/  STL [R1+0x95c], R31 ;  /* 0x00095c1f01007387 */ /* 0x000fe60000100800 */
[----:B------:R-:W-:-:S04]  /*22390*/  IMAD.WIDE R16, R2, 0x2, R14 ;  /* 0x0000000202107825 */ /* 0x000fc800078e020e */
[----:B0-----:R-:W-:Y:S01]  /*223a0*/  IMAD.WIDE R22, R19, 0x2, R6 ;  /* 0x0000000213167825 */ /* 0x001fe200078e0206 */
[----:B------:R0:W3:Y:S03]  /*223b0*/  LDG.E.U16 R118, desc[UR60][R16.64] ;  /* 0x0000003c10767981 */ /* 0x0000e6000c1e1500 */
[----:B------:R-:W-:-:S04]  /*223c0*/  IMAD.WIDE R14, R2, 0x2, R154 ;  /* 0x00000002020e7825 */ /* 0x000fc800078e029a */
[----:B------:R-:W-:Y:S01]  /*223d0*/  IMAD.WIDE R152, R19, 0x2, R8 ;  /* 0x0000000213987825 */ /* 0x000fe200078e0208 */
[----:B------:R0:W3:Y:S03]  /*223e0*/  LDG.E.U16 R117, desc[UR60][R14.64] ;  /* 0x0000003c0e757981 */ /* 0x0000e6000c1e1500 */
[----:B-1----:R-:W-:-:S04]  /*223f0*/  IMAD.WIDE R20, R2, 0x2, R156 ;  /* 0x0000000202147825 */ /* 0x002fc800078e029c */
[----:B0-----:R-:W-:-:S04]  /*22400*/  IMAD.WIDE R16, R2, 0x2, R22 ;  /* 0x0000000202107825 */ /* 0x001fc800078e0216 */
[----:B------:R-:W-:Y:S01]  /*22410*/  IMAD.WIDE R14, R2, 0x2, R152 ;  /* 0x00000002020e7825 */ /* 0x000fe200078e0298 */
[----:B----4-:R-:W-:Y:S04]  /*22420*/  STL [R1+0x2270], R125 ;  /* 0x0022707d01007387 */ /* 0x010fe80000100800 */
[----:B------:R-:W-:Y:S04]  /*22430*/  STL [R1+0x958], R30 ;  /* 0x0009581e01007387 */ /* 0x000fe80000100800 */
[----:B--2---:R-:W-:Y:S04]  /*22440*/  STL [R1+0x2274], R55 ;  /* 0x0022743701007387 */ /* 0x004fe80000100800 */
[----:B---3--:R-:W-:Y:S04]  /*22450*/  STL [R1+0x2278], R56 ;  /* 0x0022783801007387 */ /* 0x008fe80000100800 */
[----:B------:R-:W-:Y:S04]  /*22460*/  STL [R1+0x954], R29 ;  /* 0x0009541d01007387 */ /* 0x000fe80000100800 */
[----:B------:R0:W-:Y:S04]  /*22470*/  STL [R1+0x950], R28 ;  /* 0x0009501c01007387 */ /* 0x0001e80000100800 */
[----:B------:R-:W-:Y:S04]  /*22480*/  STL [R1+0x227c], R57 ;  /* 0x00227c3901007387 */ /* 0x000fe80000100800 */
[----:B------:R1:W-:Y:S04]  /*22490*/  STL [R1+0x94c], R27 ;  /* 0x00094c1b01007387 */ /* 0x0003e80000100800 */
[----:B------:R2:W-:Y:S04]  /*224a0*/  STL [R1+0x948], R26 ;  /* 0x0009481a01007387 */ /* 0x0005e80000100800 */
[----:B0-----:R-:W3:Y:S04]  /*224b0*/  LDG.E.U16 R28, desc[UR60][R14.64] ;  /* 0x0000003c0e1c7981 */ /* 0x001ee8000c1e1500 */
[----:B-1----:R-:W4:Y:S04]  /*224c0*/  LDG.E.U16 R27, desc[UR60][R16.64] ;  /* 0x0000003c101b7981 */ /* 0x002f28000c1e1500 */
[----:B--2---:R0:W2:Y:S01]  /*224d0*/  LDG.E.U16 R26, desc[UR60][R20.64] ;  /* 0x0000003c141a7981 */ /* 0x0040a2000c1e1500 */
[----:B------:R-:W-:-:S04]  /*224e0*/  IMAD R154, R3, 0x37, RZ ;  /* 0x00000037039a7824 */ /* 0x000fc800078e02ff */
[----:B------:R-:W-:-:S04]  /*224f0*/  IMAD.WIDE R22, R154, 0x2, R4 ;  /* 0x000000029a167825 */ /* 0x000fc800078e0204 */
[----:B0-----:R-:W-:-:S04]  /*22500*/  IMAD.WIDE R20, R19, 0x2, R10 ;  /* 0x0000000213147825 */ /* 0x001fc800078e020a */
[----:B------:R-:W-:-:S04]  /*22510*/  IMAD.WIDE R152, R2, 0x2, R20 ;  /* 0x0000000202987825 */ /* 0x000fc800078e0214 */
[----:B------:R-:W-:Y:S01]  /*22520*/  IMAD.WIDE R16, R154, 0x2, R6 ;  /* 0x000000029a107825 */ /* 0x000fe200078e0206 */
[----:B------:R-:W3:Y:S03]  /*22530*/  LDG.E.U16 R29, desc[UR60][R152.64] ;  /* 0x0000003c981d7981 */ /* 0x000ee6000c1e1500 */
[----:B------:R-:W-:-:S04]  /*22540*/  IMAD.WIDE R22, R2, 0x2, R22 ;  /* 0x0000000202167825 */ /* 0x000fc800078e0216 */
[C---:B------:R-:W-:Y:S01]  /*22550*/  IMAD.WIDE R14, R154.reuse, 0x2, R8 ;  /* 0x000000029a0e7825 */ /* 0x040fe200078e0208 */
[----:B------:R0:W3:Y:S03]  /*22560*/  LDG.E.U16 R78, desc[UR60][R22.64] ;  /* 0x0000003c164e7981 */ /* 0x0000e6000c1e1500 */
[----:B------:R-:W-:Y:S02]  /*22570*/  IMAD R19, R3, 0x38, RZ ;  /* 0x0000003803137824 */ /* 0x000fe400078e02ff */
[----:B------:R-:W-:-:S04]  /*22580*/  IMAD.WIDE R154, R154, 0x2, R10 ;  /* 0x000000029a9a7825 */ /* 0x000fc800078e020a */
[----:B------:R-:W-:-:S04]  /*22590*/  IMAD.WIDE R20, R2, 0x2, R16 ;  /* 0x0000000202147825 */ /* 0x000fc800078e0210 */
[----:B------:R-:W-:Y:S01]  /*225a0*/  IMAD.WIDE R156, R19, 0x2, R4 ;  /* 0x00000002139c7825 */ /* 0x000fe200078e0204 */
[----:B------:R1:W3:Y:S03]  /*225b0*/  LDG.E.U16 R79, desc[UR60][R20.64] ;  /* 0x0000003c144f7981 */ /* 0x0002e6000c1e1500 */
[----:B------:R-:W-:-:S04]  /*225c0*/  IMAD.WIDE R16, R2, 0x2, R14 ;  /* 0x0000000202107825 */ /* 0x000fc800078e020e */
[----:B0-----:R-:W-:Y:S01]  /*225d0*/  IMAD.WIDE R22, R19, 0x2, R6 ;  /* 0x0000000213167825 */ /* 0x001fe200078e0206 */
[----:B------:R0:W3:Y:S03]  /*225e0*/  LDG.E.U16 R80, desc[UR60][R16.64] ;  /* 0x0000003c10507981 */ /* 0x0000e6000c1e1500 */
[----:B------:R-:W-:-:S04]  /*225f0*/  IMAD.WIDE R14, R2, 0x2, R154 ;  /* 0x00000002020e7825 */ /* 0x000fc800078e029a */
[----:B------:R-:W-:Y:S01]  /*22600*/  IMAD.WIDE R152, R19, 0x2, R8 ;  /* 0x0000000213987825 */ /* 0x000fe200078e0208 */
[----:B------:R0:W3:Y:S03]  /*22610*/  LDG.E.U16 R81, desc[UR60][R14.64] ;  /* 0x0000003c0e517981 */ /* 0x0000e6000c1e1500 */
[----:B------:R-:W-:Y:S02]  /*22620*/  IMAD R154, R3, 0x39, RZ ;  /* 0x00000039039a7824 */ /* 0x000fe400078e02ff */
[C---:B-1----:R-:W-:Y:S01]  /*22630*/  IMAD.WIDE R20, R2.reuse, 0x2, R156 ;  /* 0x0000000202147825 */ /* 0x042fe200078e029c */
[----:B------:R-:W-:Y:S03]  /*22640*/  STL [R1+0x2280], R141 ;  /* 0x0022808d01007387 */ /* 0x000fe60000100800 */
[C---:B0-----:R-:W-:Y:S01]  /*22650*/  IMAD.WIDE R16, R2.reuse, 0x2, R22 ;  /* 0x0000000202107825 */ /* 0x041fe200078e0216 */
[----:B------:R-:W-:Y:S03]  /*22660*/  STL [R1+0x944], R25 ;  /* 0x0009441901007387 */ /* 0x000fe60000100800 */
[----:B------:R-:W-:Y:S01]  /*22670*/  IMAD.WIDE R14, R2, 0x2, R152 ;  /* 0x00000002020e7825 */ /* 0x000fe200078e0298 */
[----:B------:R-:W-:Y:S03]  /*22680*/  STL [R1+0x2284], R119 ;  /* 0x0022847701007387 */ /* 0x000fe60000100800 */
[----:B------:R-:W-:Y:S01]  /*22690*/  IMAD.WIDE R22, R154, 0x2, R4 ;  /* 0x000000029a167825 */ /* 0x000fe200078e0204 */
[----:B------:R-:W-:Y:S04]  /*226a0*/  STL [R1+0x940], R24 ;  /* 0x0009401801007387 */ /* 0x000fe80000100800 */
[----:B------:R0:W3:Y:S01]  /*226b0*/  LDG.E.U16 R33, desc[UR60][R20.64] ;  /* 0x0000003c14217981 */ /* 0x0000e2000c1e1500 */
[----:B------:R-:W-:-:S03]  /*226c0*/  IMAD.WIDE R22, R2, 0x2, R22 ;  /* 0x0000000202167825 */ /* 0x000fc600078e0216 */
[----:B------:R1:W-:Y:S04]  /*226d0*/  STL [R1+0x93c], R13 ;  /* 0x00093c0d01007387 */ /* 0x0003e80000100800 */
[----:B------:R1:W3:Y:S01]  /*226e0*/  LDG.E.U16 R32, desc[UR60][R16.64] ;  /* 0x0000003c10207981 */ /* 0x0002e2000c1e1500 */
[----:B0-----:R-:W-:-:S03]  /*226f0*/  IMAD.WIDE R20, R19, 0x2, R10 ;  /* 0x0000000213147825 */ /* 0x001fc600078e020a */
[----:B------:R-:W3:Y:S04]  /*22700*/  LDG.E.U16 R30, desc[UR60][R22.64] ;  /* 0x0000003c161e7981 */ /* 0x000ee8000c1e1500 */
[----:B-1----:R0:W3:Y:S01]  /*22710*/  LDG.E.U16 R13, desc[UR60][R14.64] ;  /* 0x0000003c0e0d7981 */ /* 0x0020e2000c1e1500 */
[----:B------:R-:W-:-:S04]  /*22720*/  IMAD.WIDE R16, R154, 0x2, R6 ;  /* 0x000000029a107825 */ /* 0x000fc800078e0206 */
[----:B------:R-:W-:Y:S02]  /*22730*/  IMAD R19, R3, 0x3a, RZ ;  /* 0x0000003a03137824 */ /* 0x000fe400078e02ff */
[----:B0-----:R-:W-:-:S04]  /*22740*/  IMAD.WIDE R14, R154, 0x2, R8 ;  /* 0x000000029a0e7825 */ /* 0x001fc800078e0208 */
[----:B------:R-:W-:Y:S01]  /*22750*/  IMAD.WIDE R154, R154, 0x2, R10 ;  /* 0x000000029a9a7825 */ /* 0x000fe200078e020a */
[----:B------:R-:W-:Y:S03]  /*22760*/  STL [R1+0x2288], R118 ;  /* 0x0022887601007387 */ /* 0x000fe60000100800 */
[C---:B------:R-:W-:Y:S01]  /*22770*/  IMAD.WIDE R152, R2.reuse, 0x2, R20 ;  /* 0x0000000202987825 */ /* 0x040fe200078e0214 */
[----:B------:R-:W-:Y:S03]  /*22780*/  STL [R1+0x228c], R117 ;  /* 0x00228c7501007387 */ /* 0x000fe60000100800 */
[C---:B------:R-:W-:Y:S01]  /*22790*/  IMAD.WIDE R20, R2.reuse, 0x2, R16 ;  /* 0x0000000202147825 */ /* 0x040fe200078e0210 */
[----:B------:R0:W3:Y:S03]  /*227a0*/  LDG.E.U16 R31, desc[UR60][R152.64] ;  /* 0x0000003c981f7981 */ /* 0x0000e6000c1e1500 */
[----:B------:R-:W-:-:S04]  /*227b0*/  IMAD.WIDE R16, R2, 0x2, R14 ;  /* 0x0000000202107825 */ /* 0x000fc800078e020e */
[----:B------:R-:W-:-:S04]  /*227c0*/  IMAD.WIDE R22, R19, 0x2, R6 ;  /* 0x0000000213167825 */ /* 0x000fc800078e0206 */
[----:B------:R-:W-:-:S04]  /*227d0*/  IMAD.WIDE R14, R2, 0x2, R154 ;  /* 0x00000002020e7825 */ /* 0x000fc800078e029a */
[----:B------:R-:W-:Y:S01]  /*227e0*/  IMAD R154, R3, 0x3b, RZ ;  /* 0x0000003b039a7824 */ /* 0x000fe200078e02ff */
[----:B--2---:R-:W-:Y:S04]  /*227f0*/  STL [R1+0x2290], R26 ;  /* 0x0022901a01007387 */ /* 0x004fe80000100800 */
[----:B----4-:R1:W-:Y:S04]  /*22800*/  STL [R1+0x2294], R27 ;  /* 0x0022941b01007387 */ /* 0x0103e80000100800 */
[----:B---3--:R2:W-:Y:S01]  /*22810*/  STL [R1+0x2298], R28 ;  /* 0x0022981c01007387 */ /* 0x0085e20000100800 */
[----:B------:R-:W-:-:S04]  /*22820*/  IMAD.WIDE R156, R19, 0x2, R4 ;  /* 0x00000002139c7825 */ /* 0x000fc800078e0204 */
[----:B0-----:R-:W-:Y:S01]  /*22830*/  IMAD.WIDE R152, R19, 0x2, R8 ;  /* 0x0000000213987825 */ /* 0x001fe200078e0208 */
[----:B-1----:R-:W3:Y:S04]  /*22840*/  LDG.E.U16 R27, desc[UR60][R14.64] ;  /* 0x0000003c0e1b7981 */ /* 0x002ee8000c1e1500 */
[----:B--2---:R0:W2:Y:S02]  /*22850*/  LDG.E.U16 R28, desc[UR60][R16.64] ;  /* 0x0000003c101c7981 */ /* 0x0040a4000c1e1500 */
[----:B0-----:R-:W-:-:S04]  /*22860*/  IMAD.WIDE R16, R2, 0x2, R22 ;  /* 0x0000000202107825 */ /* 0x001fc800078e0216 */
[----:B------:R-:W-:Y:S01]  /*22870*/  IMAD.WIDE R22, R154, 0x2, R4 ;  /* 0x000000029a167825 */ /* 0x000fe200078e0204 */
[----:B------:R0:W-:Y:S03]  /*22880*/  STL [R1+0x229c], R29 ;  /* 0x00229c1d01007387 */ /* 0x0001e60000100800 */
[C---:B------:R-:W-:Y:S01]  /*22890*/  IMAD.WIDE R14, R2.reuse, 0x2, R152 ;  /* 0x00000002020e7825 */ /* 0x040fe200078e0298 */
[----:B------:R1:W4:Y:S03]  /*228a0*/  LDG.E.U16 R25, desc[UR60][R16.64] ;  /* 0x0000003c10197981 */ /* 0x000326000c1e1500 */
[----:B------:R-:W-:Y:S01]  /*228b0*/  IMAD.WIDE R22, R2, 0x2, R22 ;  /* 0x0000000202167825 */ /* 0x000fe200078e0216 */
[----:B------:R-:W4:Y:S04]  /*228c0*/  LDG.E.U16 R24, desc[UR60][R14.64] ;  /* 0x0000003c0e187981 */ /* 0x000f28000c1e1500 */
[----:B------:R-:W3:Y:S04]  /*228d0*/  LDG.E.U16 R141, desc[UR60][R22.64] ;  /* 0x0000003c168d7981 */ /* 0x000ee8000c1e1500 */
[----:B0-----:R0:W2:Y:S01]  /*228e0*/  LDG.E.U16 R29, desc[UR60][R20.64] ;  /* 0x0000003c141d7981 */ /* 0x0010a2000c1e1500 */
[----:B-1----:R-:W-:-:S04]  /*228f0*/  IMAD.WIDE R16, R154, 0x2, R6 ;  /* 0x000000029a107825 */ /* 0x002fc800078e0206 */
[----:B0-----:R-:W-:-:S05]  /*22900*/  IMAD.WIDE R20, R2, 0x2, R156 ;  /* 0x0000000202147825 */ /* 0x001fca00078e029c */
[----:B------:R0:W4:Y:S01]  /*22910*/  LDG.E.U16 R26, desc[UR60][R20.64] ;  /* 0x0000003c141a7981 */ /* 0x000122000c1e1500 */
[----:B------:R-:W-:-:S03]  /*22920*/  IMAD.WIDE R14, R154, 0x2, R8 ;  /* 0x000000029a0e7825 */ /* 0x000fc600078e0208 */
[----:B------:R-:W-:Y:S01]  /*22930*/  STL [R1+0x22a0], R78 ;  /* 0x0022a04e01007387 */ /* 0x000fe20000100800 */
[----:B0-----:R-:W-:-:S03]  /*22940*/  IMAD.WIDE R20, R19, 0x2, R10 ;  /* 0x0000000213147825 */ /* 0x001fc600078e020a */
[----:B------:R-:W-:Y:S01]  /*22950*/  STL [R1+0x22a4], R79 ;  /* 0x0022a44f01007387 */ /* 0x000fe20000100800 */
[----:B------:R-:W-:-:S03]  /*22960*/  IMAD R19, R3, 0x3c, RZ ;  /* 0x0000003c03137824 */ /* 0x000fc600078e02ff */
[----:B------:R-:W-:Y:S01]  /*22970*/  STL [R1+0x22a8], R80 ;  /* 0x0022a85001007387 */ /* 0x000fe20000100800 */
[----:B------:R-:W-:-:S03]  /*22980*/  IMAD.WIDE R152, R2, 0x2, R20 ;  /* 0x0000000202987825 */ /* 0x000fc600078e0214 */
[----:B------:R-:W-:Y:S01]  /*22990*/  STL [R1+0x22ac], R81 ;  /* 0x0022ac5101007387 */ /* 0x000fe20000100800 */
[----:B------:R-:W-:-:S03]  /*229a0*/  IMAD.WIDE R154, R154, 0x2, R10 ;  /* 0x000000029a9a7825 */ /* 0x000fc600078e020a */
[----:B------:R-:W-:Y:S01]  /*229b0*/  STL [R1+0x8f8], R33 ;  /* 0x0008f82101007387 */ /* 0x000fe20000100800 */
[----:B------:R-:W-:-:S04]  /*229c0*/  IMAD.WIDE R20, R2, 0x2, R16 ;  /* 0x0000000202147825 */ /* 0x000fc800078e0210 */
[C---:B------:R-:W-:Y:S01]  /*229d0*/  IMAD.WIDE R156, R19.reuse, 0x2, R4 ;  /* 0x00000002139c7825 */ /* 0x040fe200078e0204 */
[----:B------:R-:W-:Y:S03]  /*229e0*/  STL [R1+0x8f4], R32 ;  /* 0x0008f42001007387 */ /* 0x000fe60000100800 */
[C---:B------:R-:W-:Y:S01]  /*229f0*/  IMAD.WIDE R16, R2.reuse, 0x2, R14 ;  /* 0x0000000202107825 */ /* 0x040fe200078e020e */
[----:B------:R0:W-:Y:S03]  /*22a00*/  STL [R1+0x8f0], R13 ;  /* 0x0008f00d01007387 */ /* 0x0001e60000100800 */
[----:B------:R-:W-:Y:S01]  /*22a10*/  IMAD.WIDE R22, R19, 0x2, R6 ;  /* 0x0000000213167825 */ /* 0x000fe200078e0206 */
[----:B------:R1:W2:Y:S03]  /*22a20*/  LDG.E.U16 R57, desc[UR60][R20.64] ;  /* 0x0000003c14397981 */ /* 0x0002a6000c1e1500 */
[C---:B------:R-:W-:Y:S01]  /*22a30*/  IMAD.WIDE R14, R2.reuse, 0x2, R154 ;  /* 0x00000002020e7825 */ /* 0x040fe200078e029a */
[----:B------:R1:W4:Y:S04]  /*22a40*/  LDG.E.U16 R56, desc[UR60][R16.64] ;  /* 0x0000003c10387981 */ /* 0x000328000c1e1500 */
[----:B0-----:R0:W4:Y:S01]  /*22a50*/  LDG.E.U16 R13, desc[UR60][R152.64] ;  /* 0x0000003c980d7981 */ /* 0x001122000c1e1500 */
[----:B-1----:R-:W-:-:S03]  /*22a60*/  IMAD.WIDE R20, R2, 0x2, R156 ;  /* 0x0000000202147825 */ /* 0x002fc600078e029c */
[----:B------:R1:W4:Y:S01]  /*22a70*/  LDG.E.U16 R55, desc[UR60][R14.64] ;  /* 0x0000003c0e377981 */ /* 0x000322000c1e1500 */
[----:B------:R-:W-:-:S03]  /*22a80*/  IMAD.WIDE R16, R2, 0x2, R22 ;  /* 0x0000000202107825 */ /* 0x000fc600078e0216 */
[----:B------:R1:W4:Y:S01]  /*22a90*/  LDG.E.U16 R137, desc[UR60][R20.64] ;  /* 0x0000003c14897981 */ /* 0x000322000c1e1500 */
[----:B0-----:R-:W-:-:S03]  /*22aa0*/  IMAD.WIDE R152, R19, 0x2, R8 ;  /* 0x0000000213987825 */ /* 0x001fc600078e0208 */
[----:B------:R0:W4:Y:S01]  /*22ab0*/  LDG.E.U16 R69, desc[UR60][R16.64] ;  /* 0x0000003c10457981 */ /* 0x000122000c1e1500 */
[----:B------:R-:W-:Y:S02]  /*22ac0*/  IMAD R154, R3, 0x3d, RZ ;  /* 0x0000003d039a7824 */ /* 0x000fe400078e02ff */
[----:B-1----:R-:W-:-:S04]  /*22ad0*/  IMAD.WIDE R14, R2, 0x2, R152 ;  /* 0x00000002020e7825 */ /* 0x002fc800078e0298 */
[----:B------:R-:W-:Y:S01]  /*22ae0*/  IMAD.WIDE R20, R19, 0x2, R10 ;  /* 0x0000000213147825 */ /* 0x000fe200078e020a */
[----:B------:R1:W4:Y:S03]  /*22af0*/  LDG.E.U16 R68, desc[UR60][R14.64] ;  /* 0x0000003c0e447981 */ /* 0x000326000c1e1500 */
[----:B0-----:R-:W-:-:S04]  /*22b00*/  IMAD.WIDE R16, R154, 0x2, R6 ;  /* 0x000000029a107825 */ /* 0x001fc800078e0206 */
[----:B------:R-:W-:-:S04]  /*22b10*/  IMAD.WIDE R22, R154, 0x2, R4 ;  /* 0x000000029a167825 */ /* 0x000fc800078e0204 */
[----:B------:R-:W-:Y:S02]  /*22b20*/  IMAD R19, R3, 0x3e, RZ ;  /* 0x0000003e03137824 */ /* 0x000fe400078e02ff */
[----:B-1----:R-:W-:-:S04]  /*22b30*/  IMAD.WIDE R14, R154, 0x2, R8 ;  /* 0x000000029a0e7825 */ /* 0x002fc800078e0208 */
[----:B------:R-:W-:-:S04]  /*22b40*/  IMAD.WIDE R152, R2, 0x2, R20 ;  /* 0x0000000202987825 */ /* 0x000fc800078e0214 */
[----:B------:R-:W-:Y:S01]  /*22b50*/  IMAD.WIDE R154, R154, 0x2, R10 ;  /* 0x000000029a9a7825 */ /* 0x000fe200078e020a */
[----:B------:R-:W4:Y:S03]  /*22b60*/  LDG.E.U16 R67, desc[UR60][R152.64] ;  /* 0x0000003c98437981 */ /* 0x000f26000c1e1500 */
[----:B------:R-:W-:-:S04]  /*22b70*/  IMAD.WIDE R20, R2, 0x2, R16 ;  /* 0x0000000202147825 */ /* 0x000fc800078e0210 */
[----:B------:R-:W-:Y:S01]  /*22b80*/  IMAD.WIDE R156, R19, 0x2, R4 ;  /* 0x00000002139c7825 */ /* 0x000fe200078e0204 */
[----:B------:R0:W4:Y:S03]  /*22b90*/  LDG.E.U16 R115, desc[UR60][R20.64] ;  /* 0x0000003c14737981 */ /* 0x000126000c1e1500 */
[----:B------:R-:W-:-:S04]  /*22ba0*/  IMAD.WIDE R22, R2, 0x2, R22 ;  /* 0x0000000202167825 */ /* 0x000fc800078e0216 */
[C---:B------:R-:W-:Y:S01]  /*22bb0*/  IMAD.WIDE R16, R2.reuse, 0x2, R14 ;  /* 0x0000000202107825 */ /* 0x040fe200078e020e */
[----:B------:R1:W4:Y:S03]  /*22bc0*/  LDG.E.U16 R116, desc[UR60][R22.64] ;  /* 0x0000003c16747981 */ /* 0x000326000c1e1500 */
[C---:B------:R-:W-:Y:S01]  /*22bd0*/  IMAD.WIDE R14, R2.reuse, 0x2, R154 ;  /* 0x00000002020e7825 */ /* 0x040fe200078e029a */
[----:B------:R1:W4:Y:S03]  /*22be0*/  LDG.E.U16 R114, desc[UR60][R16.64] ;  /* 0x0000003c10727981 */ /* 0x000326000c1e1500 */
[----:B0-----:R-:W-:Y:S01]  /*22bf0*/  IMAD.WIDE R20, R2, 0x2, R156 ;  /* 0x0000000202147825 */ /* 0x001fe200078e029c */
[----:B------:R0:W4:Y:S04]  /*22c00*/  LDG.E.U16 R113, desc[UR60][R14.64] ;  /* 0x0000003c0e717981 */ /* 0x000128000c1e1500 */
[----:B---3--:R-:W-:Y:S04]  /*22c10*/  STL [R1+0x22b0], R141 ;  /* 0x0022b08d01007387 */ /* 0x008fe80000100800 */
[----:B------:R-:W-:Y:S04]  /*22c20*/  STL [R1+0x8ec], R31 ;  /* 0x0008ec1f01007387 */ /* 0x000fe80000100800 */
[----:B------:R3:W-:Y:S04]  /*22c30*/  STL [R1+0x8e8], R30 ;  /* 0x0008e81e01007387 */ /* 0x0007e80000100800 */
[----:B---3--:R3:W4:Y:S01]  /*22c40*/  LDG.E.U16 R30, desc[UR60][R20.64] ;  /* 0x0000003c141e7981 */ /* 0x008722000c1e1500 */
[----:B-1----:R-:W-:Y:S01]  /*22c50*/  IMAD.WIDE R22, R19, 0x2, R6 ;  /* 0x0000000213167825 */ /* 0x002fe200078e0206 */
[----:B------:R-:W-:-:S03]  /*22c60*/  LEA R154, R3, -R3, 0x6 ;  /* 0x80000003039a7211 */ /* 0x000fc600078e30ff */
[----:B------:R-:W-:-:S04]  /*22c70*/  IMAD.WIDE R152, R19, 0x2, R8 ;  /* 0x0000000213987825 */ /* 0x000fc800078e0208 */
[----:B------:R-:W-:-:S04]  /*22c80*/  IMAD.WIDE R16, R2, 0x2, R22 ;  /* 0x0000000202107825 */ /* 0x000fc800078e0216 */
[----:B0-----:R-:W-:Y:S01]  /*22c90*/  IMAD.WIDE R14, R2, 0x2, R152 ;  /* 0x00000002020e7825 */ /* 0x001fe200078e0298 */
[----:B------:R0:W4:Y:S03]  /*22ca0*/  LDG.E.U16 R31, desc[UR60][R16.64] ;  /* 0x0000003c101f7981 */ /* 0x000126000c1e1500 */
[----:B------:R-:W-:Y:S01]  /*22cb0*/  IMAD.WIDE R22, R154, 0x2, R4 ;  /* 0x000000029a167825 */ /* 0x000fe200078e0204 */
[----:B------:R1:W4:Y:S03]  /*22cc0*/  LDG.E.U16 R32, desc[UR60][R14.64] ;  /* 0x0000003c0e207981 */ /* 0x000326000c1e1500 */
[----:B---3--:R-:W-:Y:S01]  /*22cd0*/  IMAD.WIDE R20, R19, 0x2, R10 ;  /* 0x0000000213147825 */ /* 0x008fe200078e020a */
[----:B------:R-:W-:-:S03]  /*22ce0*/  SHF.L.U32 R19, R3, 0x6, RZ ;  /* 0x0000000603137819 */ /* 0x000fc600000006ff */
[----:B0-----:R-:W-:-:S04]  /*22cf0*/  IMAD.WIDE R16, R154, 0x2, R6 ;  /* 0x000000029a107825 */ /* 0x001fc800078e0206 */
[----:B------:R-:W-:-:S04]  /*22d00*/  IMAD.WIDE R22, R2, 0x2, R22 ;  /* 0x0000000202167825 */ /* 0x000fc800078e0216 */
[----:B-1----:R-:W-:Y:S01]  /*22d10*/  IMAD.WIDE R14, R154, 0x2, R8 ;  /* 0x000000029a0e7825 */ /* 0x002fe200078e0208 */
[----:B------:R0:W3:Y:S04]  /*22d20*/  LDG.E.U16 R82, desc[UR60][R22.64] ;  /* 0x0000003c16527981 */ /* 0x0000e8000c1e1500 */
[----:B--2---:R-:W-:Y:S04]  /*22d30*/  STL [R1+0x22b4], R57 ;  /* 0x0022b43901007387 */ /* 0x004fe80000100800 */
[----:B------:R1:W-:Y:S04]  /*22d40*/  STL [R1+0x8e4], R29 ;  /* 0x0008e41d01007387 */ /* 0x0003e80000100800 */
[----:B----4-:R-:W-:Y:S04]  /*22d50*/  STL [R1+0x22b8], R56 ;  /* 0x0022b83801007387 */ /* 0x010fe80000100800 */
[----:B------:R2:W-:Y:S01]  /*22d60*/  STL [R1+0x8e0], R28 ;  /* 0x0008e01c01007387 */ /* 0x0005e20000100800 */
[----:B------:R-:W-:-:S03]  /*22d70*/  IMAD.WIDE R152, R2, 0x2, R20 ;  /* 0x0000000202987825 */ /* 0x000fc600078e0214 */
[----:B------:R-:W-:Y:S01]  /*22d80*/  STL [R1+0x22bc], R55 ;  /* 0x0022bc3701007387 */ /* 0x000fe20000100800 */
[----:B------:R-:W-:-:S03]  /*22d90*/  IMAD.WIDE R154, R154, 0x2, R10 ;  /* 0x000000029a9a7825 */ /* 0x000fc600078e020a */
[----:B------:R-:W-:Y:S01]  /*22da0*/  STL [R1+0x8dc], R27 ;  /* 0x0008dc1b01007387 */ /* 0x000fe20000100800 */
[----:B------:R-:W-:-:S03]  /*22db0*/  IMAD.WIDE R20, R2, 0x2, R16 ;  /* 0x0000000202147825 */ /* 0x000fc600078e0210 */
[----:B------:R4:W-:Y:S01]  /*22dc0*/  STL [R1+0x8d8], R26 ;  /* 0x0008d81a01007387 */ /* 0x0009e20000100800 */
[----:B------:R-:W-:-:S03]  /*22dd0*/  IMAD.WIDE R156, R19, 0x2, R4 ;  /* 0x00000002139c7825 */ /* 0x000fc600078e0204 */
[----:B------:R-:W-:Y:S01]  /*22de0*/  STL [R1+0x22c0], R137 ;  /* 0x0022c08901007387 */ /* 0x000fe20000100800 */
[----:B------:R-:W-:-:S03]  /*22df0*/  IMAD.WIDE R16, R2, 0x2, R14 ;  /* 0x0000000202107825 */ /* 0x000fc600078e020e */
[----:B------:R-:W-:Y:S01]  /*22e00*/  STL [R1+0x8d4], R25 ;  /* 0x0008d41901007387 */ /* 0x000fe20000100800 */
[----:B0-----:R-:W-:-:S03]  /*22e10*/  IMAD.WIDE R22, R19, 0x2, R6 ;  /* 0x0000000213167825 */ /* 0x001fc600078e0206 */
[----:B------:R-:W-:Y:S04]  /*22e20*/  STL [R1+0x8d0], R24 ;  /* 0x0008d01801007387 */ /* 0x000fe80000100800 */
[----:B------:R-:W-:Y:S01]  /*22e30*/  STL [R1+0x22c4], R69 ;  /* 0x0022c44501007387 */ /* 0x000fe20000100800 */
[----:B------:R-:W-:-:S03]  /*22e40*/  IMAD.WIDE R14, R2, 0x2, R154 ;  /* 0x00000002020e7825 */ /* 0x000fc600078e029a */
[----:B------:R-:W-:Y:S01]  /*22e50*/  STL [R1+0x22c8], R68 ;  /* 0x0022c84401007387 */ /* 0x000fe20000100800 */
[----:B------:R-:W-:-:S03]  /*22e60*/  LEA R154, R3, R3, 0x6 ;  /* 0x00000003039a7211 */ /* 0x000fc600078e30ff */
[----:B------:R-:W-:Y:S04]  /*22e70*/  STL [R1+0x8cc], R13 ;  /* 0x0008cc0d01007387 */ /* 0x000fe80000100800 */
[----:B------:R-:W-:Y:S04]  /*22e80*/  STL [R1+0x22cc], R67 ;  /* 0x0022cc4301007387 */ /* 0x000fe80000100800 */
[----:B------:R0:W3:Y:S04]  /*22e90*/  LDG.E.U16 R33, desc[UR60][R152.64] ;  /* 0x0000003c98217981 */ /* 0x0000e8000c1e1500 */
[----:B------:R1:W3:Y:S04]  /*22ea0*/  LDG.E.U16 R83, desc[UR60][R20.64] ;  /* 0x0000003c14537981 */ /* 0x0002e8000c1e1500 */
[----:B------:R2:W3:Y:S01]  /*22eb0*/  LDG.E.U16 R84, desc[UR60][R16.64] ;  /* 0x0000003c10547981 */ /* 0x0004e2000c1e1500 */
[----:B0-----:R-:W-:-:S03]  /*22ec0*/  IMAD.WIDE R152, R19, 0x2, R8 ;  /* 0x0000000213987825 */ /* 0x001fc600078e0208 */
[----:B------:R-:W-:Y:S01]  /*22ed0*/  STL [R1+0x22d0], R116 ;  /* 0x0022d07401007387 */ /* 0x000fe20000100800 */
[----:B-1----:R-:W-:-:S03]  /*22ee0*/  IMAD.WIDE R20, R2, 0x2, R156 ;  /* 0x0000000202147825 */ /* 0x002fc600078e029c */
[----:B------:R-:W-:Y:S01]  /*22ef0*/  STL [R1+0x22d4], R115 ;  /* 0x0022d47301007387 */ /* 0x000fe20000100800 */
[----:B--2---:R-:W-:-:S03]  /*22f00*/  IMAD.WIDE R16, R2, 0x2, R22 ;  /* 0x0000000202107825 */ /* 0x004fc600078e0216 */
[----:B------:R-:W-:Y:S04]  /*22f10*/  STL [R1+0x22d8], R114 ;  /* 0x0022d87201007387 */ /* 0x000fe80000100800 */
[----:B------:R-:W-:Y:S01]  /*22f20*/  STL [R1+0x22dc], R113 ;  /* 0x0022dc7101007387 */ /* 0x000fe20000100800 */
[----:B------:R-:W-:-:S03]  /*22f30*/  IMAD.WIDE R22, R154, 0x2, R4 ;  /* 0x000000029a167825 */ /* 0x000fc600078e0204 */
[----:B------:R0:W2:Y:S04]  /*22f40*/  LDG.E.U16 R85, desc[UR60][R14.64] ;  /* 0x0000003c0e557981 */ /* 0x0000a8000c1e1500 */
[----:B------:R1:W2:Y:S01]  /*22f50*/  LDG.E.U16 R29, desc[UR60][R16.64] ;  /* 0x0000003c101d7981 */ /* 0x0002a2000c1e1500 */
[----:B0-----:R-:W-:-:S04]  /*22f60*/  IMAD.WIDE R14, R2, 0x2, R152 ;  /* 0x00000002020e7825 */ /* 0x001fc800078e0298 */
[----:B-1----:R-:W-:Y:S01]  /*22f70*/  IMAD.WIDE R16, R154, 0x2, R6 ;  /* 0x000000029a107825 */ /* 0x002fe200078e0206 */
[----:B------:R0:W2:Y:S03]  /*22f80*/  LDG.E.U16 R28, desc[UR60][R14.64] ;  /* 0x0000003c0e1c7981 */ /* 0x0000a6000c1e1500 */
[----:B------:R-:W-:-:S05]  /*22f90*/  IMAD.WIDE R22, R2, 0x2, R22 ;  /* 0x0000000202167825 */ /* 0x000fca00078e0216 */
[----:B----4-:R-:W4:Y:S01]  /*22fa0*/  LDG.E.U16 R26, desc[UR60][R22.64] ;  /* 0x0000003c161a7981 */ /* 0x010f22000c1e1500 */
[----:B0-----:R-:W-:-:S04]  /*22fb0*/  IMAD.WIDE R14, R154, 0x2, R8 ;  /* 0x000000029a0e7825 */ /* 0x001fc800078e0208 */
[--C-:B------:R-:W-:Y:S01]  /*22fc0*/  IMAD.WIDE R154, R154, 0x2, R10.reuse ;  /* 0x000000029a9a7825 */ /* 0x100fe200078e020a */
[----:B------:R0:W-:Y:S04]  /*22fd0*/  STL [R1+0x22e0], R30 ;  /* 0x0022e01e01007387 */ /* 0x0001e80000100800 */
[----:B0-----:R0:W4:Y:S02]  /*22fe0*/  LDG.E.U16 R30, desc[UR60][R20.64] ;  /* 0x0000003c141e7981 */ /* 0x001124000c1e1500 */
[----:B0-----:R-:W-:-:S04]  /*22ff0*/  IMAD.WIDE R20, R19, 0x2, R10 ;  /* 0x0000000213147825 */ /* 0x001fc800078e020a */
[----:B------:R-:W-:Y:S02]  /*23000*/  IMAD R19, R3, 0x42, RZ ;  /* 0x0000004203137824 */ /* 0x000fe400078e02ff */
[----:B------:R-:W-:-:S04]  /*23010*/  IMAD.WIDE R152, R2, 0x2, R20 ;  /* 0x0000000202987825 */ /* 0x000fc800078e0214 */
[C---:B------:R-:W-:Y:S01]  /*23020*/  IMAD.WIDE R20, R2.reuse, 0x2, R16 ;  /* 0x0000000202147825 */ /* 0x040fe200078e0210 */
[----:B------:R-:W4:Y:S03]  /*23030*/  LDG.E.U16 R27, desc[UR60][R152.64] ;  /* 0x0000003c981b7981 */ /* 0x000f26000c1e1500 */
[----:B------:R-:W-:Y:S01]  /*23040*/  IMAD.WIDE R156, R19, 0x2, R4 ;  /* 0x00000002139c7825 */ /* 0x000fe200078e0204 */
[----:B------:R0:W4:Y:S03]  /*23050*/  LDG.E.U16 R25, desc[UR60][R20.64] ;  /* 0x0000003c14197981 */ /* 0x000126000c1e1500 */
[----:B------:R-:W-:-:S04]  /*23060*/  IMAD.WIDE R16, R2, 0x2, R14 ;  /* 0x0000000202107825 */ /* 0x000fc800078e020e */
[----:B------:R-:W-:Y:S01]  /*23070*/  IMAD.WIDE R22, R19, 0x2, R6 ;  /* 0x0000000213167825 */ /* 0x000fe200078e0206 */
[----:B------:R1:W4:Y:S03]  /*23080*/  LDG.E.U16 R24, desc[UR60][R16.64] ;  /* 0x0000003c10187981 */ /* 0x000326000c1e1500 */
[----:B0-----:R-:W-:-:S04]  /*23090*/  IMAD.WIDE R20, R2, 0x2, R156 ;  /* 0x0000000202147825 */ /* 0x001fc800078e029c */
[C---:B------:R-:W-:Y:S01]  /*230a0*/  IMAD.WIDE R14, R2.reuse, 0x2, R154 ;  /* 0x00000002020e7825 */ /* 0x040fe200078e029a */
[----:B------:R0:W4:Y:S03]  /*230b0*/  LDG.E.U16 R67, desc[UR60][R20.64] ;  /* 0x0000003c14437981 */ /* 0x000126000c1e1500 */
[----:B------:R-:W-:Y:S01]  /*230c0*/  IMAD.WIDE R152, R19, 0x2, R8 ;  /* 0x0000000213987825 */ /* 0x000fe200078e0208 */
[----:B------:R0:W4:Y:S03]  /*230d0*/  LDG.E.U16 R13, desc[UR60][R14.64] ;  /* 0x0000003c0e0d7981 */ /* 0x000126000c1e1500 */
[----:B------:R-:W-:Y:S02]  /*230e0*/  IMAD R154, R3, 0x43, RZ ;  /* 0x00000043039a7824 */ /* 0x000fe400078e02ff */
[----:B-1----:R-:W-:-:S04]  /*230f0*/  IMAD.WIDE R16, R2, 0x2, R22 ;  /* 0x0000000202107825 */ /* 0x002fc800078e0216 */
[----:B0-----:R-:W-:Y:S01]  /*23100*/  IMAD.WIDE R20, R19, 0x2, R10 ;  /* 0x0000000213147825 */ /* 0x001fe200078e020a */
[----:B------:R0:W4:Y:S03]  /*23110*/  LDG.E.U16 R68, desc[UR60][R16.64] ;  /* 0x0000003c10447981 */ /* 0x000126000c1e1500 */
[----:B------:R-:W-:-:S04]  /*23120*/  IMAD.WIDE R14, R2, 0x2, R152 ;  /* 0x00000002020e7825 */ /* 0x000fc800078e0298 */
[C---:B------:R-:W-:Y:S01]  /*23130*/  IMAD.WIDE R22, R154.reuse, 0x2, R4 ;  /* 0x000000029a167825 */ /* 0x040fe200078e0204 */
[----:B------:R1:W4:Y:S03]  /*23140*/  LDG.E.U16 R69, desc[UR60][R14.64] ;  /* 0x0000003c0e457981 */ /* 0x000326000c1e1500 */
[----:B0-----:R-:W-:-:S04]  /*23150*/  IMAD.WIDE R16, R154, 0x2, R6 ;  /* 0x000000029a107825 */ /* 0x001fc800078e0206 */
[----:B------:R-:W-:-:S04]  /*23160*/  IMAD.WIDE R152, R2, 0x2, R20 ;  /* 0x0000000202987825 */ /* 0x000fc800078e0214 */
[----:B-1----:R-:W-:Y:S01]  /*23170*/  IMAD.WIDE R14, R154, 0x2, R8 ;  /* 0x000000029a0e7825 */ /* 0x002fe200078e0208 */
[----:B------:R-:W4:Y:S03]  /*23180*/  LDG.E.U16 R137, desc[UR60][R152.64] ;  /* 0x0000003c98897981 */ /* 0x000f26000c1e1500 */
[----:B------:R-:W-:-:S04]  /*23190*/  IMAD.WIDE R22, R2, 0x2, R22 ;  /* 0x0000000202167825 */ /* 0x000fc800078e0216 */
[----:B------:R-:W-:Y:S01]  /*231a0*/  IMAD.WIDE R154, R154, 0x2, R10 ;  /* 0x000000029a9a7825 */ /* 0x000fe200078e020a */
[----:B------:R0:W4:Y:S03]  /*231b0*/  LDG.E.U16 R125, desc[UR60][R22.64] ;  /* 0x0000003c167d7981 */ /* 0x000126000c1e1500 */
[----:B------:R-:W-:-:S04]  /*231c0*/  IMAD.WIDE R20, R2, 0x2, R16 ;  /* 0x0000000202147825 */ /* 0x000fc800078e0210 */
[C---:B------:R-:W-:Y:S01]  /*231d0*/  IMAD.WIDE R16, R2.reuse, 0x2, R14 ;  /* 0x0000000202107825 */ /* 0x040fe200078e020e */
[----:B------:R1:W4:Y:S03]  /*231e0*/  LDG.E.U16 R77, desc[UR60][R20.64] ;  /* 0x0000003c144d7981 */ /* 0x000326000c1e1500 */
[----:B------:R-:W-:Y:S01]  /*231f0*/  IMAD.WIDE R14, R2, 0x2, R154 ;  /* 0x00000002020e7825 */ /* 0x000fe200078e029a */
[----:B------:R3:W4:Y:S04]  /*23200*/  LDG.E.U16 R76, desc[UR60][R16.64] ;  /* 0x0000003c104c7981 */ /* 0x000728000c1e1500 */
[----:B------:R3:W4:Y:S01]  /*23210*/  LDG.E.U16 R75, desc[UR60][R14.64] ;  /* 0x0000003c0e4b7981 */ /* 0x000722000c1e1500 */
[----:B------:R-:W-:-:S04]  /*23220*/  IMAD R19, R3, 0x44, RZ ;  /* 0x0000004403137824 */ /* 0x000fc800078e02ff */
[----:B------:R-:W-:-:S04]  /*23230*/  IMAD.WIDE R156, R19, 0x2, R4 ;  /* 0x00000002139c7825 */ /* 0x000fc800078e0204 */
[----:B0-----:R-:W-:-:S04]  /*23240*/  IMAD.WIDE R22, R19, 0x2, R6 ;  /* 0x0000000213167825 */ /* 0x001fc800078e0206 */
[----:B------:R-:W-:-:S04]  /*23250*/  IMAD.WIDE R152, R19, 0x2, R8 ;  /* 0x0000000213987825 */ /* 0x000fc800078e0208 */
[----:B------:R-:W-:Y:S02]  /*23260*/  IMAD R154, R3, 0x45, RZ ;  /* 0x00000045039a7824 */ /* 0x000fe400078e02ff */
[----:B-1----:R-:W-:-:S04]  /*23270*/  IMAD.WIDE R20, R2, 0x2, R156 ;  /* 0x0000000202147825 */ /* 0x002fc800078e029c */
[C---:B---3--:R-:W-:Y:S01]  /*23280*/  IMAD.WIDE R16, R2.reuse, 0x2, R22 ;  /* 0x0000000202107825 */ /* 0x048fe200078e0216 */
[----:B------:R0:W3:Y:S03]  /*23290*/  LDG.E.U16 R66, desc[UR60][R20.64] ;  /* 0x0000003c14427981 */ /* 0x0000e6000c1e1500 */
[----:B------:R-:W-:Y:S01]  /*232a0*/  IMAD.WIDE R14, R2, 0x2, R152 ;  /* 0x00000002020e7825 */ /* 0x000fe200078e0298 */
[----:B------:R1:W3:Y:S03]  /*232b0*/  LDG.E.U16 R126, desc[UR60][R16.64] ;  /* 0x0000003c107e7981 */ /* 0x0002e6000c1e1500 */
[----:B------:R-:W-:Y:S01]  /*232c0*/  IMAD.WIDE R22, R154, 0x2, R4 ;  /* 0x000000029a167825 */ /* 0x000fe200078e0204 */
[----:B------:R2:W3:Y:S03]  /*232d0*/  LDG.E.U16 R127, desc[UR60][R14.64] ;  /* 0x0000003c0e7f7981 */ /* 0x0004e6000c1e1500 */
[----:B0-----:R-:W-:-:S04]  /*232e0*/  IMAD.WIDE R20, R19, 0x2, R10 ;  /* 0x0000000213147825 */ /* 0x001fc800078e020a */
[----:B-1----:R-:W-:-:S04]  /*232f0*/  IMAD.WIDE R16, R154, 0x2, R6 ;  /* 0x000000029a107825 */ /* 0x002fc800078e0206 */
[----:B------:R-:W-:-:S04]  /*23300*/  IMAD.WIDE R22, R2, 0x2, R22 ;  /* 0x0000000202167825 */ /* 0x000fc800078e0216 */
[----:B--2---:R-:W-:Y:S01]  /*23310*/  IMAD.WIDE R14, R154, 0x2, R8 ;  /* 0x000000029a0e7825 */ /* 0x004fe200078e0208 */
[----:B------:R0:W2:Y:S03]  /*23320*/  LDG.E.U16 R112, desc[UR60][R22.64] ;  /* 0x0000003c16707981 */ /* 0x0000a6000c1e1500 */
[----:B------:R-:W-:Y:S02]  /*23330*/  IMAD R19, R3, 0x46, RZ ;  /* 0x0000004603137824 */ /* 0x000fe400078e02ff */
[----:B------:R-:W-:-:S04]  /*23340*/  IMAD.WIDE R152, R2, 0x2, R20 ;  /* 0x0000000202987825 */ /* 0x000fc800078e0214 */
[----:B------:R-:W-:Y:S01]  /*23350*/  IMAD.WIDE R154, R154, 0x2, R10 ;  /* 0x000000029a9a7825 */ /* 0x000fe200078e020a */
[----:B------:R1:W2:Y:S03]  /*23360*/  LDG.E.U16 R128, desc[UR60][R152.64] ;  /* 0x0000003c98807981 */ /* 0x0002a6000c1e1500 */
[----:B------:R-:W-:-:S04]  /*23370*/  IMAD.WIDE R20, R2, 0x2, R16 ;  /* 0x0000000202147825 */ /* 0x000fc800078e0210 */
[----:B------:R-:W-:Y:S01]  /*23380*/  IMAD.WIDE R156, R19, 0x2, R4 ;  /* 0x00000002139c7825 */ /* 0x000fe200078e0204 */
[----:B------:R1:W2:Y:S03]  /*23390*/  LDG.E.U16 R111, desc[UR60][R20.64] ;  /* 0x0000003c146f7981 */ /* 0x0002a6000c1e1500 */
[----:B------:R-:W-:-:S04]  /*233a0*/  IMAD.WIDE R16, R2, 0x2, R14 ;  /* 0x0000000202107825 */ /* 0x000fc800078e020e */
[C---:B0-----:R-:W-:Y:S01]  /*233b0*/  IMAD.WIDE R22, R19.reuse, 0x2, R6 ;  /* 0x0000000213167825 */ /* 0x041fe200078e0206 */
[----:B------:R0:W2:Y:S03]  /*233c0*/  LDG.E.U16 R110, desc[UR60][R16.64] ;  /* 0x0000003c106e7981 */ /* 0x0000a6000c1e1500 */
[C---:B------:R-:W-:Y:S01]  /*233d0*/  IMAD.WIDE R14, R2.reuse, 0x2, R154 ;  /* 0x00000002020e7825 */ /* 0x040fe200078e029a */
[----:B------:R-:W-:Y:S03]  /*233e0*/  STL [R1+0x22e4], R31 ;  /* 0x0022e41f01007387 */ /* 0x000fe60000100800 */
[----:B-1----:R-:W-:Y:S01]  /*233f0*/  IMAD.WIDE R152, R19, 0x2, R8 ;  /* 0x0000000213987825 */ /* 0x002fe200078e0208 */
[----:B------:R-:W-:Y:S03]  /*23400*/  STL [R1+0x22e8], R32 ;  /* 0x0022e82001007387 */ /* 0x000fe60000100800 */
[C---:B------:R-:W-:Y:S01]  /*23410*/  IMAD.WIDE R20, R2.reuse, 0x2, R156 ;  /* 0x0000000202147825 */ /* 0x040fe200078e029c */
[----:B------:R-:W-:Y:S03]  /*23420*/  STL [R1+0x22ec], R33 ;  /* 0x0022ec2101007387 */ /* 0x000fe60000100800 */
[C---:B0-----:R-:W-:Y:S01]  /*23430*/  IMAD.WIDE R16, R2.reuse, 0x2, R22 ;  /* 0x0000000202107825 */ /* 0x041fe200078e0216 */
[----:B------:R-:W-:Y:S03]  /*23440*/  STL [R1+0x22f0], R82 ;  /* 0x0022f05201007387 */ /* 0x000fe60000100800 */
[----:B------:R-:W-:Y:S01]  /*23450*/  IMAD R154, R3, 0x47, RZ ;  /* 0x00000047039a7824 */ /* 0x000fe200078e02ff */
[----:B------:R0:W2:Y:S04]  /*23460*/  LDG.E.U16 R109, desc[UR60][R14.64] ;  /* 0x0000003c0e6d7981 */ /* 0x0000a8000c1e1500 */
[----:B------:R-:W-:Y:S04]  /*23470*/  STL [R1+0x22f4], R83 ;  /* 0x0022f45301007387 */ /* 0x000fe80000100800 */
[----:B------:R1:W2:Y:S01]  /*23480*/  LDG.E.U16 R34, desc[UR60][R20.64] ;  /* 0x0000003c14227981 */ /* 0x0002a2000c1e1500 */
[----:B0-----:R-:W-:-:S03]  /*23490*/  IMAD.WIDE R14, R2, 0x2, R152 ;  /* 0x00000002020e7825 */ /* 0x001fc600078e0298 */
[----:B------:R-:W-:Y:S04]  /*234a0*/  STL [R1+0x22f8], R84 ;  /* 0x0022f85401007387 */ /* 0x000fe80000100800 */
[----:B------:R0:W2:Y:S01]  /*234b0*/  LDG.E.U16 R35, desc[UR60][R16.64] ;  /* 0x0000003c10237981 */ /* 0x0000a2000c1e1500 */
[----:B-1----:R-:W-:-:S03]  /*234c0*/  IMAD.WIDE R20, R19, 0x2, R10 ;  /* 0x0000000213147825 */ /* 0x002fc600078e020a */
[----:B------:R-:W-:Y:S01]  /*234d0*/  STL [R1+0x22fc], R85 ;  /* 0x0022fc5501007387 */ /* 0x000fe20000100800 */
[----:B------:R-:W-:-:S03]  /*234e0*/  IMAD.WIDE R22, R154, 0x2, R4 ;  /* 0x000000029a167825 */ /* 0x000fc600078e0204 */
[----:B------:R1:W2:Y:S01]  /*234f0*/  LDG.E.U16 R36, desc[UR60][R14.64] ;  /* 0x0000003c0e247981 */ /* 0x0002a2000c1e1500 */
[----:B0-----:R-:W-:-:S04]  /*23500*/  IMAD.WIDE R16, R154, 0x2, R6 ;  /* 0x000000029a107825 */ /* 0x001fc800078e0206 */
[----:B------:R-:W-:Y:S02]  /*23510*/  IMAD R19, R3, 0x48, RZ ;  /* 0x0000004803137824 */ /* 0x000fe400078e02ff */
[----:B------:R-:W-:-:S04]  /*23520*/  IMAD.WIDE R152, R2, 0x2, R20 ;  /* 0x0000000202987825 */ /* 0x000fc800078e0214 */
[C---:B-1----:R-:W-:Y:S01]  /*23530*/  IMAD.WIDE R14, R154.reuse, 0x2, R8 ;  /* 0x000000029a0e7825 */ /* 0x042fe200078e0208 */
[----:B------:R-:W2:Y:S03]  /*23540*/  LDG.E.U16 R37, desc[UR60][R152.64] ;  /* 0x0000003c98257981 */ /* 0x000ea6000c1e1500 */
[----:B------:R-:W-:-:S04]  /*23550*/  IMAD.WIDE R154, R154, 0x2, R10 ;  /* 0x000000029a9a7825 */ /* 0x000fc800078e020a */
[----:B------:R-:W-:-:S04]  /*23560*/  IMAD.WIDE R20, R2, 0x2, R16 ;  /* 0x0000000202147825 */ /* 0x000fc800078e0210 */
[----:B------:R-:W-:Y:S01]  /*23570*/  IMAD.WIDE R156, R19, 0x2, R4 ;  /* 0x00000002139c7825 */ /* 0x000fe200078e0204 */
[----:B------:R0:W2:Y:S03]  /*23580*/  LDG.E.U16 R87, desc[UR60][R20.64] ;  /* 0x0000003c14577981 */ /* 0x0000a6000c1e1500 */
[----:B------:R-:W-:-:S04]  /*23590*/  IMAD.WIDE R22, R2, 0x2, R22 ;  /* 0x0000000202167825 */ /* 0x000fc800078e0216 */
[C---:B------:R-:W-:Y:S01]  /*235a0*/  IMAD.WIDE R16, R2.reuse, 0x2, R14 ;  /* 0x0000000202107825 */ /* 0x040fe200078e020e */
[----:B------:R1:W2:Y:S03]  /*235b0*/  LDG.E.U16 R86, desc[UR60][R22.64] ;  /* 0x0000003c16567981 */ /* 0x0002a6000c1e1500 */
[C---:B------:R-:W-:Y:S01]  /*235c0*/  IMAD.WIDE R14, R2.reuse, 0x2, R154 ;  /* 0x00000002020e7825 */ /* 0x040fe200078e029a */
[----:B------:R3:W2:Y:S03]  /*235d0*/  LDG.E.U16 R88, desc[UR60][R16.64] ;  /* 0x0000003c10587981 */ /* 0x0006a6000c1e1500 */
[----:B0-----:R-:W-:Y:S01]  /*235e0*/  IMAD.WIDE R20, R2, 0x2, R156 ;  /* 0x0000000202147825 */ /* 0x001fe200078e029c */
[----:B------:R0:W2:Y:S04]  /*235f0*/  LDG.E.U16 R89, desc[UR60][R14.64] ;  /* 0x0000003c0e597981 */ /* 0x0000a8000c1e1500 */
[----:B----4-:R-:W-:Y:S04]  /*23600*/  STL [R1+0x2300], R67 ;  /* 0x0023004301007387 */ /* 0x010fe80000100800 */
        /* <DEDUP_REMOVED lines=15> */
[----:B----4-:R4:W2:Y:S01]  /*23700*/  LDG.E.U16 R75, desc[UR60][R20.64] ;  /* 0x0000003c144b7981 */ /* 0x0108a2000c1e1500 */
[----:B-1----:R-:W-:-:S03]  /*23710*/  IMAD.WIDE R22, R19, 0x2, R6 ;  /* 0x0000000213167825 */ /* 0x002fc600078e0206 */
[----:B---3--:R-:W-:Y:S01]  /*23720*/  STL [R1+0x2320], R66 ;  /* 0x0023204201007387 */ /* 0x008fe20000100800 */
[----:B------:R-:W-:-:S03]  /*23730*/  IMAD.WIDE R152, R19, 0x2, R8 ;  /* 0x0000000213987825 */ /* 0x000fc600078e0208 */
[----:B------:R-:W-:Y:S04]  /*23740*/  STL [R1+0x2324], R126 ;  /* 0x0023247e01007387 */ /* 0x000fe80000100800 */
[----:B------:R-:W-:Y:S01]  /*23750*/  STL [R1+0x2328], R127 ;  /* 0x0023287f01007387 */ /* 0x000fe20000100800 */
[----:B------:R-:W-:-:S04]  /*23760*/  IMAD.WIDE R16, R2, 0x2, R22 ;  /* 0x0000000202107825 */ /* 0x000fc800078e0216 */
[----:B0-----:R-:W-:Y:S01]  /*23770*/  IMAD.WIDE R14, R2, 0x2, R152 ;  /* 0x00000002020e7825 */ /* 0x001fe200078e0298 */
[----:B------:R0:W3:Y:S03]  /*23780*/  LDG.E.U16 R76, desc[UR60][R16.64] ;  /* 0x0000003c104c7981 */ /* 0x0000e6000c1e1500 */
[----:B------:R-:W-:Y:S01]  /*23790*/  IMAD R154, R3, 0x49, RZ ;  /* 0x00000049039a7824 */ /* 0x000fe200078e02ff */
[----:B------:R1:W3:Y:S01]  /*237a0*/  LDG.E.U16 R77, desc[UR60][R14.64] ;  /* 0x0000003c0e4d7981 */ /* 0x0002e2000c1e1500 */
[----:B----4-:R-:W-:-:S03]  /*237b0*/  IMAD.WIDE R20, R19, 0x2, R10 ;  /* 0x0000000213147825 */ /* 0x010fc600078e020a */
[----:B--2---:R-:W-:Y:S04]  /*237c0*/  STL [R1+0x232c], R128 ;  /* 0x00232c8001007387 */ /* 0x004fe80000100800 */
[----:B------:R-:W-:Y:S04]  /*237d0*/  STL [R1+0x2330], R112 ;  /* 0x0023307001007387 */ /* 0x000fe80000100800 */
[----:B------:R-:W-:Y:S04]  /*237e0*/  STL [R1+0x2334], R111 ;  /* 0x0023346f01007387 */ /* 0x000fe80000100800 */
[----:B------:R-:W-:Y:S01]  /*237f0*/  STL [R1+0x2338], R110 ;  /* 0x0023386e01007387 */ /* 0x000fe20000100800 */
[----:B------:R-:W-:-:S04]  /*23800*/  IMAD.WIDE R22, R154, 0x2, R4 ;  /* 0x000000029a167825 */ /* 0x000fc800078e0204 */
[----:B0-----:R-:W-:-:S04]  /*23810*/  IMAD.WIDE R16, R154, 0x2, R6 ;  /* 0x000000029a107825 */ /* 0x001fc800078e0206 */
[----:B-1----:R-:W-:Y:S01]  /*23820*/  IMAD.WIDE R14, R154, 0x2, R8 ;  /* 0x000000029a0e7825 */ /* 0x002fe200078e0208 */
[----:B------:R-:W-:Y:S04]  /*23830*/  STL [R1+0x233c], R109 ;  /* 0x00233c6d01007387 */ /* 0x000fe80000100800 */
[----:B------:R-:W-:Y:S01]  /*23840*/  STL [R1+0x2340], R34 ;  /* 0x0023402201007387 */ /* 0x000fe20000100800 */
[----:B------:R-:W-:-:S03]  /*23850*/  IMAD.WIDE R152, R2, 0x2, R20 ;  /* 0x0000000202987825 */ /* 0x000fc600078e0214 */
[----:B------:R-:W-:Y:S01]  /*23860*/  STL [R1+0x2344], R35 ;  /* 0x0023442301007387 */ /* 0x000fe20000100800 */
[----:B------:R-:W-:-:S03]  /*23870*/  IMAD.WIDE R154, R154, 0x2, R10 ;  /* 0x000000029a9a7825 */ /* 0x000fc600078e020a */
[----:B------:R0:W2:Y:S04]  /*23880*/  LDG.E.U16 R125, desc[UR60][R152.64] ;  /* 0x0000003c987d7981 */ /* 0x0000a8000c1e1500 */
[----:B------:R-:W-:Y:S01]  /*23890*/  STL [R1+0x2348], R36 ;  /* 0x0023482401007387 */ /* 0x000fe20000100800 */
[----:B------:R-:W-:-:S04]  /*238a0*/  IMAD.WIDE R22, R2, 0x2, R22 ;  /* 0x0000000202167825 */ /* 0x000fc800078e0216 */
[C---:B------:R-:W-:Y:S01]  /*238b0*/  IMAD.WIDE R20, R2.reuse, 0x2, R16 ;  /* 0x0000000202147825 */ /* 0x040fe200078e0210 */
[----:B------:R1:W4:Y:S04]  /*238c0*/  LDG.E.U16 R137, desc[UR60][R22.64] ;  /* 0x0000003c16897981 */ /* 0x000328000c1e1500 */
[----:B------:R-:W-:Y:S01]  /*238d0*/  STL [R1+0x234c], R37 ;  /* 0x00234c2501007387 */ /* 0x000fe20000100800 */
[----:B------:R-:W-:-:S03]  /*238e0*/  IMAD.WIDE R16, R2, 0x2, R14 ;  /* 0x0000000202107825 */ /* 0x000fc600078e020e */
[----:B------:R-:W4:Y:S01]  /*238f0*/  LDG.E.U16 R69, desc[UR60][R20.64] ;  /* 0x0000003c14457981 */ /* 0x000f22000c1e1500 */
[----:B------:R-:W-:-:S03]  /*23900*/  IMAD.WIDE R14, R2, 0x2, R154 ;  /* 0x00000002020e7825 */ /* 0x000fc600078e029a */
[----:B------:R-:W4:Y:S01]  /*23910*/  LDG.E.U16 R68, desc[UR60][R16.64] ;  /* 0x0000003c10447981 */ /* 0x000f22000c1e1500 */
[----:B------:R-:W-:-:S03]  /*23920*/  IMAD R19, R3, 0x4b, RZ ;  /* 0x0000004b03137824 */ /* 0x000fc600078e02ff */
[----:B------:R1:W4:Y:S04]  /*23930*/  LDG.E.U16 R67, desc[UR60][R14.64] ;  /* 0x0000003c0e437981 */ /* 0x000328000c1e1500 */
[----:B------:R-:W-:Y:S04]  /*23940*/  STL [R1+0x2350], R86 ;  /* 0x0023505601007387 */ /* 0x000fe80000100800 */
[----:B------:R0:W-:Y:S04]  /*23950*/  STL [R1+0x2354], R87 ;  /* 0x0023545701007387 */ /* 0x0001e80000100800 */
[----:B------:R-:W-:Y:S04]  /*23960*/  STL [R1+0x2358], R88 ;  /* 0x0023585801007387 */ /* 0x000fe80000100800 */
[----:B------:R-:W-:Y:S01]  /*23970*/  STL [R1+0x235c], R89 ;  /* 0x00235c5901007387 */ /* 0x000fe20000100800 */
[----:B0-----:R-:W-:-:S02]  /*23980*/  MOV R87, R0 ;  /* 0x0000000000577202 */ /* 0x001fc40000000f00 */
[----:B------:R-:W-:Y:S01]  /*23990*/  MOV R66, R12 ;  /* 0x0000000c00427202 */ /* 0x000fe20000000f00 */
[----:B------:R0:W-:Y:S02]  /*239a0*/  STL [R1+0x2360], R75 ;  /* 0x0023604b01007387 */ /* 0x0001e40000100800 */
[----:B0-----:R-:W-:Y:S01]  /*239b0*/  MOV R75, R159 ;  /* 0x0000009f004b7202 */ /* 0x001fe20000000f00 */
[----:B------:R-:W-:-:S04]  /*239c0*/  IMAD R159, R3, 0x4a, RZ ;  /* 0x0000004a039f7824 */ /* 0x000fc800078e02ff */
[----:B------:R-:W-:-:S04]  /*239d0*/  IMAD.WIDE R152, R159, 0x2, R10 ;  /* 0x000000029f987825 */ /* 0x000fc800078e020a */
[----:B------:R-:W-:-:S04]  /*239e0*/  IMAD.WIDE R156, R159, 0x2, R6 ;  /* 0x000000029f9c7825 */ /* 0x000fc800078e0206 */
[----:B-1----:R-:W-:-:S04]  /*239f0*/  IMAD.WIDE R22, R159, 0x2, R8 ;  /* 0x000000029f167825 */ /* 0x002fc800078e0208 */
[----:B------:R-:W-:-:S04]  /*23a00*/  IMAD.WIDE R14, R2, 0x2, R152 ;  /* 0x00000002020e7825 */ /* 0x000fc800078e0298 */
[C---:B------:R-:W-:Y:S01]  /*23a10*/  IMAD.WIDE R20, R2.reuse, 0x2, R156 ;  /* 0x0000000202147825 */ /* 0x040fe200078e029c */
[----:B------:R0:W4:Y:S03]  /*23a20*/  LDG.E.U16 R57, desc[UR60][R14.64] ;  /* 0x0000003c0e397981 */ /* 0x000126000c1e1500 */
[----:B------:R-:W-:Y:S01]  /*23a30*/  IMAD.WIDE R16, R2, 0x2, R22 ;  /* 0x0000000202107825 */ /* 0x000fe200078e0216 */
[----:B------:R1:W4:Y:S03]  /*23a40*/  LDG.E.U16 R55, desc[UR60][R20.64] ;  /* 0x0000003c14377981 */ /* 0x000326000c1e1500 */
[C---:B------:R-:W-:Y:S01]  /*23a50*/  IMAD.WIDE R22, R19.reuse, 0x2, R4 ;  /* 0x0000000213167825 */ /* 0x040fe200078e0204 */
[----:B------:R3:W4:Y:S03]  /*23a60*/  LDG.E.U16 R56, desc[UR60][R16.64] ;  /* 0x0000003c10387981 */ /* 0x000726000c1e1500 */
[----:B0-----:R-:W-:-:S04]  /*23a70*/  IMAD.WIDE R14, R19, 0x2, R8 ;  /* 0x00000002130e7825 */ /* 0x001fc800078e0208 */
[----:B-1----:R-:W-:-:S04]  /*23a80*/  IMAD.WIDE R20, R19, 0x2, R6 ;  /* 0x0000000213147825 */ /* 0x002fc800078e0206 */
[----:B------:R-:W-:Y:S02]  /*23a90*/  IMAD R156, R3, 0x4c, RZ ;  /* 0x0000004c039c7824 */ /* 0x000fe400078e02ff */
[----:B------:R-:W-:-:S04]  /*23aa0*/  IMAD.WIDE R22, R2, 0x2, R22 ;  /* 0x0000000202167825 */ /* 0x000fc800078e0216 */
[----:B---3--:R-:W-:Y:S01]  /*23ab0*/  IMAD.WIDE R16, R19, 0x2, R10 ;  /* 0x0000000213107825 */ /* 0x008fe200078e020a */
[----:B------:R0:W3:Y:S03]  /*23ac0*/  LDG.E.U16 R74, desc[UR60][R22.64] ;  /* 0x0000003c164a7981 */ /* 0x0000e6000c1e1500 */
[----:B------:R-:W-:-:S04]  /*23ad0*/  IMAD.WIDE R154, R156, 0x2, R4 ;  /* 0x000000029c9a7825 */ /* 0x000fc800078e0204 */
[----:B------:R-:W-:-:S04]  /*23ae0*/  IMAD.WIDE R14, R2, 0x2, R14 ;  /* 0x00000002020e7825 */ /* 0x000fc800078e020e */
[C---:B------:R-:W-:Y:S01]  /*23af0*/  IMAD.WIDE R20, R2.reuse, 0x2, R20 ;  /* 0x0000000202147825 */ /* 0x040fe200078e0214 */
[----:B------:R1:W3:Y:S03]  /*23b00*/  LDG.E.U16 R24, desc[UR60][R14.64] ;  /* 0x0000003c0e187981 */ /* 0x0002e6000c1e1500 */
[----:B0-----:R-:W-:Y:S01]  /*23b10*/  IMAD.WIDE R22, R2, 0x2, R16 ;  /* 0x0000000202167825 */ /* 0x001fe200078e0210 */
[----:B------:R0:W3:Y:S03]  /*23b20*/  LDG.E.U16 R25, desc[UR60][R20.64] ;  /* 0x0000003c14197981 */ /* 0x0000e6000c1e1500 */
[----:B------:R-:W-:Y:S01]  /*23b30*/  IMAD.WIDE R152, R156, 0x2, R6 ;  /* 0x000000029c987825 */ /* 0x000fe200078e0206 */
[----:B------:R0:W3:Y:S03]  /*23b40*/  LDG.E.U16 R120, desc[UR60][R22.64] ;  /* 0x0000003c16787981 */ /* 0x0000e6000c1e1500 */
[----:B------:R-:W-:-:S04]  /*23b50*/  IMAD.WIDE R16, R2, 0x2, R154 ;  /* 0x0000000202107825 */ /* 0x000fc800078e029a */
[C---:B-1----:R-:W-:Y:S01]  /*23b60*/  IMAD.WIDE R14, R156.reuse, 0x2, R8 ;  /* 0x000000029c0e7825 */ /* 0x042fe200078e0208 */
[----:B------:R1:W3:Y:S03]  /*23b70*/  LDG.E.U16 R129, desc[UR60][R16.64] ;  /* 0x0000003c10817981 */ /* 0x0002e6000c1e1500 */
[----:B0-----:R-:W-:-:S04]  /*23b80*/  IMAD.WIDE R20, R156, 0x2, R10 ;  /* 0x000000029c147825 */ /* 0x001fc800078e020a */
[----:B------:R-:W-:-:S04]  /*23b90*/  IMAD.WIDE R22, R2, 0x2, R152 ;  /* 0x0000000202167825 */ /* 0x000fc800078e0298 */
[C---:B-1----:R-:W-:Y:S01]  /*23ba0*/  IMAD.WIDE R16, R2.reuse, 0x2, R14 ;  /* 0x0000000202107825 */ /* 0x042fe200078e020e */
[----:B------:R0:W3:Y:S03]  /*23bb0*/  LDG.E.U16 R136, desc[UR60][R22.64] ;  /* 0x0000003c16887981 */ /* 0x0000e6000c1e1500 */
[----:B------:R-:W-:Y:S01]  /*23bc0*/  IMAD.WIDE R14, R2, 0x2, R20 ;  /* 0x00000002020e7825 */ /* 0x000fe200078e0214 */
[----:B------:R-:W3:Y:S03]  /*23bd0*/  LDG.E.U16 R135, desc[UR60][R16.64] ;  /* 0x0000003c10877981 */ /* 0x000ee6000c1e1500 */
[----:B------:R-:W-:Y:S01]  /*23be0*/  IMAD R19, R3, 0x4d, RZ ;  /* 0x0000004d03137824 */ /* 0x000fe200078e02ff */
[----:B------:R1:W3:Y:S03]  /*23bf0*/  LDG.E.U16 R134, desc[UR60][R14.64] ;  /* 0x0000003c0e867981 */ /* 0x0002e6000c1e1500 */
[----:B0-----:R-:W-:-:S04]  /*23c00*/  IMAD.WIDE R22, R19, 0x2, R4 ;  /* 0x0000000213167825 */ /* 0x001fc800078e0204 */
[----:B------:R-:W-:-:S04]  /*23c10*/  IMAD.WIDE R20, R19, 0x2, R6 ;  /* 0x0000000213147825 */ /* 0x000fc800078e0206 */
[----:B-1----:R-:W-:-:S04]  /*23c20*/  IMAD.WIDE R14, R19, 0x2, R8 ;  /* 0x00000002130e7825 */ /* 0x002fc800078e0208 */
[----:B------:R-:W-:Y:S02]  /*23c30*/  IMAD R156, R3, 0x4e, RZ ;  /* 0x0000004e039c7824 */ /* 0x000fe400078e02ff */
[----:B------:R-:W-:-:S04]  /*23c40*/  IMAD.WIDE R22, R2, 0x2, R22 ;  /* 0x0000000202167825 */ /* 0x000fc800078e0216 */
[----:B------:R-:W-:Y:S01]  /*23c50*/  IMAD.WIDE R16, R19, 0x2, R10 ;  /* 0x0000000213107825 */ /* 0x000fe200078e020a */
        /* <DEDUP_REMOVED lines=13> */
[----:B--2---:R-:W-:-:S04]  /*23d30*/  IMAD.WIDE R22, R2, 0x2, R152 ;  /* 0x0000000202167825 */ /* 0x004fc800078e0298 */
[C---:B-1----:R-:W-:Y:S01]  /*23d40*/  IMAD.WIDE R16, R2.reuse, 0x2, R14 ;  /* 0x0000000202107825 */ /* 0x042fe200078e020e */
[----:B------:R0:W2:Y:S03]  /*23d50*/  LDG.E.U16 R39, desc[UR60][R22.64] ;  /* 0x0000003c16277981 */ /* 0x0000a6000c1e1500 */
[----:B------:R-:W-:Y:S01]  /*23d60*/  IMAD.WIDE R14, R2, 0x2, R20 ;  /* 0x00000002020e7825 */ /* 0x000fe200078e0214 */
[----:B------:R-:W2:Y:S03]  /*23d70*/  LDG.E.U16 R40, desc[UR60][R16.64] ;  /* 0x0000003c10287981 */ /* 0x000ea6000c1e1500 */
[----:B------:R-:W-:Y:S01]  /*23d80*/  IMAD R19, R3, 0x4f, RZ ;  /* 0x0000004f03137824 */ /* 0x000fe200078e02ff */
[----:B------:R1:W2:Y:S03]  /*23d90*/  LDG.E.U16 R41, desc[UR60][R14.64] ;  /* 0x0000003c0e297981 */ /* 0x0002a6000c1e1500 */
[----:B0-----:R-:W-:-:S04]  /*23da0*/  IMAD.WIDE R22, R19, 0x2, R4 ;  /* 0x0000000213167825 */ /* 0x001fc800078e0204 */
[----:B------:R-:W-:-:S04]  /*23db0*/  IMAD.WIDE R20, R19, 0x2, R6 ;  /* 0x0000000213147825 */ /* 0x000fc800078e0206 */
[----:B-1----:R-:W-:-:S04]  /*23dc0*/  IMAD.WIDE R14, R19, 0x2, R8 ;  /* 0x00000002130e7825 */ /* 0x002fc800078e0208 */
[----:B------:R-:W-:Y:S02]  /*23dd0*/  IMAD R156, R3, 0x50, RZ ;  /* 0x00000050039c7824 */ /* 0x000fe400078e02ff */
[----:B------:R-:W-:-:S04]  /*23de0*/  IMAD.WIDE R22, R2, 0x2, R22 ;  /* 0x0000000202167825 */ /* 0x000fc800078e0216 */
[----:B------:R-:W-:Y:S01]  /*23df0*/  IMAD.WIDE R16, R19, 0x2, R10 ;  /* 0x0000000213107825 */ /* 0x000fe200078e020a */
[----:B------:R0:W2:Y:S03]  /*23e00*/  LDG.E.U16 R90, desc[UR60][R22.64] ;  /* 0x0000003c165a7981 */ /* 0x0000a6000c1e1500 */
[----:B------:R-:W-:-:S04]  /*23e10*/  IMAD.WIDE R154, R156, 0x2, R4 ;  /* 0x000000029c9a7825 */ /* 0x000fc800078e0204 */
[----:B------:R-:W-:-:S04]  /*23e20*/  IMAD.WIDE R14, R2, 0x2, R14 ;  /* 0x00000002020e7825 */ /* 0x000fc800078e020e */
[C---:B------:R-:W-:Y:S01]  /*23e30*/  IMAD.WIDE R20, R2.reuse, 0x2, R20 ;  /* 0x0000000202147825 */ /* 0x040fe200078e0214 */
[----:B------:R1:W2:Y:S03]  /*23e40*/  LDG.E.U16 R92, desc[UR60][R14.64] ;  /* 0x0000003c0e5c7981 */ /* 0x0002a6000c1e1500 */
[----:B0-----:R-:W-:Y:S01]  /*23e50*/  IMAD.WIDE R22, R2, 0x2, R16 ;  /* 0x0000000202167825 */ /* 0x001fe200078e0210 */
[----:B------:R0:W2:Y:S03]  /*23e60*/  LDG.E.U16 R91, desc[UR60][R20.64] ;  /* 0x0000003c145b7981 */ /* 0x0000a6000c1e1500 */
[----:B------:R-:W-:Y:S01]  /*23e70*/  IMAD.WIDE R152, R156, 0x2, R6 ;  /* 0x000000029c987825 */ /* 0x000fe200078e0206 */
[----:B------:R0:W2:Y:S03]  /*23e80*/  LDG.E.U16 R93, desc[UR60][R22.64] ;  /* 0x0000003c165d7981 */ /* 0x0000a6000c1e1500 */
[----:B------:R-:W-:-:S04]  /*23e90*/  IMAD.WIDE R16, R2, 0x2, R154 ;  /* 0x0000000202107825 */ /* 0x000fc800078e029a */
[C---:B-1----:R-:W-:Y:S01]  /*23ea0*/  IMAD.WIDE R14, R156.reuse, 0x2, R8 ;  /* 0x000000029c0e7825 */ /* 0x042fe200078e0208 */
[----:B------:R1:W2:Y:S03]  /*23eb0*/  LDG.E.U16 R86, desc[UR60][R16.64] ;  /* 0x0000003c10567981 */ /* 0x0002a6000c1e1500 */
[----:B0-----:R-:W-:-:S04]  /*23ec0*/  IMAD.WIDE R20, R156, 0x2, R10 ;  /* 0x000000029c147825 */ /* 0x001fc800078e020a */
[----:B------:R-:W-:-:S04]  /*23ed0*/  IMAD.WIDE R22, R2, 0x2, R152 ;  /* 0x0000000202167825 */ /* 0x000fc800078e0298 */
        /* <DEDUP_REMOVED lines=51> */
[----:B----4-:R-:W-:-:S04]  /*24210*/  IMAD.WIDE R22, R2, 0x2, R152 ;  /* 0x0000000202167825 */ /* 0x010fc800078e0298 */
[C---:B-1----:R-:W-:Y:S01]  /*24220*/  IMAD.WIDE R16, R2.reuse, 0x2, R14 ;  /* 0x0000000202107825 */ /* 0x042fe200078e020e */
[----:B------:R0:W4:Y:S03]  /*24230*/  LDG.E.U16 R65, desc[UR60][R22.64] ;  /* 0x0000003c16417981 */ /* 0x000126000c1e1500 */
[----:B------:R-:W-:Y:S01]  /*24240*/  IMAD.WIDE R14, R2, 0x2, R20 ;  /* 0x00000002020e7825 */ /* 0x000fe200078e0214 */
[----:B------:R-:W4:Y:S03]  /*24250*/  LDG.E.U16 R64, desc[UR60][R16.64] ;  /* 0x0000003c10407981 */ /* 0x000f26000c1e1500 */
[----:B------:R-:W-:Y:S01]  /*24260*/  IMAD R19, R3, 0x55, RZ ;  /* 0x0000005503137824 */ /* 0x000fe200078e02ff */
[----:B------:R1:W4:Y:S03]  /*24270*/  LDG.E.U16 R63, desc[UR60][R14.64] ;  /* 0x0000003c0e3f7981 */ /* 0x000326000c1e1500 */
[----:B0-----:R-:W-:-:S04]  /*24280*/  IMAD.WIDE R22, R19, 0x2, R4 ;  /* 0x0000000213167825 */ /* 0x001fc800078e0204 */
[----:B------:R-:W-:-:S04]  /*24290*/  IMAD.WIDE R20, R19, 0x2, R6 ;  /* 0x0000000213147825 */ /* 0x000fc800078e0206 */
[----:B-1----:R-:W-:-:S04]  /*242a0*/  IMAD.WIDE R14, R19, 0x2, R8 ;  /* 0x00000002130e7825 */ /* 0x002fc800078e0208 */
[----:B------:R-:W-:Y:S02]  /*242b0*/  IMAD R156, R3, 0x56, RZ ;  /* 0x00000056039c7824 */ /* 0x000fe400078e02ff */
[----:B------:R-:W-:-:S04]  /*242c0*/  IMAD.WIDE R22, R2, 0x2, R22 ;  /* 0x0000000202167825 */ /* 0x000fc800078e0216 */
[----:B------:R-:W-:Y:S01]  /*242d0*/  IMAD.WIDE R16, R19, 0x2, R10 ;  /* 0x0000000213107825 */ /* 0x000fe200078e020a */
[----:B------:R0:W4:Y:S03]  /*242e0*/  LDG.E.U16 R12, desc[UR60][R22.64] ;  /* 0x0000003c160c7981 */ /* 0x000126000c1e1500 */
[----:B------:R-:W-:-:S04]  /*242f0*/  IMAD.WIDE R154, R156, 0x2, R4 ;  /* 0x000000029c9a7825 */ /* 0x000fc800078e0204 */
[----:B------:R-:W-:-:S04]  /*24300*/  IMAD.WIDE R14, R2, 0x2, R14 ;  /* 0x00000002020e7825 */ /* 0x000fc800078e020e */
[C---:B------:R-:W-:Y:S01]  /*24310*/  IMAD.WIDE R20, R2.reuse, 0x2, R20 ;  /* 0x0000000202147825 */ /* 0x040fe200078e0214 */
[----:B------:R1:W4:Y:S03]  /*24320*/  LDG.E.U16 R151, desc[UR60][R14.64] ;  /* 0x0000003c0e977981 */ /* 0x000326000c1e1500 */
[----:B0-----:R-:W-:Y:S01]  /*24330*/  IMAD.WIDE R22, R2, 0x2, R16 ;  /* 0x0000000202167825 */ /* 0x001fe200078e0210 */
[----:B------:R0:W4:Y:S03]  /*24340*/  LDG.E.U16 R13, desc[UR60][R20.64] ;  /* 0x0000003c140d7981 */ /* 0x000126000c1e1500 */
[----:B------:R-:W-:Y:S01]  /*24350*/  IMAD.WIDE R152, R156, 0x2, R6 ;  /* 0x000000029c987825 */ /* 0x000fe200078e0206 */
[----:B------:R0:W4:Y:S03]  /*24360*/  LDG.E.U16 R150, desc[UR60][R22.64] ;  /* 0x0000003c16967981 */ /* 0x000126000c1e1500 */
[----:B------:R-:W-:-:S04]  /*24370*/  IMAD.WIDE R16, R2, 0x2, R154 ;  /* 0x0000000202107825 */ /* 0x000fc800078e029a */
[C---:B-1----:R-:W-:Y:S01]  /*24380*/  IMAD.WIDE R14, R156.reuse, 0x2, R8 ;  /* 0x000000029c0e7825 */ /* 0x042fe200078e0208 */
[----:B------:R1:W4:Y:S03]  /*24390*/  LDG.E.U16 R42, desc[UR60][R16.64] ;  /* 0x0000003c102a7981 */ /* 0x000326000c1e1500 */
[----:B0-----:R-:W-:-:S04]  /*243a0*/  IMAD.WIDE R20, R156, 0x2, R10 ;  /* 0x000000029c147825 */ /* 0x001fc800078e020a */
[----:B------:R-:W-:-:S04]  /*243b0*/  IMAD.WIDE R22, R2, 0x2, R152 ;  /* 0x0000000202167825 */ /* 0x000fc800078e0298 */
        /* <DEDUP_REMOVED lines=25> */
[----:B---3--:R-:W-:-:S04]  /*24550*/  IMAD.WIDE R22, R2, 0x2, R152 ;  /* 0x0000000202167825 */ /* 0x008fc800078e0298 */
        /* <DEDUP_REMOVED lines=215> */
[----:B------:R-:W-:Y:S02]  /*252d0*/  IMAD R156, R3, 0x6a, RZ ;  /* 0x0000006a039c7824 */ /* 0x000fe400078e02ff */
[----:B-1----:R-:W-:-:S04]  /*252e0*/  IMAD.WIDE R14, R19, 0x2, R8 ;  /* 0x00000002130e7825 */ /* 0x002fc800078e0208 */
[----:B------:R-:W-:-:S04]  /*252f0*/  IMAD.WIDE R20, R19, 0x2, R6 ;  /* 0x0000000213147825 */ /* 0x000fc800078e0206 */
        /* <DEDUP_REMOVED lines=18> */
[----:B------:R-:W-:Y:S01]  /*25420*/  IMAD R19, R3, 0x6b, RZ ;  /* 0x0000006b03137824 */ /* 0x000fe200078e02ff */
[----:B------:R1:W3:Y:S01]  /*25430*/  LDG.E.U16 R242, desc[UR60][R16.64] ;  /* 0x0000003c10f27981 */ /* 0x0002e2000c1e1500 */
[----:B------:R-:W-:-:S04]  /*25440*/  IMAD.WIDE R14, R2, 0x2, R20 ;  /* 0x00000002020e7825 */ /* 0x000fc800078e0214 */
[C---:B0-----:R-:W-:Y:S01]  /*25450*/  IMAD.WIDE R22, R19.reuse, 0x2, R4 ;  /* 0x0000000213167825 */ /* 0x041fe200078e0204 */
[----:B------:R0:W3:Y:S03]  /*25460*/  LDG.E.U16 R241, desc[UR60][R14.64] ;  /* 0x0000003c0ef17981 */ /* 0x0000e6000c1e1500 */
[----:B-1----:R-:W-:-:S04]  /*25470*/  IMAD.WIDE R16, R19, 0x2, R8 ;  /* 0x0000000213107825 */ /* 0x002fc800078e0208 */
[----:B------:R-:W-:Y:S02]  /*25480*/  IMAD R157, R3, 0x6c, RZ ;  /* 0x0000006c039d7824 */ /* 0x000fe400078e02ff */
[----:B0-----:R-:W-:-:S04]  /*25490*/  IMAD.WIDE R14, R19, 0x2, R10 ;  /* 0x00000002130e7825 */ /* 0x001fc800078e020a */
[----:B------:R-:W-:-:S04]  /*254a0*/  IMAD.WIDE R20, R19, 0x2, R6 ;  /* 0x0000000213147825 */ /* 0x000fc800078e0206 */
[----:B------:R-:W-:-:S04]  /*254b0*/  IMAD.WIDE R22, R2, 0x2, R22 ;  /* 0x0000000202167825 */ /* 0x000fc800078e0216 */
[----:B------:R-:W-:Y:S01]  /*254c0*/  IMAD.WIDE R152, R157, 0x2, R4 ;  /* 0x000000029d987825 */ /* 0x000fe200078e0204 */
[----:B------:R0:W3:Y:S03]  /*254d0*/  LDG.E.U16 R240, desc[UR60][R22.64] ;  /* 0x0000003c16f07981 */ /* 0x0000e6000c1e1500 */
[----:B------:R-:W-:-:S04]  /*254e0*/  IMAD.WIDE R16, R2, 0x2, R16 ;  /* 0x0000000202107825 */ /* 0x000fc800078e0210 */
[----:B------:R-:W-:Y:S01]  /*254f0*/  IMAD R19, R3, 0x70, RZ ;  /* 0x0000007003137824 */ /* 0x000fe200078e02ff */
[----:B------:R1:W3:Y:S01]  /*25500*/  LDG.E.U16 R238, desc[UR60][R16.64] ;  /* 0x0000003c10ee7981 */ /* 0x0002e2000c1e1500 */
[----:B------:R-:W-:-:S04]  /*25510*/  IMAD.WIDE R14, R2, 0x2, R14 ;  /* 0x00000002020e7825 */ /* 0x000fc800078e020e */
[C---:B------:R-:W-:Y:S01]  /*25520*/  IMAD.WIDE R20, R2.reuse, 0x2, R20 ;  /* 0x0000000202147825 */ /* 0x040fe200078e0214 */
[----:B------:R2:W3:Y:S03]  /*25530*/  LDG.E.U16 R237, desc[UR60][R14.64] ;  /* 0x0000003c0eed7981 */ /* 0x0004e6000c1e1500 */
[----:B0-----:R-:W-:Y:S01]  /*25540*/  IMAD.WIDE R22, R19, 0x2, R4 ;  /* 0x0000000213167825 */ /* 0x001fe200078e0204 */
[----:B------:R0:W3:Y:S03]  /*25550*/  LDG.E.U16 R239, desc[UR60][R20.64] ;  /* 0x0000003c14ef7981 */ /* 0x0000e6000c1e1500 */
[----:B-1----:R-:W-:-:S04]  /*25560*/  IMAD.WIDE R16, R2, 0x2, R152 ;  /* 0x0000000202107825 */ /* 0x002fc800078e0298 */
[C---:B--2---:R-:W-:Y:S01]  /*25570*/  IMAD.WIDE R14, R19.reuse, 0x2, R8 ;  /* 0x00000002130e7825 */ /* 0x044fe200078e0208 */
[----:B------:R1:W2:Y:S03]  /*25580*/  LDG.E.U16 R236, desc[UR60][R16.64] ;  /* 0x0000003c10ec7981 */ /* 0x0002a6000c1e1500 */
[----:B0-----:R-:W-:-:S04]  /*25590*/  IMAD.WIDE R20, R19, 0x2, R6 ;  /* 0x0000000213147825 */ /* 0x001fc800078e0206 */
[----:B------:R-:W-:-:S04]  /*255a0*/  IMAD.WIDE R22, R2, 0x2, R22 ;  /* 0x0000000202167825 */ /* 0x000fc800078e0216 */
[----:B-1----:R-:W-:Y:S01]  /*255b0*/  IMAD.WIDE R16, R19, 0x2, R10 ;  /* 0x0000000213107825 */ /* 0x002fe200078e020a */
[----:B------:R0:W2:Y:S03]  /*255c0*/  LDG.E.U16 R235, desc[UR60][R22.64] ;  /* 0x0000003c16eb7981 */ /* 0x0000a6000c1e1500 */
[----:B------:R-:W-:Y:S02]  /*255d0*/  IMAD R156, R3, 0x78, RZ ;  /* 0x00000078039c7824 */ /* 0x000fe400078e02ff */
[----:B------:R-:W-:-:S04]  /*255e0*/  IMAD.WIDE R14, R2, 0x2, R14 ;  /* 0x00000002020e7825 */ /* 0x000fc800078e020e */
[----:B------:R-:W-:Y:S01]  /*255f0*/  IMAD.WIDE R20, R2, 0x2, R20 ;  /* 0x0000000202147825 */ /* 0x000fe200078e0214 */
[----:B------:R1:W2:Y:S03]  /*25600*/  LDG.E.U16 R233, desc[UR60][R14.64] ;  /* 0x0000003c0ee97981 */ /* 0x0002a6000c1e1500 */
[----:B------:R-:W-:Y:S01]  /*25610*/  IMAD.WIDE R154, R156, 0x2, R4 ;  /* 0x000000029c9a7825 */ /* 0x000fe200078e0204 */
[----:B------:R1:W2:Y:S03]  /*25620*/  LDG.E.U16 R234, desc[UR60][R20.64] ;  /* 0x0000003c14ea7981 */ /* 0x0002a6000c1e1500 */
[----:B0-----:R-:W-:-:S04]  /*25630*/  IMAD.WIDE R22, R2, 0x2, R16 ;  /* 0x0000000202167825 */ /* 0x001fc800078e0210 */
[C---:B------:R-:W-:Y:S01]  /*25640*/  IMAD.WIDE R16, R156.reuse, 0x2, R8 ;  /* 0x000000029c107825 */ /* 0x040fe200078e0208 */
[----:B------:R0:W2:Y:S03]  /*25650*/  LDG.E.U16 R232, desc[UR60][R22.64] ;  /* 0x0000003c16e87981 */ /* 0x0000a6000c1e1500 */
[----:B------:R-:W-:-:S04]  /*25660*/  IMAD.WIDE R152, R156, 0x2, R6 ;  /* 0x000000029c987825 */ /* 0x000fc800078e0206 */
[----:B-1----:R-:W-:-:S04]  /*25670*/  IMAD.WIDE R14, R156, 0x2, R10 ;  /* 0x000000029c0e7825 */ /* 0x002fc800078e020a */
[----:B------:R-:W-:-:S04]  /*25680*/  IMAD.WIDE R20, R2, 0x2, R154 ;  /* 0x0000000202147825 */ /* 0x000fc800078e029a */
[----:B------:R-:W-:Y:S01]  /*25690*/  IMAD.WIDE R154, R157, 0x2, R6 ;  /* 0x000000029d9a7825 */ /* 0x000fe200078e0206 */
[----:B------:R1:W2:Y:S03]  /*256a0*/  LDG.E.U16 R231, desc[UR60][R20.64] ;  /* 0x0000003c14e77981 */ /* 0x0002a6000c1e1500 */
[----:B0-----:R-:W-:-:S04]  /*256b0*/  IMAD.WIDE R22, R2, 0x2, R16 ;  /* 0x0000000202167825 */ /* 0x001fc800078e0210 */
[C---:B------:R-:W-:Y:S01]  /*256c0*/  IMAD.WIDE R152, R2.reuse, 0x2, R152 ;  /* 0x0000000202987825 */ /* 0x040fe200078e0298 */
[----:B------:R0:W2:Y:S03]  /*256d0*/  LDG.E.U16 R228, desc[UR60][R22.64] ;  /* 0x0000003c16e47981 */ /* 0x0000a6000c1e1500 */
[----:B------:R-:W-:Y:S01]  /*256e0*/  IMAD.WIDE R16, R2, 0x2, R14 ;  /* 0x0000000202107825 */ /* 0x000fe200078e020e */
[----:B------:R0:W2:Y:S03]  /*256f0*/  LDG.E.U16 R230, desc[UR60][R152.64] ;  /* 0x0000003c98e67981 */ /* 0x0000a6000c1e1500 */
[C---:B------:R-:W-:Y:S01]  /*25700*/  IMAD.WIDE R14, R157.reuse, 0x2, R8 ;  /* 0x000000029d0e7825 */ /* 0x040fe200078e0208 */
[----:B------:R0:W2:Y:S03]  /*25710*/  LDG.E.U16 R227, desc[UR60][R16.64] ;  /* 0x0000003c10e37981 */ /* 0x0000a6000c1e1500 */
[----:B-1----:R-:W-:-:S04]  /*25720*/  IMAD.WIDE R20, R157, 0x2, R10 ;  /* 0x000000029d147825 */ /* 0x002fc800078e020a */
[----:B0-----:R-:W-:-:S04]  /*25730*/  IMAD.WIDE R22, R2, 0x2, R154 ;  /* 0x0000000202167825 */ /* 0x001fc800078e029a */
[----:B------:R-:W-:Y:S01]  /*25740*/  IMAD R152, R3, 0x6d, RZ ;  /* 0x0000006d03987824 */ /* 0x000fe200078e02ff */
[----:B------:R0:W2:Y:S01]  /*25750*/  LDG.E.U16 R226, desc[UR60][R22.64] ;  /* 0x0000003c16e27981 */ /* 0x0000a2000c1e1500 */
[----:B------:R-:W-:-:S04]  /*25760*/  IMAD.WIDE R16, R2, 0x2, R14 ;  /* 0x0000000202107825 */ /* 0x000fc800078e020e */
[----:B------:R-:W-:Y:S01]  /*25770*/  IMAD.WIDE R14, R2, 0x2, R20 ;  /* 0x00000002020e7825 */ /* 0x000fe200078e0214 */
[----:B------:R1:W2:Y:S03]  /*25780*/  LDG.E.U16 R225, desc[UR60][R16.64] ;  /* 0x0000003c10e17981 */ /* 0x0002a6000c1e1500 */
[C---:B------:R-:W-:Y:S01]  /*25790*/  IMAD.WIDE R20, R152.reuse, 0x2, R6 ;  /* 0x0000000298147825 */ /* 0x040fe200078e0206 */
[----:B------:R1:W2:Y:S03]  /*257a0*/  LDG.E.U16 R224, desc[UR60][R14.64] ;  /* 0x0000003c0ee07981 */ /* 0x0002a6000c1e1500 */
[----:B0-----:R-:W-:-:S04]  /*257b0*/  IMAD.WIDE R22, R152, 0x2, R4 ;  /* 0x0000000298167825 */ /* 0x001fc800078e0204 */
[----:B------:R-:W-:Y:S02]  /*257c0*/  IMAD R19, R3, 0x6e, RZ ;  /* 0x0000006e03137824 */ /* 0x000fe400078e02ff */
[----:B-1----:R-:W-:-:S04]  /*257d0*/  IMAD.WIDE R16, R152, 0x2, R8 ;  /* 0x0000000298107825 */ /* 0x002fc800078e0208 */
[----:B------:R-:W-:-:S04]  /*257e0*/  IMAD.WIDE R22, R2, 0x2, R22 ;  /* 0x0000000202167825 */ /* 0x000fc800078e0216 */
[----:B------:R-:W-:Y:S01]  /*257f0*/  IMAD.WIDE R20, R2, 0x2, R20 ;  /* 0x0000000202147825 */ /* 0x000fe200078e0214 */
[----:B------:R0:W2:Y:S03]  /*25800*/  LDG.E.U16 R222, desc[UR60][R22.64] ;  /* 0x0000003c16de7981 */ /* 0x0000a6000c1e1500 */
[----:B------:R-:W-:Y:S01]  /*25810*/  IMAD.WIDE R14, R152, 0x2, R10 ;  /* 0x00000002980e7825 */ /* 0x000fe200078e020a */
[----:B------:R1:W2:Y:S03]  /*25820*/  LDG.E.U16 R221, desc[UR60][R20.64] ;  /* 0x0000003c14dd7981 */ /* 0x0002a6000c1e1500 */
[----:B------:R-:W-:-:S04]  /*25830*/  IMAD.WIDE R152, R19, 0x2, R4 ;  /* 0x0000000213987825 */ /* 0x000fc800078e0204 */
[----:B------:R-:W-:Y:S01]  /*25840*/  IMAD.WIDE R154, R19, 0x2, R6 ;  /* 0x00000002139a7825 */ /* 0x000fe200078e0206 */
[----:B------:R1:W-:Y:S03]  /*25850*/  STL [R1+0x2364], R76 ;  /* 0x0023644c01007387 */ /* 0x0003e60000100800 */
[----:B0-----:R-:W-:-:S04]  /*25860*/  IMAD.WIDE R22, R2, 0x2, R16 ;  /* 0x0000000202167825 */ /* 0x001fc800078e0210 */
[C---:B-1----:R-:W-:Y:S01]  /*25870*/  IMAD.WIDE R20, R2.reuse, 0x2, R14 ;  /* 0x0000000202147825 */ /* 0x042fe200078e020e */
[----:B------:R-:W2:Y:S03]  /*25880*/  LDG.E.U16 R220, desc[UR60][R22.64] ;  /* 0x0000003c16dc7981 */ /* 0x000ea6000c1e1500 */
[C---:B------:R-:W-:Y:S01]  /*25890*/  IMAD.WIDE R16, R2.reuse, 0x2, R152 ;  /* 0x0000000202107825 */ /* 0x040fe200078e0298 */
[----:B------:R-:W-:Y:S01]  /*258a0*/  MOV R76, R158 ;  /* 0x0000009e004c7202 */ /* 0x000fe20000000f00 */
[----:B------:R-:W2:Y:S02]  /*258b0*/  LDG.E.U16 R219, desc[UR60][R20.64] ;  /* 0x0000003c14db7981 */ /* 0x000ea4000c1e1500 */
[----:B------:R-:W-:Y:S02]  /*258c0*/  IMAD.WIDE R14, R2, 0x2, R154 ;  /* 0x00000002020e7825 */ /* 0x000fe400078e029a */
[----:B------:R0:W2:Y:S02]  /*258d0*/  LDG.E.U16 R218, desc[UR60][R16.64] ;  /* 0x0000003c10da7981 */ /* 0x0000a4000c1e1500 */
[----:B------:R-:W-:-:S02]  /*258e0*/  IMAD.WIDE R152, R19, 0x2, R8 ;  /* 0x0000000213987825 */ /* 0x000fc400078e0208 */
[----:B------:R1:W2:Y:S02]  /*258f0*/  LDG.E.U16 R217, desc[UR60][R14.64] ;  /* 0x0000003c0ed97981 */ /* 0x0002a4000c1e1500 */
[----:B------:R-:W-:Y:S02]  /*25900*/  IMAD R158, R3, 0x6f, RZ ;  /* 0x0000006f039e7824 */ /* 0x000fe400078e02ff */
[----:B0-----:R-:W-:-:S04]  /*25910*/  IMAD.WIDE R16, R2, 0x2, R152 ;  /* 0x0000000202107825 */ /* 0x001fc800078e0298 */
[----:B-1----:R-:W-:Y:S01]  /*25920*/  IMAD.WIDE R14, R19, 0x2, R10 ;  /* 0x00000002130e7825 */ /* 0x002fe200078e020a */
[----:B------:R0:W2:Y:S03]  /*25930*/  LDG.E.U16 R216, desc[UR60][R16.64] ;  /* 0x0000003c10d87981 */ /* 0x0000a6000c1e1500 */
[----:B------:R-:W-:-:S04]  /*25940*/  IMAD.WIDE R22, R158, 0x2, R4 ;  /* 0x000000029e167825 */ /* 0x000fc800078e0204 */
[----:B------:R-:W-:-:S04]  /*25950*/  IMAD.WIDE R152, R158, 0x2, R6 ;  /* 0x000000029e987825 */ /* 0x000fc800078e0206 */
[----:B------:R-:W-:Y:S02]  /*25960*/  IMAD R19, R3, 0x71, RZ ;  /* 0x0000007103137824 */ /* 0x000fe400078e02ff */
[----:B------:R-:W-:-:S04]  /*25970*/  IMAD.WIDE R156, R158, 0x2, R8 ;  /* 0x000000029e9c7825 */ /* 0x000fc800078e0208 */
[----:B------:R-:W-:-:S04]  /*25980*/  IMAD.WIDE R20, R2, 0x2, R14 ;  /* 0x0000000202147825 */ /* 0x000fc800078e020e */
[C---:B0-----:R-:W-:Y:S01]  /*25990*/  IMAD.WIDE R16, R2.reuse, 0x2, R22 ;  /* 0x0000000202107825 */ /* 0x041fe200078e0216 */
[----:B------:R0:W2:Y:S03]  /*259a0*/  LDG.E.U16 R215, desc[UR60][R20.64] ;  /* 0x0000003c14d77981 */ /* 0x0000a6000c1e1500 */
[----:B------:R-:W-:Y:S01]  /*259b0*/  IMAD.WIDE R14, R2, 0x2, R152 ;  /* 0x00000002020e7825 */ /* 0x000fe200078e0298 */
[----:B------:R-:W2:Y:S03]  /*259c0*/  LDG.E.U16 R214, desc[UR60][R16.64] ;  /* 0x0000003c10d67981 */ /* 0x000ea6000c1e1500 */
[C---:B------:R-:W-:Y:S01]  /*259d0*/  IMAD.WIDE R22, R19.reuse, 0x2, R6 ;  /* 0x0000000213167825 */ /* 0x040fe200078e0206 */
[----:B------:R1:W2:Y:S03]  /*259e0*/  LDG.E.U16 R213, desc[UR60][R14.64] ;  /* 0x0000003c0ed57981 */ /* 0x0002a6000c1e1500 */
[----:B------:R-:W-:-:S04]  /*259f0*/  IMAD.WIDE R154, R19, 0x2, R4 ;  /* 0x00000002139a7825 */ /* 0x000fc800078e0204 */
[----:B0-----:R-:W-:-:S04]  /*25a00*/  IMAD.WIDE R20, R2, 0x2, R156 ;  /* 0x0000000202147825 */ /* 0x001fc800078e029c */
[C---:B-1----:R-:W-:Y:S01]  /*25a10*/  IMAD.WIDE R14, R2.reuse, 0x2, R22 ;  /* 0x00000002020e7825 */ /* 0x042fe200078e0216 */
[----:B------:R0:W2:Y:S03]  /*25a20*/  LDG.E.U16 R212, desc[UR60][R20.64] ;  /* 0x0000003c14d47981 */ /* 0x0000a6000c1e1500 */
[----:B------:R-:W-:Y:S01]  /*25a30*/  IMAD.WIDE R16, R2, 0x2, R154 ;  /* 0x0000000202107825 */ /* 0x000fe200078e029a */
[----:B------:R-:W2:Y:S03]  /*25a40*/  LDG.E.U16 R210, desc[UR60][R14.64] ;  /* 0x0000003c0ed27981 */ /* 0x000ea6000c1e1500 */
[----:B------:R-:W-:Y:S01]  /*25a50*/  IMAD.WIDE R22, R19, 0x2, R8 ;  /* 0x0000000213167825 */ /* 0x000fe200078e0208 */
[----:B------:R1:W2:Y:S03]  /*25a60*/  LDG.E.U16 R211, desc[UR60][R16.64] ;  /* 0x0000003c10d37981 */ /* 0x0002a6000c1e1500 */
[----:B------:R-:W-:-:S02]  /*25a70*/  IMAD R156, R3, 0x79, RZ ;  /* 0x00000079039c7824 */ /* 0x000fc400078e02ff */
[----:B0-----:R-:W-:-:S04]  /*25a80*/  IMAD.WIDE R20, R19, 0x2, R10 ;  /* 0x0000000213147825 */ /* 0x001fc800078e020a */
[----:B------:R-:W-:-:S04]  /*25a90*/  IMAD.WIDE R22, R2, 0x2, R22 ;  /* 0x0000000202167825 */ /* 0x000fc800078e0216 */
[C---:B-1----:R-:W-:Y:S01]  /*25aa0*/  IMAD.WIDE R16, R156.reuse, 0x2, R4 ;  /* 0x000000029c107825 */ /* 0x042fe200078e0204 */
[----:B------:R0:W2:Y:S03]  /*25ab0*/  LDG.E.U16 R209, desc[UR60][R22.64] ;  /* 0x0000003c16d17981 */ /* 0x0000a6000c1e1500 */
[----:B------:R-:W-:-:S04]  /*25ac0*/  IMAD.WIDE R14, R156, 0x2, R6 ;  /* 0x000000029c0e7825 */ /* 0x000fc800078e0206 */
[----:B------:R-:W-:-:S04]  /*25ad0*/  IMAD.WIDE R152, R156, 0x2, R8 ;  /* 0x000000029c987825 */ /* 0x000fc800078e0208 */
[----:B------:R-:W-:-:S04]  /*25ae0*/  IMAD.WIDE R156, R156, 0x2, R10 ;  /* 0x000000029c9c7825 */ /* 0x000fc800078e020a */
[----:B------:R-:W-:-:S04]  /*25af0*/  IMAD.WIDE R154, R2, 0x2, R20 ;  /* 0x00000002029a7825 */ /* 0x000fc800078e0214 */
[C---:B0-----:R-:W-:Y:S01]  /*25b00*/  IMAD.WIDE R22, R2.reuse, 0x2, R16 ;  /* 0x0000000202167825 */ /* 0x041fe200078e0210 */
[----:B------:R0:W2:Y:S03]  /*25b10*/  LDG.E.U16 R208, desc[UR60][R154.64] ;  /* 0x0000003c9ad07981 */ /* 0x0000a6000c1e1500 */
[C---:B------:R-:W-:Y:S01]  /*25b20*/  IMAD.WIDE R20, R2.reuse, 0x2, R14 ;  /* 0x0000000202147825 */ /* 0x040fe200078e020e */
[----:B------:R-:W2:Y:S03]  /*25b30*/  LDG.E.U16 R207, desc[UR60][R22.64] ;  /* 0x0000003c16cf7981 */ /* 0x000ea6000c1e1500 */
[C---:B------:R-:W-:Y:S01]  /*25b40*/  IMAD.WIDE R16, R2.reuse, 0x2, R152 ;  /* 0x0000000202107825 */ /* 0x040fe200078e0298 */
[----:B------:R1:W2:Y:S03]  /*25b50*/  LDG.E.U16 R206, desc[UR60][R20.64] ;  /* 0x0000003c14ce7981 */ /* 0x0002a6000c1e1500 */
[----:B------:R-:W-:Y:S01]  /*25b60*/  IMAD.WIDE R14, R2, 0x2, R156 ;  /* 0x00000002020e7825 */ /* 0x000fe200078e029c */
[----:B------:R4:W2:Y:S03]  /*25b70*/  LDG.E.U16 R205, desc[UR60][R16.64] ;  /* 0x0000003c10cd7981 */ /* 0x0008a6000c1e1500 */
[----:B0-----:R-:W-:Y:S01]  /*25b80*/  IMAD R154, R3, 0x72, RZ ;  /* 0x00000072039a7824 */ /* 0x001fe200078e02ff */
[----:B------:R0:W2:Y:S01]  /*25b90*/  LDG.E.U16 R204, desc[UR60][R14.64] ;  /* 0x0000003c0ecc7981 */ /* 0x0000a2000c1e1500 */
[----:B-1----:R-:W-:-:S04]  /*25ba0*/  IMAD.WIDE R20, R158, 0x2, R10 ;  /* 0x000000029e147825 */ /* 0x002fc800078e020a */
[----:B----4-:R-:W-:-:S04]  /*25bb0*/  IMAD.WIDE R16, R154, 0x2, R4 ;  /* 0x000000029a107825 */ /* 0x010fc800078e0204 */
[----:B------:R-:W-:Y:S02]  /*25bc0*/  IMAD R19, R3, 0x73, RZ ;  /* 0x0000007303137824 */ /* 0x000fe400078e02ff */
[----:B0-----:R-:W-:-:S04]  /*25bd0*/  IMAD.WIDE R14, R154, 0x2, R6 ;  /* 0x000000029a0e7825 */ /* 0x001fc800078e0206 */
[----:B------:R-:W-:-:S04]  /*25be0*/  IMAD.WIDE R22, R154, 0x2, R8 ;  /* 0x000000029a167825 */ /* 0x000fc800078e0208 */
[----:B------:R-:W-:-:S04]  /*25bf0*/  IMAD.WIDE R154, R154, 0x2, R10 ;  /* 0x000000029a9a7825 */ /* 0x000fc800078e020a */
[----:B------:R-:W-:-:S04]  /*25c00*/  IMAD.WIDE R152, R2, 0x2, R20 ;  /* 0x0000000202987825 */ /* 0x000fc800078e0214 */
[----:B------:R-:W-:Y:S01]  /*25c10*/  IMAD.WIDE R156, R19, 0x2, R4 ;  /* 0x00000002139c7825 */ /* 0x000fe200078e0204 */
[----:B------:R-:W4:Y:S03]  /*25c20*/  LDG.E.U16 R203, desc[UR60][R152.64] ;  /* 0x0000003c98cb7981 */ /* 0x000f26000c1e1500 */
[----:B------:R-:W-:-:S04]  /*25c30*/  IMAD.WIDE R20, R2, 0x2, R16 ;  /* 0x0000000202147825 */ /* 0x000fc800078e0210 */
[C---:B------:R-:W-:Y:S01]  /*25c40*/  IMAD.WIDE R16, R2.reuse, 0x2, R14 ;  /* 0x0000000202107825 */ /* 0x040fe200078e020e */
[----:B------:R0:W4:Y:S03]  /*25c50*/  LDG.E.U16 R202, desc[UR60][R20.64] ;  /* 0x0000003c14ca7981 */ /* 0x000126000c1e1500 */
[C---:B------:R-:W-:Y:S01]  /*25c60*/  IMAD.WIDE R14, R2.reuse, 0x2, R22 ;  /* 0x00000002020e7825 */ /* 0x040fe200078e0216 */
[----:B------:R1:W4:Y:S03]  /*25c70*/  LDG.E.U16 R201, desc[UR60][R16.64] ;  /* 0x0000003c10c97981 */ /* 0x000326000c1e1500 */
[C---:B------:R-:W-:Y:S01]  /*25c80*/  IMAD.WIDE R22, R2.reuse, 0x2, R154 ;  /* 0x0000000202167825 */ /* 0x040fe200078e029a */
[----:B------:R3:W4:Y:S03]  /*25c90*/  LDG.E.U16 R200, desc[UR60][R14.64] ;  /* 0x0000003c0ec87981 */ /* 0x000726000c1e1500 */
[----:B0-----:R-:W-:Y:S01]  /*25ca0*/  IMAD.WIDE R20, R2, 0x2, R156 ;  /* 0x0000000202147825 */ /* 0x001fe200078e029c */
[----:B------:R0:W4:Y:S03]  /*25cb0*/  LDG.E.U16 R199, desc[UR60][R22.64] ;  /* 0x0000003c16c77981 */ /* 0x000126000c1e1500 */
[C---:B-1----:R-:W-:Y:S01]  /*25cc0*/  IMAD.WIDE R16, R19.reuse, 0x2, R6 ;  /* 0x0000000213107825 */ /* 0x042fe200078e0206 */
[----:B------:R1:W4:Y:S03]  /*25cd0*/  LDG.E.U16 R198, desc[UR60][R20.64] ;  /* 0x0000003c14c67981 */ /* 0x000326000c1e1500 */
[----:B---3--:R-:W-:-:S04]  /*25ce0*/  IMAD.WIDE R14, R19, 0x2, R8 ;  /* 0x00000002130e7825 */ /* 0x008fc800078e0208 */
[----:B0-----:R-:W-:-:S04]  /*25cf0*/  IMAD.WIDE R22, R19, 0x2, R10 ;  /* 0x0000000213167825 */ /* 0x001fc800078e020a */
[----:B-1----:R-:W-:-:S04]  /*25d00*/  IMAD.WIDE R20, R159, 0x2, R4 ;  /* 0x000000029f147825 */ /* 0x002fc800078e0204 */
[----:B------:R-:W-:Y:S02]  /*25d10*/  IMAD R154, R3, 0x74, RZ ;  /* 0x00000074039a7824 */ /* 0x000fe400078e02ff */
[----:B------:R-:W-:-:S04]  /*25d20*/  IMAD.WIDE R152, R2, 0x2, R16 ;  /* 0x0000000202987825 */ /* 0x000fc800078e0210 */
[C---:B------:R-:W-:Y:S01]  /*25d30*/  IMAD.WIDE R16, R2.reuse, 0x2, R14 ;  /* 0x0000000202107825 */ /* 0x040fe200078e020e */
[----:B------:R-:W3:Y:S03]  /*25d40*/  LDG.E.U16 R197, desc[UR60][R152.64] ;  /* 0x0000003c98c57981 */ /* 0x000ee6000c1e1500 */
[----:B------:R-:W-:Y:S01]  /*25d50*/  IMAD.WIDE R14, R2, 0x2, R22 ;  /* 0x00000002020e7825 */ /* 0x000fe200078e0216 */
[----:B------:R0:W3:Y:S03]  /*25d60*/  LDG.E.U16 R196, desc[UR60][R16.64] ;  /* 0x0000003c10c47981 */ /* 0x0000e6000c1e1500 */
[----:B------:R-:W-:Y:S01]  /*25d70*/  IMAD.WIDE R22, R154, 0x2, R4 ;  /* 0x000000029a167825 */ /* 0x000fe200078e0204 */
[----:B------:R1:W3:Y:S03]  /*25d80*/  LDG.E.U16 R195, desc[UR60][R14.64] ;  /* 0x0000003c0ec37981 */ /* 0x0002e6000c1e1500 */
[----:B------:R-:W-:-:S04]  /*25d90*/  IMAD.WIDE R20, R2, 0x2, R20 ;  /* 0x0000000202147825 */ /* 0x000fc800078e0214 */
[C---:B0-----:R-:W-:Y:S01]  /*25da0*/  IMAD.WIDE R16, R154.reuse, 0x2, R6 ;  /* 0x000000029a107825 */ /* 0x041fe200078e0206 */
[----:B------:R0:W4:Y:S03]  /*25db0*/  LDG.E.U16 R194, desc[UR60][R20.64] ;  /* 0x0000003c14c27981 */ /* 0x000126000c1e1500 */
[----:B------:R-:W-:Y:S02]  /*25dc0*/  IMAD R19, R3, 0x75, RZ ;  /* 0x0000007503137824 */ /* 0x000fe400078e02ff */
[----:B-1----:R-:W-:-:S04]  /*25dd0*/  IMAD.WIDE R14, R154, 0x2, R8 ;  /* 0x000000029a0e7825 */ /* 0x002fc800078e0208 */
[----:B0-----:R-:W-:-:S04]  /*25de0*/  IMAD.WIDE R20, R2, 0x2, R22 ;  /* 0x0000000202147825 */ /* 0x001fc800078e0216 */
[----:B------:R-:W-:Y:S01]  /*25df0*/  IMAD.WIDE R22, R154, 0x2, R10 ;  /* 0x000000029a167825 */ /* 0x000fe200078e020a */
[----:B------:R0:W3:Y:S03]  /*25e00*/  LDG.E.U16 R193, desc[UR60][R20.64] ;  /* 0x0000003c14c17981 */ /* 0x0000e6000c1e1500 */
[----:B------:R-:W-:-:S04]  /*25e10*/  IMAD.WIDE R154, R19, 0x2, R4 ;  /* 0x00000002139a7825 */ /* 0x000fc800078e0204 */
[----:B------:R-:W-:-:S04]  /*25e20*/  IMAD.WIDE R16, R2, 0x2, R16 ;  /* 0x0000000202107825 */ /* 0x000fc800078e0210 */
[----:B------:R-:W-:Y:S01]  /*25e30*/  IMAD R156, R3, 0x7a, RZ ;  /* 0x0000007a039c7824 */ /* 0x000fe200078e02ff */
[----:B------:R1:W3:Y:S01]  /*25e40*/  LDG.E.U16 R192, desc[UR60][R16.64] ;  /* 0x0000003c10c07981 */ /* 0x0002e2000c1e1500 */
[----:B------:R-:W-:-:S04]  /*25e50*/  IMAD.WIDE R14, R2, 0x2, R14 ;  /* 0x00000002020e7825 */ /* 0x000fc800078e020e */
[----:B0-----:R-:W-:Y:S01]  /*25e60*/  IMAD.WIDE R20, R2, 0x2, R22 ;  /* 0x0000000202147825 */ /* 0x001fe200078e0216 */
[----:B------:R0:W3:Y:S03]  /*25e70*/  LDG.E.U16 R191, desc[UR60][R14.64] ;  /* 0x0000003c0ebf7981 */ /* 0x0000e6000c1e1500 */
[----:B------:R-:W-:Y:S01]  /*25e80*/  IMAD.WIDE R152, R156, 0x2, R4 ;  /* 0x000000029c987825 */ /* 0x000fe200078e0204 */
[----:B------:R-:W3:Y:S03]  /*25e90*/  LDG.E.U16 R190, desc[UR60][R20.64] ;  /* 0x0000003c14be7981 */ /* 0x000ee6000c1e1500 */
[----:B------:R-:W-:-:S04]  /*25ea0*/  IMAD.WIDE R22, R2, 0x2, R154 ;  /* 0x0000000202167825 */ /* 0x000fc800078e029a */
[C---:B-1----:R-:W-:Y:S01]  /*25eb0*/  IMAD.WIDE R16, R156.reuse, 0x2, R6 ;  /* 0x000000029c107825 */ /* 0x042fe200078e0206 */
[----:B------:R1:W3:Y:S03]  /*25ec0*/  LDG.E.U16 R189, desc[UR60][R22.64] ;  /* 0x0000003c16bd7981 */ /* 0x0002e6000c1e1500 */
[----:B0-----:R-:W-:-:S04]  /*25ed0*/  IMAD.WIDE R14, R156, 0x2, R8 ;  /* 0x000000029c0e7825 */ /* 0x001fc800078e0208 */
[----:B------:R-:W-:-:S04]  /*25ee0*/  IMAD.WIDE R152, R2, 0x2, R152 ;  /* 0x0000000202987825 */ /* 0x000fc800078e0298 */
[----:B-1----:R-:W-:Y:S01]  /*25ef0*/  IMAD.WIDE R22, R156, 0x2, R10 ;  /* 0x000000029c167825 */ /* 0x002fe200078e020a */
[----:B------:R0:W3:Y:S03]  /*25f00*/  LDG.E.U16 R188, desc[UR60][R152.64] ;  /* 0x0000003c98bc7981 */ /* 0x0000e6000c1e1500 */
[----:B------:R-:W-:-:S04]  /*25f10*/  IMAD.WIDE R20, R2, 0x2, R16 ;  /* 0x0000000202147825 */ /* 0x000fc800078e0210 */
[----:B------:R-:W-:Y:S01]  /*25f20*/  IMAD.WIDE R154, R19, 0x2, R6 ;  /* 0x00000002139a7825 */ /* 0x000fe200078e0206 */
[----:B------:R1:W3:Y:S03]  /*25f30*/  LDG.E.U16 R187, desc[UR60][R20.64] ;  /* 0x0000003c14bb7981 */ /* 0x0002e6000c1e1500 */
[----:B------:R-:W-:-:S04]  /*25f40*/  IMAD.WIDE R16, R2, 0x2, R14 ;  /* 0x0000000202107825 */ /* 0x000fc800078e020e */
[----:B0-----:R-:W-:Y:S01]  /*25f50*/  IMAD.WIDE R152, R19, 0x2, R8 ;  /* 0x0000000213987825 */ /* 0x001fe200078e0208 */
[----:B------:R0:W3:Y:S03]  /*25f60*/  LDG.E.U16 R186, desc[UR60][R16.64] ;  /* 0x0000003c10ba7981 */ /* 0x0000e6000c1e1500 */
[----:B------:R-:W-:-:S04]  /*25f70*/  IMAD.WIDE R14, R2, 0x2, R22 ;  /* 0x00000002020e7825 */ /* 0x000fc800078e0216 */
[C---:B-1----:R-:W-:Y:S01]  /*25f80*/  IMAD.WIDE R20, R2.reuse, 0x2, R154 ;  /* 0x0000000202147825 */ /* 0x042fe200078e029a */
[----:B------:R1:W3:Y:S03]  /*25f90*/  LDG.E.U16 R184, desc[UR60][R14.64] ;  /* 0x0000003c0eb87981 */ /* 0x0002e6000c1e1500 */
[----:B------:R-:W-:Y:S01]  /*25fa0*/  IMAD R154, R3, 0x76, RZ ;  /* 0x00000076039a7824 */ /* 0x000fe200078e02ff */
[----:B------:R1:W3:Y:S01]  /*25fb0*/  LDG.E.U16 R185, desc[UR60][R20.64] ;  /* 0x0000003c14b97981 */ /* 0x0002e2000c1e1500 */
[----:B0-----:R-:W-:-:S04]  /*25fc0*/  IMAD.WIDE R16, R2, 0x2, R152 ;  /* 0x0000000202107825 */ /* 0x001fc800078e0298 */
[----:B------:R-:W-:Y:S01]  /*25fd0*/  IMAD.WIDE R22, R154, 0x2, R4 ;  /* 0x000000029a167825 */ /* 0x000fe200078e0204 */
[----:B------:R0:W3:Y:S03]  /*25fe0*/  LDG.E.U16 R183, desc[UR60][R16.64] ;  /* 0x0000003c10b77981 */ /* 0x0000e6000c1e1500 */
[----:B-1----:R-:W-:-:S04]  /*25ff0*/  IMAD.WIDE R14, R19, 0x2, R10 ;  /* 0x00000002130e7825 */ /* 0x002fc800078e020a */
[----:B------:R-:W-:Y:S02]  /*26000*/  IMAD R156, R3, 0x77, RZ ;  /* 0x00000077039c7824 */ /* 0x000fe400078e02ff */
[----:B------:R-:W-:-:S04]  /*26010*/  IMAD.WIDE R20, R2, 0x2, R14 ;  /* 0x0000000202147825 */ /* 0x000fc800078e020e */
[----:B0-----:R-:W-:Y:S01]  /*26020*/  IMAD.WIDE R16, R2, 0x2, R22 ;  /* 0x0000000202107825 */ /* 0x001fe200078e0216 */
[----:B------:R0:W3:Y:S03]  /*26030*/  LDG.E.U16 R182, desc[UR60][R20.64] ;  /* 0x0000003c14b67981 */ /* 0x0000e6000c1e1500 */
[C---:B------:R-:W-:Y:S01]  /*26040*/  IMAD.WIDE R152, R154.reuse, 0x2, R6 ;  /* 0x000000029a987825 */ /* 0x040fe200078e0206 */
[----:B------:R1:W3:Y:S03]  /*26050*/  LDG.E.U16 R181, desc[UR60][R16.64] ;  /* 0x0000003c10b57981 */ /* 0x0002e6000c1e1500 */
[----:B------:R-:W-:-:S04]  /*26060*/  IMAD.WIDE R14, R154, 0x2, R8 ;  /* 0x000000029a0e7825 */ /* 0x000fc800078e0208 */
[----:B------:R-:W-:-:S04]  /*26070*/  IMAD.WIDE R22, R154, 0x2, R10 ;  /* 0x000000029a167825 */ /* 0x000fc800078e020a */
[----:B------:R-:W-:-:S04]  /*26080*/  IMAD.WIDE R154, R156, 0x2, R4 ;  /* 0x000000029c9a7825 */ /* 0x000fc800078e0204 */
[----:B0-----:R-:W-:-:S04]  /*26090*/  IMAD.WIDE R20, R2, 0x2, R14 ;  /* 0x0000000202147825 */ /* 0x001fc800078e020e */
[C---:B------:R-:W-:Y:S01]  /*260a0*/  IMAD.WIDE R14, R2.reuse, 0x2, R154 ;  /* 0x00000002020e7825 */ /* 0x040fe200078e029a */
[----:B------:R-:W3:Y:S03]  /*260b0*/  LDG.E.U16 R179, desc[UR60][R20.64] ;  /* 0x0000003c14b37981 */ /* 0x000ee6000c1e1500 */
[----:B-1----:R-:W-:Y:S01]  /*260c0*/  IMAD.WIDE R16, R2, 0x2, R22 ;  /* 0x0000000202107825 */ /* 0x002fe200078e0216 */
[----:B------:R0:W3:Y:S03]  /*260d0*/  LDG.E.U16 R177, desc[UR60][R14.64] ;  /* 0x0000003c0eb17981 */ /* 0x0000e6000c1e1500 */
[----:B------:R-:W-:Y:S01]  /*260e0*/  IMAD.WIDE R22, R156, 0x2, R6 ;  /* 0x000000029c167825 */ /* 0x000fe200078e0206 */
[----:B------:R1:W3:Y:S03]  /*260f0*/  LDG.E.U16 R178, desc[UR60][R16.64] ;  /* 0x0000003c10b27981 */ /* 0x0002e6000c1e1500 */
[----:B------:R-:W-:-:S02]  /*26100*/  IMAD R19, R3, 0x7b, RZ ;  /* 0x0000007b03137824 */ /* 0x000fc400078e02ff */
[----:B0-----:R-:W-:-:S04]  /*26110*/  IMAD.WIDE R14, R156, 0x2, R10 ;  /* 0x000000029c0e7825 */ /* 0x001fc800078e020a */
[----:B------:R-:W-:-:S04]  /*26120*/  IMAD.WIDE R20, R2, 0x2, R22 ;  /* 0x0000000202147825 */ /* 0x000fc800078e0216 */
[C---:B------:R-:W-:Y:S01]  /*26130*/  IMAD.WIDE R154, R19.reuse, 0x2, R4 ;  /* 0x00000002139a7825 */ /* 0x040fe200078e0204 */
[----:B------:R0:W3:Y:S03]  /*26140*/  LDG.E.U16 R176, desc[UR60][R20.64] ;  /* 0x0000003c14b07981 */ /* 0x0000e6000c1e1500 */
[----:B------:R-:W-:-:S04]  /*26150*/  IMAD.WIDE R158, R19, 0x2, R8 ;  /* 0x00000002139e7825 */ /* 0x000fc800078e0208 */
[----:B------:R-:W-:-:S04]  /*26160*/  IMAD.WIDE R22, R2, 0x2, R14 ;  /* 0x0000000202167825 */ /* 0x000fc800078e020e */
[----:B------:R-:W-:Y:S01]  /*26170*/  IMAD.WIDE R152, R2, 0x2, R152 ;  /* 0x0000000202987825 */ /* 0x000fe200078e0298 */
[----:B------:R0:W3:Y:S03]  /*26180*/  LDG.E.U16 R174, desc[UR60][R22.64] ;  /* 0x0000003c16ae7981 */ /* 0x0000e6000c1e1500 */
[----:B-1----:R-:W-:Y:S01]  /*26190*/  IMAD.WIDE R16, R156, 0x2, R8 ;  /* 0x000000029c107825 */ /* 0x002fe200078e0208 */
[----:B------:R1:W3:Y:S03]  /*261a0*/  LDG.E.U16 R180, desc[UR60][R152.64] ;  /* 0x0000003c98b47981 */ /* 0x0002e6000c1e1500 */
[----:B------:R-:W-:-:S04]  /*261b0*/  IMAD.WIDE R156, R19, 0x2, R6 ;  /* 0x00000002139c7825 */ /* 0x000fc800078e0206 */
[----:B0-----:R-:W-:-:S04]  /*261c0*/  IMAD.WIDE R20, R2, 0x2, R154 ;  /* 0x0000000202147825 */ /* 0x001fc800078e029a */
[C---:B------:R-:W-:Y:S01]  /*261d0*/  IMAD.WIDE R14, R2.reuse, 0x2, R158 ;  /* 0x00000002020e7825 */ /* 0x040fe200078e029e */
[----:B------:R0:W3:Y:S03]  /*261e0*/  LDG.E.U16 R173, desc[UR60][R20.64] ;  /* 0x0000003c14ad7981 */ /* 0x0000e6000c1e1500 */
[----:B------:R-:W-:Y:S01]  /*261f0*/  IMAD R22, R3, 0x7c, RZ ;  /* 0x0000007c03167824 */ /* 0x000fe200078e02ff */
[----:B------:R0:W3:Y:S01]  /*26200*/  LDG.E.U16 R171, desc[UR60][R14.64] ;  /* 0x0000003c0eab7981 */ /* 0x0000e2000c1e1500 */
[----:B-1----:R-:W-:-:S04]  /*26210*/  IMAD.WIDE R152, R2, 0x2, R16 ;  /* 0x0000000202987825 */ /* 0x002fc800078e0210 */
[----:B------:R-:W-:Y:S01]  /*26220*/  IMAD.WIDE R16, R2, 0x2, R156 ;  /* 0x0000000202107825 */ /* 0x000fe200078e029c */
[----:B------:R1:W3:Y:S03]  /*26230*/  LDG.E.U16 R175, desc[UR60][R152.64] ;  /* 0x0000003c98af7981 */ /* 0x0002e6000c1e1500 */
[----:B0-----:R-:W-:Y:S01]  /*26240*/  IMAD.WIDE R20, R19, 0x2, R10 ;  /* 0x0000000213147825 */ /* 0x001fe200078e020a */
[----:B------:R0:W3:Y:S03]  /*26250*/  LDG.E.U16 R172, desc[UR60][R16.64] ;  /* 0x0000003c10ac7981 */ /* 0x0000e6000c1e1500 */
[----:B------:R-:W-:-:S04]  /*26260*/  IMAD.WIDE R14, R22, 0x2, R6 ;  /* 0x00000002160e7825 */ /* 0x000fc800078e0206 */
[----:B------:R-:W-:Y:S02]  /*26270*/  IMAD R158, R3, 0x7d, RZ ;  /* 0x0000007d039e7824 */ /* 0x000fe400078e02ff */
[----:B-1----:R-:W-:-:S04]  /*26280*/  IMAD.WIDE R152, R22, 0x2, R8 ;  /* 0x0000000216987825 */ /* 0x002fc800078e0208 */
[----:B0-----:R-:W-:-:S04]  /*26290*/  IMAD.WIDE R16, R22, 0x2, R4 ;  /* 0x0000000216107825 */ /* 0x001fc800078e0204 */
[----:B------:R-:W-:-:S04]  /*262a0*/  IMAD.WIDE R20, R2, 0x2, R20 ;  /* 0x0000000202147825 */ /* 0x000fc800078e0214 */
[----:B------:R-:W-:Y:S01]  /*262b0*/  IMAD.WIDE R22, R22, 0x2, R10 ;  /* 0x0000000216167825 */ /* 0x000fe200078e020a */
[----:B------:R0:W3:Y:S03]  /*262c0*/  LDG.E.U16 R170, desc[UR60][R20.64] ;  /* 0x0000003c14aa7981 */ /* 0x0000e6000c1e1500 */
[----:B------:R-:W-:-:S04]  /*262d0*/  IMAD.WIDE R156, R158, 0x2, R4 ;  /* 0x000000029e9c7825 */ /* 0x000fc800078e0204 */
[----:B------:R-:W-:-:S04]  /*262e0*/  IMAD.WIDE R14, R2, 0x2, R14 ;  /* 0x00000002020e7825 */ /* 0x000fc800078e020e */
[C---:B------:R-:W-:Y:S01]  /*262f0*/  IMAD.WIDE R154, R2.reuse, 0x2, R16 ;  /* 0x00000002029a7825 */ /* 0x040fe200078e0210 */
[----:B------:R1:W3:Y:S03]  /*26300*/  LDG.E.U16 R168, desc[UR60][R14.64] ;  /* 0x0000003c0ea87981 */ /* 0x0002e6000c1e1500 */
[C---:B0-----:R-:W-:Y:S01]  /*26310*/  IMAD.WIDE R20, R2.reuse, 0x2, R152 ;  /* 0x0000000202147825 */ /* 0x041fe200078e0298 */
[----:B------:R-:W3:Y:S03]  /*26320*/  LDG.E.U16 R169, desc[UR60][R154.64] ;  /* 0x0000003c9aa97981 */ /* 0x000ee6000c1e1500 */
[C---:B------:R-:W-:Y:S01]  /*26330*/  IMAD.WIDE R16, R2.reuse, 0x2, R22 ;  /* 0x0000000202107825 */ /* 0x040fe200078e0216 */
[----:B------:R0:W3:Y:S03]  /*26340*/  LDG.E.U16 R167, desc[UR60][R20.64] ;  /* 0x0000003c14a77981 */ /* 0x0000e6000c1e1500 */
[----:B-1----:R-:W-:Y:S01]  /*26350*/  IMAD.WIDE R14, R2, 0x2, R156 ;  /* 0x00000002020e7825 */ /* 0x002fe200078e029c */
[----:B------:R1:W3:Y:S04]  /*26360*/  LDG.E.U16 R166, desc[UR60][R16.64] ;  /* 0x0000003c10a67981 */ /* 0x0002e8000c1e1500 */
[----:B------:R2:W3:Y:S01]  /*26370*/  LDG.E.U16 R165, desc[UR60][R14.64] ;  /* 0x0000003c0ea57981 */ /* 0x0004e2000c1e1500 */
[----:B0-----:R-:W-:-:S04]  /*26380*/  IMAD.WIDE R20, R158, 0x2, R6 ;  /* 0x000000029e147825 */ /* 0x001fc800078e0206 */
[----:B-1----:R-:W-:-:S04]  /*26390*/  IMAD.WIDE R16, R158, 0x2, R8 ;  /* 0x000000029e107825 */ /* 0x002fc800078e0208 */
[----:B--2---:R-:W-:-:S04]  /*263a0*/  IMAD.WIDE R14, R158, 0x2, R10 ;  /* 0x000000029e0e7825 */ /* 0x004fc800078e020a */
[----:B------:R-:W-:Y:S01]  /*263b0*/  IMAD R19, R3, 0x7e, RZ ;  /* 0x0000007e03137824 */ /* 0x000fe200078e02ff */
[----:B------:R-:W0:Y:S01]  /*263c0*/  S2R R229, SR_TID.X ;  /* 0x0000000000e57919 */ /* 0x000e220000002100 */
[----:B------:R-:W-:-:S04]  /*263d0*/  IMAD.WIDE R20, R2, 0x2, R20 ;  /* 0x0000000202147825 */ /* 0x000fc800078e0214 */
[C---:B------:R-:W-:Y:S01]  /*263e0*/  IMAD.WIDE R152, R19.reuse, 0x2, R6 ;  /* 0x0000000213987825 */ /* 0x040fe200078e0206 */
[----:B------:R1:W2:Y:S03]  /*263f0*/  LDG.E.U16 R164, desc[UR60][R20.64] ;  /* 0x0000003c14a47981 */ /* 0x0002a6000c1e1500 */
[----:B------:R-:W-:-:S04]  /*26400*/  IMAD.WIDE R154, R19, 0x2, R8 ;  /* 0x00000002139a7825 */ /* 0x000fc800078e0208 */
[----:B------:R-:W-:-:S04]  /*26410*/  IMAD.WIDE R16, R2, 0x2, R16 ;  /* 0x0000000202107825 */ /* 0x000fc800078e0210 */
[C---:B------:R-:W-:Y:S01]  /*26420*/  IMAD.WIDE R14, R2.reuse, 0x2, R14 ;  /* 0x00000002020e7825 */ /* 0x040fe200078e020e */
[----:B------:R0:W2:Y:S01]  /*26430*/  LDG.E.U16 R163, desc[UR60][R16.64] ;  /* 0x0000003c10a37981 */ /* 0x0000a2000c1e1500 */
[----:B------:R-:W-:Y:S02]  /*26440*/  LEA R156, R3, -R3, 0x7 ;  /* 0x80000003039c7211 */ /* 0x000fe400078e38ff */
[----:B-1----:R-:W-:Y:S01]  /*26450*/  IMAD.WIDE R20, R2, 0x2, R152 ;  /* 0x0000000202147825 */ /* 0x002fe200078e0298 */
[----:B------:R1:W2:Y:S03]  /*26460*/  LDG.E.U16 R162, desc[UR60][R14.64] ;  /* 0x0000003c0ea27981 */ /* 0x0002a6000c1e1500 */
[----:B------:R-:W-:-:S04]  /*26470*/  IMAD.WIDE R22, R19, 0x2, R4 ;  /* 0x0000000213167825 */ /* 0x000fc800078e0204 */
[----:B0-----:R-:W-:-:S04]  /*26480*/  IMAD.WIDE R16, R2, 0x2, R154 ;  /* 0x0000000202107825 */ /* 0x001fc800078e029a */
[----:B-1----:R-:W-:Y:S01]  /*26490*/  IMAD.WIDE R14, R19, 0x2, R10 ;  /* 0x00000002130e7825 */ /* 0x002fe200078e020a */
[----:B------:R-:W-:Y:S01]  /*264a0*/  MOV R89, R160 ;  /* 0x000000a000597202 */ /* 0x000fe20000000f00 */
[----:B------:R0:W2:Y:S02]  /*264b0*/  LDG.E.U16 R159, desc[UR60][R16.64] ;  /* 0x0000003c109f7981 */ /* 0x0000a4000c1e1500 */
[----:B------:R-:W-:Y:S02]  /*264c0*/  IMAD.WIDE R22, R2, 0x2, R22 ;  /* 0x0000000202167825 */ /* 0x000fe400078e0216 */
[----:B------:R1:W2:Y:S02]  /*264d0*/  LDG.E.U16 R160, desc[UR60][R20.64] ;  /* 0x0000003c14a07981 */ /* 0x0002a4000c1e1500 */
[----:B------:R-:W-:-:S04]  /*264e0*/  IMAD.WIDE R152, R156, 0x2, R8 ;  /* 0x000000029c987825 */ /* 0x000fc800078e0208 */
[----:B0-----:R-:W-:-:S04]  /*264f0*/  IMAD.WIDE R16, R2, 0x2, R14 ;  /* 0x0000000202107825 */ /* 0x001fc800078e020e */
[C---:B-1----:R-:W-:Y:S01]  /*26500*/  IMAD.WIDE R20, R156.reuse, 0x2, R4 ;  /* 0x000000029c147825 */ /* 0x042fe200078e0204 */
[----:B------:R-:W-:Y:S01]  /*26510*/  MOV R88, R161 ;  /* 0x000000a100587202 */ /* 0x000fe20000000f00 */
[----:B------:R-:W-:Y:S02]  /*26520*/  STL [R1+0x2368], R77 ;  /* 0x0023684d01007387 */ /* 0x000fe40000100800 */
[C---:B------:R-:W-:Y:S02]  /*26530*/  IMAD.WIDE R14, R156.reuse, 0x2, R6 ;  /* 0x000000029c0e7825 */ /* 0x040fe400078e0206 */
[----:B------:R0:W2:Y:S02]  /*26540*/  LDG.E.U16 R161, desc[UR60][R22.64] ;  /* 0x0000003c16a17981 */ /* 0x0000a4000c1e1500 */
[----:B------:R-:W-:Y:S02]  /*26550*/  IMAD.WIDE R156, R156, 0x2, R10 ;  /* 0x000000029c9c7825 */ /* 0x000fe400078e020a */
[----:B------:R1:W2:Y:S02]  /*26560*/  LDG.E.U16 R158, desc[UR60][R16.64] ;  /* 0x0000003c109e7981 */ /* 0x0002a4000c1e1500 */
[----:B------:R-:W-:-:S04]  /*26570*/  IMAD.WIDE R154, R2, 0x2, R20 ;  /* 0x00000002029a7825 */ /* 0x000fc800078e0214 */
[C---:B0-----:R-:W-:Y:S01]  /*26580*/  IMAD.WIDE R22, R2.reuse, 0x2, R14 ;  /* 0x0000000202167825 */ /* 0x041fe200078e020e */
[----:B------:R-:W-:Y:S03]  /*26590*/  STL [R1+0x236c], R125 ;  /* 0x00236c7d01007387 */ /* 0x000fe60000100800 */
[C---:B------:R-:W-:Y:S01]  /*265a0*/  IMAD.WIDE R20, R2.reuse, 0x2, R152 ;  /* 0x0000000202147825 */ /* 0x040fe200078e0298 */
[----:B------:R-:W2:Y:S03]  /*265b0*/  LDG.E.U16 R154, desc[UR60][R154.64] ;  /* 0x0000003c9a9a7981 */ /* 0x000ea6000c1e1500 */
[----:B------:R-:W-:Y:S01]  /*265c0*/  IMAD.WIDE R14, R2, 0x2, R156 ;  /* 0x00000002020e7825 */ /* 0x000fe200078e029c */
[----:B------:R-:W2:Y:S04]  /*265d0*/  LDG.E.U16 R22, desc[UR60][R22.64] ;  /* 0x0000003c16167981 */ /* 0x000ea8000c1e1500 */
[----:B------:R-:W2:Y:S04]  /*265e0*/  LDG.E.U16 R20, desc[UR60][R20.64] ;  /* 0x0000003c14147981 */ /* 0x000ea8000c1e1500 */
[----:B------:R0:W2:Y:S04]  /*265f0*/  LDG.E.U16 R19, desc[UR60][R14.64] ;  /* 0x0000003c0e137981 */ /* 0x0000a8000c1e1500 */
[----:B------:R-:W-:Y:S04]  /*26600*/  STL [R1+0x2370], R137 ;  /* 0x0023708901007387 */ /* 0x000fe80000100800 */
[----:B------:R-:W-:Y:S04]  /*26610*/  STL [R1+0x2374], R69 ;  /* 0x0023744501007387 */ /* 0x000fe80000100800 */
[----:B------:R-:W-:Y:S04]  /*26620*/  STL [R1+0x2378], R68 ;  /* 0x0023784401007387 */ /* 0x000fe80000100800 */
[----:B------:R-:W-:Y:S01]  /*26630*/  STL [R1+0x237c], R67 ;  /* 0x00237c4301007387 */ /* 0x000fe20000100800 */
[----:B------:R-:W-:-:S03]  /*26640*/  SHF.L.U32 R223, R229, 0x1, RZ ;  /* 0x00000001e5df7819 */ /* 0x000fc600000006ff */
[----:B------:R-:W-:Y:S04]  /*26650*/  STL [R1+0x2380], R55 ;  /* 0x0023803701007387 */ /* 0x000fe80000100800 */
[----:B------:R-:W-:Y:S04]  /*26660*/  STL [R1+0x2384], R56 ;  /* 0x0023843801007387 */ /* 0x000fe80000100800 */
[----:B------:R-:W-:Y:S04]  /*26670*/  STL [R1+0x2388], R57 ;  /* 0x0023883901007387 */ /* 0x000fe80000100800 */
[----:B------:R-:W-:Y:S01]  /*26680*/  STL [R1+0x238c], R74 ;  /* 0x00238c4a01007387 */ /* 0x000fe20000100800 */
[----:B------:R-:W-:-:S03]  /*26690*/  LOP3.LUT R229, R229, 0x40, RZ, 0xc0, !PT ;  /* 0x00000040e5e57812 */ /* 0x000fc600078ec0ff */
[----:B------:R-:W-:Y:S01]  /*266a0*/  STL [R1+0x2390], R25 ;  /* 0x0023901901007387 */ /* 0x000fe20000100800 */
[----:B------:R-:W-:-:S03]  /*266b0*/  LOP3.LUT R223, R223, 0x7e, RZ, 0xc0, !PT ;  /* 0x0000007edfdf7812 */ /* 0x000fc600078ec0ff */
[----:B------:R-:W-:Y:S04]  /*266c0*/  STL [R1+0x2394], R24 ;  /* 0x0023941801007387 */ /* 0x000fe80000100800 */
[----:B------:R4:W-:Y:S04]  /*266d0*/  STL [R1+0x2398], R120 ;  /* 0x0023987801007387 */ /* 0x0009e80000100800 */
[----:B------:R-:W-:Y:S01]  /*266e0*/  STL [R1+0x239c], R129 ;  /* 0x00239c8101007387 */ /* 0x000fe20000100800 */
[----:B-1----:R-:W-:-:S03]  /*266f0*/  LEA R16, R229, R223, 0x8 ;  /* 0x000000dfe5107211 */ /* 0x002fc600078e40ff */
[----:B----4-:R-:W4:Y:S04]  /*26700*/  LDL.LU R120, [R1+0xbf0] ;  /* 0x000bf00001787983 */ /* 0x010f280000300800 */
[----:B------:R-:W3:Y:S04]  /*26710*/  LDL.LU R24, [R1+0xbec] ;  /* 0x000bec0001187983 */ /* 0x000ee80000300800 */
[----:B------:R-:W2:Y:S04]  /*26720*/  LDL.LU R25, [R1+0xb78] ;  /* 0x000b780001197983 */ /* 0x000ea80000300800 */
[----:B------:R-:W2:Y:S01]  /*26730*/  LDL.LU R74, [R1+0xb74] ;  /* 0x000b7400014a7983 */ /* 0x000ea20000300800 */
[----:B------:R-:W-:Y:S01]  /*26740*/  IADD3 R17, R18, R16, RZ ;  /* 0x0000001012117210 */ /* 0x000fe20007ffe0ff */
[----:B------:R-:W-:Y:S06]  /*26750*/  BAR.SYNC.DEFER_BLOCKING 0x0 ;  /* 0x0000000000007b1d */ /* 0x000fec0000010000 */
[----:B------:R-:W2:Y:S04]  /*26760*/  LDL.LU R57, [R1+0xb70] ;  /* 0x000b700001397983 */ /* 0x000ea80000300800 */
[----:B------:R-:W2:Y:S04]  /*26770*/  LDL.LU R56, [R1+0xb6c] ;  /* 0x000b6c0001387983 */ /* 0x000ea80000300800 */
[----:B------:R-:W2:Y:S04]  /*26780*/  LDL.LU R55, [R1+0xaf8] ;  /* 0x000af80001377983 */ /* 0x000ea80000300800 */
[----:B------:R-:W2:Y:S04]  /*26790*/  LDL.LU R67, [R1+0xaf4] ;  /* 0x000af40001437983 */ /* 0x000ea80000300800 */
[----:B------:R-:W2:Y:S04]  /*267a0*/  LDL.LU R68, [R1+0xaf0] ;  /* 0x000af00001447983 */ /* 0x000ea80000300800 */
[----:B------:R-:W2:Y:S04]  /*267b0*/  LDL.LU R69, [R1+0xaec] ;  /* 0x000aec0001457983 */ /* 0x000ea80000300800 */
[----:B------:R-:W2:Y:S04]  /*267c0*/  LDL.LU R137, [R1+0xa78] ;  /* 0x000a780001897983 */ /* 0x000ea80000300800 */
[----:B------:R-:W2:Y:S04]  /*267d0*/  LDL.LU R125, [R1+0xa74] ;  /* 0x000a7400017d7983 */ /* 0x000ea80000300800 */
[----:B------:R1:W-:Y:S04]  /*267e0*/  STS.U16 [R17+0x20000], R76 ;  /* 0x0200004c11007388 */ /* 0x0003e80000000400 */
[----:B------:R-:W2:Y:S04]  /*267f0*/  LDL.LU R77, [R1+0xa70] ;  /* 0x000a7000014d7983 */ /* 0x000ea80000300800 */
[----:B------:R0:W-:Y:S04]  /*26800*/  STS.U16 [R17+0x28000], R75 ;  /* 0x0280004b11007388 */ /* 0x0001e80000000400 */
[----:B-1----:R-:W2:Y:S04]  /*26810*/  LDL.LU R76, [R1+0xa6c] ;  /* 0x000a6c00014c7983 */ /* 0x002ea80000300800 */
[----:B0-----:R-:W2:Y:S04]  /*26820*/  LDL.LU R75, [R1+0x9f8] ;  /* 0x0009f800014b7983 */ /* 0x001ea80000300800 */
[----:B------:R0:W-:Y:S04]  /*26830*/  STS.U16 [R17+0x30000], R89 ;  /* 0x0300005911007388 */ /* 0x0001e80000000400 */
[----:B------:R1:W-:Y:S04]  /*26840*/  STS.U16 [R17+0x38000], R88 ;  /* 0x0380005811007388 */ /* 0x0003e80000000400 */
[----:B------:R1:W-:Y:S04]  /*26850*/  STS.U16 [R17+0x20400], R87 ;  /* 0x0204005711007388 */ /* 0x0003e80000000400 */
[----:B0-----:R-:W2:Y:S04]  /*26860*/  LDL.LU R89, [R1+0x9f4] ;  /* 0x0009f40001597983 */ /* 0x001ea80000300800 */
[----:B-1----:R-:W2:Y:S04]  /*26870*/  LDL.LU R88, [R1+0x9f0] ;  /* 0x0009f00001587983 */ /* 0x002ea80000300800 */
[----:B------:R-:W2:Y:S04]  /*26880*/  LDL.LU R87, [R1+0x9ec] ;  /* 0x0009ec0001577983 */ /* 0x000ea80000300800 */
[----:B------:R-:W2:Y:S04]  /*26890*/  LDL.LU R14, [R1+0x978] ;  /* 0x00097800010e7983 */ /* 0x000ea80000300800 */
[----:B------:R-:W2:Y:S04]  /*268a0*/  LDL.LU R15, [R1+0x974] ;  /* 0x00097400010f7983 */ /* 0x000ea80000300800 */
[----:B------:R-:W2:Y:S01]  /*268b0*/  LDL.LU R21, [R1+0x970] ;  /* 0x0009700001157983 */ /* 0x000ea20000300800 */
[----:B------:R-:W-:-:S03]  /*268c0*/  MOV R129, R66 ;  /* 0x0000004200817202 */ /* 0x000fc60000000f00 */
        /* <DEDUP_REMOVED lines=10> */
[----:B0-----:R-:W2:Y:S04]  /*26970*/  LDL.LU R129, [R1+0x239c] ;  /* 0x00239c0001817983 */ /* 0x001ea80000300800 */
[----:B----4-:R0:W-:Y:S04]  /*26980*/  STS.U16 [R17+0x30400], R120 ;  /* 0x0304007811007388 */ /* 0x0101e80000000400 */
[----:B---3--:R1:W-:Y:S04]  /*26990*/  STS.U16 [R17+0x38400], R24 ;  /* 0x0384001811007388 */ /* 0x0083e80000000400 */
[----:B--2---:R2:W-:Y:S04]  /*269a0*/  STS.U16 [R17+0x20800], R25 ;  /* 0x0208001911007388 */ /* 0x0045e80000000400 */
[----:B0-----:R-:W3:Y:S04]  /*269b0*/  LDL.LU R120, [R1+0x2398] ;  /* 0x0023980001787983 */ /* 0x001ee80000300800 */
[----:B-1----:R-:W4:Y:S04]  /*269c0*/  LDL.LU R24, [R1+0x2394] ;  /* 0x0023940001187983 */ /* 0x002f280000300800 */
[----:B--2---:R-:W2:Y:S04]  /*269d0*/  LDL.LU R25, [R1+0x2390] ;  /* 0x0023900001197983 */ /* 0x004ea80000300800 */
[----:B------:R0:W-:Y:S04]  /*269e0*/  STS.U16 [R17+0x28800], R74 ;  /* 0x0288004a11007388 */ /* 0x0001e80000000400 */
[----:B------:R1:W-:Y:S04]  /*269f0*/  STS.U16 [R17+0x30800], R57 ;  /* 0x0308003911007388 */ /* 0x0003e80000000400 */
[----:B------:R1:W-:Y:S04]  /*26a00*/  STS.U16 [R17+0x38800], R56 ;  /* 0x0388003811007388 */ /* 0x0003e80000000400 */
[----:B0-----:R-:W3:Y:S04]  /*26a10*/  LDL.LU R74, [R1+0x238c] ;  /* 0x00238c00014a7983 */ /* 0x001ee80000300800 */
[----:B-1----:R-:W4:Y:S04]  /*26a20*/  LDL.LU R57, [R1+0x2388] ;  /* 0x0023880001397983 */ /* 0x002f280000300800 */
[----:B------:R-:W2:Y:S04]  /*26a30*/  LDL.LU R56, [R1+0x2384] ;  /* 0x0023840001387983 */ /* 0x000ea80000300800 */
        /* <DEDUP_REMOVED lines=17> */
[----:B------:R-:W4:Y:S04]  /*26b50*/  LDL.LU R75, [R1+0x2360] ;  /* 0x00236000014b7983 */ /* 0x000f280000300800 */
[----:B------:R0:W-:Y:S04]  /*26b60*/  STS.U16 [R17+0x29400], R89 ;  /* 0x0294005911007388 */ /* 0x0001e80000000400 */
[----:B------:R1:W-:Y:S04]  /*26b70*/  STS.U16 [R17+0x31400], R88 ;  /* 0x0314005811007388 */ /* 0x0003e80000000400 */
[----:B------:R1:W-:Y:S04]  /*26b80*/  STS.U16 [R17+0x39400], R87 ;  /* 0x0394005711007388 */ /* 0x0003e80000000400 */
[----:B0-----:R-:W4:Y:S04]  /*26b90*/  LDL.LU R89, [R1+0x235c] ;  /* 0x00235c0001597983 */ /* 0x001f280000300800 */
[----:B-1----:R-:W4:Y:S04]  /*26ba0*/  LDL.LU R88, [R1+0x2358] ;  /* 0x0023580001587983 */ /* 0x002f280000300800 */
[----:B------:R-:W4:Y:S04]  /*26bb0*/  LDL.LU R87, [R1+0x2354] ;  /* 0x0023540001577983 */ /* 0x000f280000300800 */
[----:B------:R0:W-:Y:S04]  /*26bc0*/  STS.U16 [R17+0x3a000], R66 ;  /* 0x03a0004211007388 */ /* 0x0001e80000000400 */
[----:B0-----:R-:W4:Y:S04]  /*26bd0*/  LDL.LU R66, [R1+0xc68] ;  /* 0x000c680001427983 */ /* 0x001f280000300800 */
[----:B--2---:R-:W-:Y:S04]  /*26be0*/  STS.U16 [R17+0x3a400], R125 ;  /* 0x03a4007d11007388 */ /* 0x004fe80000000400 */
[----:B---3--:R-:W-:Y:S04]  /*26bf0*/  STS.U16 [R17+0x32400], R77 ;  /* 0x0324004d11007388 */ /* 0x008fe80000000400 */
[----:B----4-:R-:W-:Y:S04]  /*26c00*/  STS.U16 [R17+0x2a400], R76 ;  /* 0x02a4004c11007388 */ /* 0x010fe80000000400 */
[----:B------:R0:W-:Y:S04]  /*26c10*/  STS.U16 [R17+0x22400], R75 ;  /* 0x0224004b11007388 */ /* 0x0001e80000000400 */
[----:B0-----:R-:W2:Y:S04]  /*26c20*/  LDL.LU R75, [R1+0xc64] ;  /* 0x000c6400014b7983 */ /* 0x001ea80000300800 */
[----:B------:R-:W3:Y:S04]  /*26c30*/  LDL.LU R76, [R1+0xc60] ;  /* 0x000c6000014c7983 */ /* 0x000ee80000300800 */
[----:B------:R-:W4:Y:S04]  /*26c40*/  LDL.LU R77, [R1+0xc5c] ;  /* 0x000c5c00014d7983 */ /* 0x000f280000300800 */
[----:B------:R-:W4:Y:S04]  /*26c50*/  LDL.LU R125, [R1+0xbe8] ;  /* 0x000be800017d7983 */ /* 0x000f280000300800 */
[----:B------:R0:W-:Y:S04]  /*26c60*/  STS.U16 [R17+0x22800], R86 ;  /* 0x0228005611007388 */ /* 0x0001e80000000400 */
[----:B------:R1:W-:Y:S04]  /*26c70*/  STS.U16 [R17+0x2a800], R37 ;  /* 0x02a8002511007388 */ /* 0x0003e80000000400 */
[----:B------:R1:W-:Y:S04]  /*26c80*/  STS.U16 [R17+0x21800], R14 ;  /* 0x0218000e11007388 */ /* 0x0003e80000000400 */
[----:B0-----:R-:W4:Y:S04]  /*26c90*/  LDL.LU R86, [R1+0x2350] ;  /* 0x0023500001567983 */ /* 0x001f280000300800 */
[----:B-1----:R-:W4:Y:S01]  /*26ca0*/  LDL.LU R37, [R1+0x234c] ;  /* 0x00234c0001257983 */ /* 0x002f220000300800 */
[----:B------:R-:W-:-:S03]  /*26cb0*/  LOP3.LUT R14, R16, 0x10, RZ, 0x3c, !PT ;  /* 0x00000010100e7812 */ /* 0x000fc600078e3cff */
[----:B------:R0:W-:Y:S04]  /*26cc0*/  STS.U16 [R17+0x32800], R36 ;  /* 0x0328002411007388 */ /* 0x0001e80000000400 */
[----:B------:R1:W-:Y:S01]  /*26cd0*/  STS.U16 [R17+0x3a800], R35 ;  /* 0x03a8002311007388 */ /* 0x0003e20000000400 */
[----:B------:R-:W-:-:S03]  /*26ce0*/  IADD3 R14, R18, R14, RZ ;  /* 0x0000000e120e7210 */ /* 0x000fc60007ffe0ff */
[----:B------:R1:W-:Y:S04]  /*26cf0*/  STS.U16 [R17+0x22c00], R34 ;  /* 0x022c002211007388 */ /* 0x0003e80000000400 */
[----:B0-----:R-:W4:Y:S04]  /*26d00*/  LDL.LU R36, [R1+0x2348] ;  /* 0x0023480001247983 */ /* 0x001f280000300800 */
        /* <DEDUP_REMOVED lines=36> */
[----:B------:R-:W4:Y:S04]  /*26f50*/  LDL.LU R127, [R1+0xbe0] ;  /* 0x000be000017f7983 */ /* 0x000f280000300800 */
[----:B------:R1:W-:Y:S04]  /*26f60*/  STS.U16 [R14+0x20080], R66 ;  /* 0x020080420e007388 */ /* 0x0003e80000000400 */
[----:B0-----:R-:W4:Y:S04]  /*26f70*/  LDL.LU R126, [R1+0xbdc] ;  /* 0x000bdc00017e7983 */ /* 0x001f280000300800 */
[----:B-1----:R-:W4:Y:S04]  /*26f80*/  LDL.LU R66, [R1+0xb68] ;  /* 0x000b680001427983 */ /* 0x002f280000300800 */
[----:B--2---:R0:W-:Y:S04]  /*26f90*/  STS.U16 [R14+0x28080], R75 ;  /* 0x0280804b0e007388 */ /* 0x0041e80000000400 */
[----:B---3--:R1:W-:Y:S04]  /*26fa0*/  STS.U16 [R14+0x30080], R76 ;  /* 0x0300804c0e007388 */ /* 0x0083e80000000400 */
[----:B----4-:R2:W-:Y:S04]  /*26fb0*/  STS.U16 [R14+0x38080], R77 ;  /* 0x0380804d0e007388 */ /* 0x0105e80000000400 */
[----:B0-----:R-:W3:Y:S04]  /*26fc0*/  LDL.LU R75, [R1+0xb64] ;  /* 0x000b6400014b7983 */ /* 0x001ee80000300800 */
[----:B-1----:R-:W4:Y:S04]  /*26fd0*/  LDL.LU R76, [R1+0xb60] ;  /* 0x000b6000014c7983 */ /* 0x002f280000300800 */
[----:B------:R0:W-:Y:S04]  /*26fe0*/  STS.U16 [R14+0x20480], R125 ;  /* 0x0204807d0e007388 */ /* 0x0001e80000000400 */
[----:B--2---:R-:W2:Y:S04]  /*26ff0*/  LDL.LU R77, [R1+0xb5c] ;  /* 0x000b5c00014d7983 */ /* 0x004ea80000300800 */
[----:B0-----:R-:W2:Y:S04]  /*27000*/  LDL.LU R125, [R1+0xae8] ;  /* 0x000ae800017d7983 */ /* 0x001ea80000300800 */
        /* <DEDUP_REMOVED lines=25> */
[----:B------:R0:W-:Y:S04]  /*271a0*/  STS.U16 [R14+0x30480], R127 ;  /* 0x0304807f0e007388 */ /* 0x0001e80000000400 */
[----:B------:R1:W-:Y:S04]  /*271b0*/  STS.U16 [R14+0x38480], R126 ;  /* 0x0384807e0e007388 */ /* 0x0003e80000000400 */
[----:B0-----:R-:W2:Y:S04]  /*271c0*/  LDL.LU R127, [R1+0x2328] ;  /* 0x00232800017f7983 */ /* 0x001ea80000300800 */
[----:B------:R0:W-:Y:S04]  /*271d0*/  STS.U16 [R14+0x20880], R66 ;  /* 0x020880420e007388 */ /* 0x0001e80000000400 */
[----:B-1----:R-:W2:Y:S04]  /*271e0*/  LDL.LU R126, [R1+0x2324] ;  /* 0x00232400017e7983 */ /* 0x002ea80000300800 */
[----:B0-----:R-:W2:Y:S04]  /*271f0*/  LDL.LU R66, [R1+0x2320] ;  /* 0x0023200001427983 */ /* 0x001ea80000300800 */
[----:B---3--:R0:W-:Y:S04]  /*27200*/  STS.U16 [R14+0x28880], R75 ;  /* 0x0288804b0e007388 */ /* 0x0081e80000000400 */
[----:B----4-:R1:W-:Y:S04]  /*27210*/  STS.U16 [R14+0x30880], R76 ;  /* 0x0308804c0e007388 */ /* 0x0103e80000000400 */
[----:B0-----:R-:W3:Y:S04]  /*27220*/  LDL.LU R75, [R1+0x231c] ;  /* 0x00231c00014b7983 */ /* 0x001ee80000300800 */
[----:B-1----:R-:W4:Y:S04]  /*27230*/  LDL.LU R76, [R1+0x2318] ;  /* 0x00231800014c7983 */ /* 0x002f280000300800 */
[----:B--2---:R0:W-:Y:S04]  /*27240*/  STS.U16 [R14+0x38880], R77 ;  /* 0x0388804d0e007388 */ /* 0x0041e80000000400 */
[----:B------:R1:W-:Y:S04]  /*27250*/  STS.U16 [R14+0x20c80], R125 ;  /* 0x020c807d0e007388 */ /* 0x0003e80000000400 */
[----:B0-----:R-:W2:Y:S04]  /*27260*/  LDL.LU R77, [R1+0x2314] ;  /* 0x00231400014d7983 */ /* 0x001ea80000300800 */
[----:B-1----:R-:W3:Y:S04]  /*27270*/  LDL.LU R125, [R1+0x2310] ;  /* 0x00231000017d7983 */ /* 0x002ee80000300800 */
[----:B------:R0:W-:Y:S04]  /*27280*/  STS.U16 [R14+0x3a080], R153 ;  /* 0x03a080990e007388 */ /* 0x0001e80000000400 */
[----:B0-----:R-:W4:Y:S04]  /*27290*/  LDL.LU R153, [R1+0xc58] ;  /* 0x000c580001997983 */ /* 0x001f280000300800 */
[----:B------:R0:W-:Y:S04]  /*272a0*/  STS.U16 [R14+0x22480], R137 ;  /* 0x022480890e007388 */ /* 0x0001e80000000400 */
[----:B------:R1:W-:Y:S04]  /*272b0*/  STS.U16 [R14+0x2a480], R69 ;  /* 0x02a480450e007388 */ /* 0x0003e80000000400 */
[----:B------:R1:W-:Y:S04]  /*272c0*/  STS.U16 [R14+0x32480], R68 ;  /* 0x032480440e007388 */ /* 0x0003e80000000400 */
[----:B0-----:R-:W2:Y:S04]  /*272d0*/  LDL.LU R137, [R1+0x230c] ;  /* 0x00230c0001897983 */ /* 0x001ea80000300800 */
[----:B-1----:R-:W3:Y:S04]  /*272e0*/  LDL.LU R69, [R1+0x2308] ;  /* 0x0023080001457983 */ /* 0x002ee80000300800 */
[----:B------:R-:W2:Y:S04]  /*272f0*/  LDL.LU R68, [R1+0x2304] ;  /* 0x0023040001447983 */ /* 0x000ea80000300800 */
[----:B------:R0:W-:Y:S04]  /*27300*/  STS.U16 [R14+0x3a480], R67 ;  /* 0x03a480430e007388 */ /* 0x0001e80000000400 */
[----:B------:R1:W-:Y:S04]  /*27310*/  STS.U16 [R14+0x22880], R85 ;  /* 0x022880550e007388 */ /* 0x0003e80000000400 */
[----:B0-----:R-:W3:Y:S04]  /*27320*/  LDL.LU R67, [R1+0x2300] ;  /* 0x0023000001437983 */ /* 0x001ee80000300800 */
[----:B-1----:R-:W2:Y:S04]  /*27330*/  LDL.LU R85, [R1+0x22fc] ;  /* 0x0022fc0001557983 */ /* 0x002ea80000300800 */
[----:B------:R0:W-:Y:S04]  /*27340*/  STS.U16 [R14+0x2a880], R84 ;  /* 0x02a880540e007388 */ /* 0x0001e80000000400 */
[----:B------:R1:W-:Y:S04]  /*27350*/  STS.U16 [R14+0x32880], R83 ;  /* 0x032880530e007388 */ /* 0x0003e80000000400 */
[----:B------:R1:W-:Y:S04]  /*27360*/  STS.U16 [R14+0x3a880], R82 ;  /* 0x03a880520e007388 */ /* 0x0003e80000000400 */
[----:B0-----:R-:W2:Y:S04]  /*27370*/  LDL.LU R84, [R1+0x22f8] ;  /* 0x0022f80001547983 */ /* 0x001ea80000300800 */
[----:B-1----:R-:W2:Y:S04]  /*27380*/  LDL.LU R83, [R1+0x22f4] ;  /* 0x0022f40001537983 */ /* 0x002ea80000300800 */
[----:B------:R-:W2:Y:S04]  /*27390*/  LDL.LU R82, [R1+0x22f0] ;  /* 0x0022f00001527983 */ /* 0x000ea80000300800 */
        /* <DEDUP_REMOVED lines=17> */
[----:B------:R0:W-:Y:S04]  /*274b0*/  STS.U16 [R14+0x2bc80], R206 ;  /* 0x02bc80ce0e007388 */ /* 0x0001e80000000400 */
[----:B------:R-:W2:Y:S04]  /*274c0*/  LDL.LU R205, [R1+0xc54] ;  /* 0x000c540001cd7983 */ /* 0x000ea80000300800 */
[----:B------:R1:W-:Y:S04]  /*274d0*/  STS.U16 [R14+0x23c80], R207 ;  /* 0x023c80cf0e007388 */ /* 0x0003e80000000400 */
[----:B0-----:R-:W2:Y:S04]  /*274e0*/  LDL.LU R206, [R1+0xc50] ;  /* 0x000c500001ce7983 */ /* 0x001ea80000300800 */
[----:B------:R0:W-:Y:S04]  /*274f0*/  STS.U16 [R14+0x3b880], R208 ;  /* 0x03b880d00e007388 */ /* 0x0001e80000000400 */
[----:B-1----:R-:W2:Y:S04]  /*27500*/  LDL.LU R207, [R1+0xc4c] ;  /* 0x000c4c0001cf7983 */ /* 0x002ea80000300800 */
        /* <DEDUP_REMOVED lines=14> */
[----:B-1----:R-:W2:Y:S04]  /*275f0*/  LDL.LU R248, [R1+0xb4c] ;  /* 0x000b4c0001f87983 */ /* 0x002ea80000300800 */
        /* <DEDUP_REMOVED lines=17> */
[----:B------:R-:W-:Y:S04]  /*27710*/  STS.U16 [R14+0x21880], R249 ;  /* 0x021880f90e007388 */ /* 0x000fe80000000400 */
[----:B------:R0:W-:Y:S04]  /*27720*/  STS.U16 [R14+0x21c80], R15 ;  /* 0x021c800f0e007388 */ /* 0x0001e80000000400 */
[----:B-1----:R-:W2:Y:S04]  /*27730*/  LDL.LU R235, [R1+0x9d8] ;  /* 0x0009d80001eb7983 */ /* 0x002ea80000300800 */
[----:B------:R1:W-:Y:S01]  /*27740*/  STS.U16 [R14+0x29880], R250 ;  /* 0x029880fa0e007388 */ /* 0x0003e20000000400 */
[----:B0-----:R-:W-:-:S03]  /*27750*/  LOP3.LUT R15, R16, 0x20, RZ, 0x3c, !PT ;  /* 0x00000020100f7812 */ /* 0x001fc600078e3cff */
[----:B------:R-:W2:Y:S04]  /*27760*/  LDL.LU R249, [R1+0x9d4] ;  /* 0x0009d40001f97983 */ /* 0x000ea80000300800 */
[----:B------:R0:W-:Y:S01]  /*27770*/  STS.U16 [R14+0x31880], R251 ;  /* 0x031880fb0e007388 */ /* 0x0001e20000000400 */
[----:B------:R-:W-:-:S03]  /*27780*/  IADD3 R15, R18, R15, RZ ;  /* 0x0000000f120f7210 */ /* 0x000fc60007ffe0ff */
        /* <DEDUP_REMOVED lines=13> */
[----:B------:R-:W-:Y:S04]  /*27860*/  STS.U16 [R14+0x28c80], R229 ;  /* 0x028c80e50e007388 */ /* 0x000fe80000000400 */
[----:B------:R-:W-:Y:S04]  /*27870*/  STS.U16 [R14+0x30c80], R223 ;  /* 0x030c80df0e007388 */ /* 0x000fe80000000400 */
[----:B------:R1:W-:Y:S04]  /*27880*/  STS.U16 [R14+0x32080], R152 ;  /* 0x032080980e007388 */ /* 0x0003e80000000400 */
[----:B------:R-:W-:Y:S04]  /*27890*/  STS.U16 [R14+0x3bc80], R204 ;  /* 0x03bc80cc0e007388 */ /* 0x000fe80000000400 */
[----:B0-----:R-:W2:Y:S04]  /*278a0*/  LDL.LU R157, [R1+0x8d4] ;  /* 0x0008d400019d7983 */ /* 0x001ea80000300800 */
[----:B----4-:R0:W-:Y:S04]  /*278b0*/  STS.U16 [R15+0x20100], R153 ;  /* 0x020100990f007388 */ /* 0x0101e80000000400 */
[----:B-1----:R-:W4:Y:S04]  /*278c0*/  LDL.LU R152, [R1+0x8d0] ;  /* 0x0008d00001987983 */ /* 0x002f280000300800 */
[----:B0-----:R-:W4:Y:S04]  /*278d0*/  LDL.LU R153, [R1+0x8cc] ;  /* 0x0008cc0001997983 */ /* 0x001f280000300800 */
[----:B---3--:R0:W-:Y:S04]  /*278e0*/  STS.U16 [R15+0x22100], R67 ;  /* 0x022100430f007388 */ /* 0x0081e80000000400 */
[----:B--2---:R1:W-:Y:S04]  /*278f0*/  STS.U16 [R15+0x2a100], R68 ;  /* 0x02a100440f007388 */ /* 0x0043e80000000400 */
[----:B------:R2:W-:Y:S04]  /*27900*/  STS.U16 [R15+0x32100], R69 ;  /* 0x032100450f007388 */ /* 0x0005e80000000400 */
[----:B0-----:R-:W3:Y:S04]  /*27910*/  LDL.LU R67, [R1+0x22cc] ;  /* 0x0022cc0001437983 */ /* 0x001ee80000300800 */
[----:B-1----:R-:W3:Y:S04]  /*27920*/  LDL.LU R68, [R1+0x22c8] ;  /* 0x0022c80001447983 */ /* 0x002ee80000300800 */
[----:B--2---:R-:W2:Y:S04]  /*27930*/  LDL.LU R69, [R1+0x22c4] ;  /* 0x0022c40001457983 */ /* 0x004ea80000300800 */
[----:B------:R0:W-:Y:S04]  /*27940*/  STS.U16 [R15+0x3a100], R137 ;  /* 0x03a100890f007388 */ /* 0x0001e80000000400 */
[----:B------:R1:W-:Y:S04]  /*27950*/  STS.U16 [R15+0x2a500], R55 ;  /* 0x02a500370f007388 */ /* 0x0003e80000000400 */
[----:B------:R1:W-:Y:S04]  /*27960*/  STS.U16 [R15+0x32500], R56 ;  /* 0x032500380f007388 */ /* 0x0003e80000000400 */
[----:B0-----:R-:W3:Y:S04]  /*27970*/  LDL.LU R137, [R1+0x22c0] ;  /* 0x0022c00001897983 */ /* 0x001ee80000300800 */
[----:B-1----:R-:W2:Y:S04]  /*27980*/  LDL.LU R55, [R1+0x22bc] ;  /* 0x0022bc0001377983 */ /* 0x002ea80000300800 */
[----:B------:R-:W3:Y:S04]  /*27990*/  LDL.LU R56, [R1+0x22b8] ;  /* 0x0022b80001387983 */ /* 0x000ee80000300800 */
        /* <DEDUP_REMOVED lines=28> */
[----:B-1----:R-:W3:Y:S04]  /*27b60*/  LDL.LU R208, [R1+0xc48] ;  /* 0x000c480001d07983 */ /* 0x002ee80000300800 */
        /* <DEDUP_REMOVED lines=48> */
[----:B----4-:R1:W-:Y:S04]  /*27e70*/  STS.U16 [R15+0x31d00], R152 ;  /* 0x031d00980f007388 */ /* 0x0103e80000000400 */
[----:B0-----:R-:W4:Y:S04]  /*27e80*/  LDL.LU R157, [R1+0x944] ;  /* 0x00094400019d7983 */ /* 0x001f280000300800 */
[----:B------:R0:W-:Y:S04]  /*27e90*/  STS.U16 [R15+0x39d00], R153 ;  /* 0x039d00990f007388 */ /* 0x0001e80000000400 */
[----:B-1----:R-:W4:Y:S04]  /*27ea0*/  LDL.LU R152, [R1+0x940] ;  /* 0x0009400001987983 */ /* 0x002f280000300800 */
[----:B0-----:R-:W4:Y:S01]  /*27eb0*/  LDL.LU R153, [R1+0x93c] ;  /* 0x00093c0001997983 */ /* 0x001f220000300800 */
        /* <DEDUP_REMOVED lines=18> */
[----:B---3--:R-:W-:Y:S04]  /*27fe0*/  STS.U16 [R14+0x20180], R208 ;  /* 0x020180d00e007388 */ /* 0x008fe80000000400 */
[----:B--2---:R-:W-:Y:S04]  /*27ff0*/  STS.U16 [R14+0x28180], R209 ;  /* 0x028180d10e007388 */ /* 0x004fe80000000400 */
[----:B------:R-:W-:Y:S04]  /*28000*/  STS.U16 [R14+0x30180], R210 ;  /* 0x030180d20e007388 */ /* 0x000fe80000000400 */
[----:B------:R-:W-:Y:S04]  /*28010*/  STS.U16 [R14+0x38180], R211 ;  /* 0x038180d30e007388 */ /* 0x000fe80000000400 */
[----:B------:R-:W-:Y:S04]  /*28020*/  STS.U16 [R14+0x20580], R245 ;  /* 0x020580f50e007388 */ /* 0x000fe80000000400 */
[----:B------:R-:W-:Y:S04]  /*28030*/  STS.U16 [R14+0x28580], R246 ;  /* 0x028580f60e007388 */ /* 0x000fe80000000400 */
[----:B------:R-:W-:Y:S04]  /*28040*/  STS.U16 [R14+0x30580], R247 ;  /* 0x030580f70e007388 */ /* 0x000fe80000000400 */
[----:B------:R-:W-:Y:S04]  /*28050*/  STS.U16 [R14+0x38580], R248 ;  /* 0x038580f80e007388 */ /* 0x000fe80000000400 */
[----:B------:R0:W-:Y:S04]  /*28060*/  STS.U16 [R14+0x21d80], R141 ;  /* 0x021d808d0e007388 */ /* 0x0001e80000000400 */
[----:B------:R1:W-:Y:S04]  /*28070*/  STS.U16 [R14+0x29d80], R57 ;  /* 0x029d80390e007388 */ /* 0x0003e80000000400 */
        /* <DEDUP_REMOVED lines=39> */
[----:B----4-:R-:W4:Y:S04]  /*282f0*/  LDL.LU R70, [R1+0x2230] ;  /* 0x0022300001467983 */ /* 0x010f280000300800 */
[----:B------:R0:W-:Y:S04]  /*28300*/  STS.U16 [R14+0x2b180], R73 ;  /* 0x02b180490e007388 */ /* 0x0001e80000000400 */
[----:B------:R1:W-:Y:S04]  /*28310*/  STS.U16 [R14+0x33180], R72 ;  /* 0x033180480e007388 */ /* 0x0003e80000000400 */
[----:B------:R1:W-:Y:S04]  /*28320*/  STS.U16 [R14+0x3b180], R71 ;  /* 0x03b180470e007388 */ /* 0x0003e80000000400 */
[----:B0-----:R-:W4:Y:S04]  /*28330*/  LDL.LU R73, [R1+0x222c] ;  /* 0x00222c0001497983 */ /* 0x001f280000300800 */
[----:B-1----:R-:W4:Y:S04]  /*28340*/  LDL.LU R72, [R1+0x2228] ;  /* 0x0022280001487983 */ /* 0x002f280000300800 */
[----:B------:R0:W-:Y:S04]  /*28350*/  STS.U16 [R14+0x20980], R227 ;  /* 0x020980e30e007388 */ /* 0x0001e80000000400 */
[----:B------:R-:W4:Y:S04]  /*28360*/  LDL.LU R71, [R1+0x2224] ;  /* 0x0022240001477983 */ /* 0x000f280000300800 */
[----:B------:R1:W-:Y:S04]  /*28370*/  STS.U16 [R14+0x28980], R17 ;  /* 0x028980110e007388 */ /* 0x0003e80000000400 */
[----:B0-----:R-:W4:Y:S04]  /*28380*/  LDL.LU R227, [R1+0xc38] ;  /* 0x000c380001e37983 */ /* 0x001f280000300800 */
[----:B------:R0:W-:Y:S04]  /*28390*/  STS.U16 [R14+0x30980], R228 ;  /* 0x030980e40e007388 */ /* 0x0001e80000000400 */
[----:B-1----:R-:W4:Y:S04]  /*283a0*/  LDL.LU R17, [R1+0xc34] ;  /* 0x000c340001117983 */ /* 0x002f280000300800 */
        /* <DEDUP_REMOVED lines=34> */
[----:B-1----:R-:W4:Y:S01]  /*285d0*/  LDL.LU R153, [R1+0xa2c] ;  /* 0x000a2c0001997983 */ /* 0x002f220000300800 */
        /* <DEDUP_REMOVED lines=26> */
[----:B----4-:R0:W-:Y:S04]  /*28780*/  STS.U16 [R15+0x21600], R70 ;  /* 0x021600460f007388 */ /* 0x0101e80000000400 */
[----:B0-----:R-:W2:Y:S04]  /*28790*/  LDL.LU R70, [R1+0x2220] ;  /* 0x0022200001467983 */ /* 0x001ea80000300800 */
[----:B------:R-:W3:Y:S04]  /*287a0*/  LDL.LU R122, [R1+0x221c] ;  /* 0x00221c00017a7983 */ /* 0x000ee80000300800 */
[----:B------:R-:W4:Y:S04]  /*287b0*/  LDL.LU R123, [R1+0x2218] ;  /* 0x00221800017b7983 */ /* 0x000f280000300800 */
[----:B------:R-:W2:Y:S04]  /*287c0*/  LDL.LU R124, [R1+0x2214] ;  /* 0x00221400017c7983 */ /* 0x000ea80000300800 */
[----:B------:R-:W3:Y:S04]  /*287d0*/  LDL.LU R125, [R1+0x2210] ;  /* 0x00221000017d7983 */ /* 0x000ee80000300800 */
[----:B------:R-:W4:Y:S04]  /*287e0*/  LDL.LU R55, [R1+0x220c] ;  /* 0x00220c0001377983 */ /* 0x000f280000300800 */
[----:B------:R-:W2:Y:S04]  /*287f0*/  LDL.LU R56, [R1+0x2208] ;  /* 0x0022080001387983 */ /* 0x000ea80000300800 */
[----:B------:R-:W3:Y:S04]  /*28800*/  LDL.LU R57, [R1+0x2204] ;  /* 0x0022040001397983 */ /* 0x000ee80000300800 */
[----:B------:R-:W4:Y:S04]  /*28810*/  LDL.LU R137, [R1+0x2200] ;  /* 0x0022000001897983 */ /* 0x000f280000300800 */
[----:B------:R-:W2:Y:S04]  /*28820*/  LDL.LU R69, [R1+0x21fc] ;  /* 0x0021fc0001457983 */ /* 0x000ea80000300800 */
[----:B------:R-:W2:Y:S04]  /*28830*/  LDL.LU R68, [R1+0x21f8] ;  /* 0x0021f80001447983 */ /* 0x000ea80000300800 */
[----:B------:R-:W2:Y:S04]  /*28840*/  LDL.LU R67, [R1+0x21f4] ;  /* 0x0021f40001437983 */ /* 0x000ea80000300800 */
        /* <DEDUP_REMOVED lines=56> */
[----:B-1----:R-:W2:Y:S01]  /*28bd0*/  LDL.LU R61, [R1+0x21a4] ;  /* 0x0021a400013d7983 */ /* 0x002ea20000300800 */
        /* <DEDUP_REMOVED lines=25> */
[----:B----4-:R-:W-:Y:S04]  /*28d70*/  STS.U16 [R14+0x21280], R137 ;  /* 0x021280890e007388 */ /* 0x010fe80000000400 */
        /* <DEDUP_REMOVED lines=30> */
[----:B------:R-:W2:Y:S01]  /*28f60*/  LDL.LU R141, [R1+0x2164] ;  /* 0x00216400018d7983 */ /* 0x000ea20000300800 */
[----:B------:R-:W-:-:S03]  /*28f70*/  LOP3.LUT R15, R16, 0x60, RZ, 0x3c, !PT ;  /* 0x00000060100f7812 */ /* 0x000fc600078e3cff */
[----:B------:R-:W-:Y:S01]  /*28f80*/  STS.U16 [R14+0x20280], R251 ;  /* 0x020280fb0e007388 */ /* 0x000fe20000000400 */
[----:B------:R-:W-:-:S03]  /*28f90*/  IADD3 R15, R18, R15, RZ ;  /* 0x0000000f120f7210 */ /* 0x000fc60007ffe0ff */
        /* <DEDUP_REMOVED lines=47> */
[----:B------:R-:W-:Y:S01]  /*29290*/  STS.U16 [R15+0x20b00], R133 ;  /* 0x020b00850f007388 */ /* 0x000fe20000000400 */
[----:B------:R-:W-:Y:S01]  /*292a0*/  UMOV UR53, 0x40000040 ;  /* 0x4000004000357882 */ /* 0x000fe20000000000 */
[----:B------:R-:W-:-:S02]  /*292b0*/  UIADD3.64 UR48, UR4, 0x80, URZ ;  /* 0x0000008004307897 */ /* 0x000fc4000fffe03f */
[----:B------:R-:W-:Y:S02]  /*292c0*/  UIADD3.64 UR50, UR6, 0x2, URZ ;  /* 0x0000000206327897 */ /* 0x000fe4000fffe03f */
[----:B------:R-:W-:Y:S01]  /*292d0*/  UIADD3.64 UR44, UR4, 0x100, URZ ;  /* 0x00000100042c7897 */ /* 0x000fe2000fffe03f */
[----:B0-----:R-:W-:Y:S01]  /*292e0*/  LOP3.LUT R14, R16, 0x70, RZ, 0x3c, !PT ;  /* 0x00000070100e7812 */ /* 0x001fe200078e3cff */
[----:B------:R-:W-:Y:S03]  /*292f0*/  STS.U16 [R15+0x28b00], R132 ;  /* 0x028b00840f007388 */ /* 0x000fe60000000400 */
[----:B------:R-:W-:Y:S01]  /*29300*/  IADD3 R14, R18, R14, RZ ;  /* 0x0000000e120e7210 */ /* 0x000fe20007ffe0ff */
[----:B------:R-:W-:Y:S04]  /*29310*/  STS.U16 [R15+0x30b00], R131 ;  /* 0x030b00830f007388 */ /* 0x000fe80000000400 */
[----:B------:R-:W-:Y:S04]  /*29320*/  STS.U16 [R15+0x38b00], R130 ;  /* 0x038b00820f007388 */ /* 0x000fe80000000400 */
[----:B------:R-:W-:Y:S04]  /*29330*/  STS.U16 [R15+0x20f00], R129 ;  /* 0x020f00810f007388 */ /* 0x000fe80000000400 */
[----:B------:R-:W-:Y:S04]  /*29340*/  STS.U16 [R15+0x28f00], R128 ;  /* 0x028f00800f007388 */ /* 0x000fe80000000400 */
[----:B------:R-:W-:Y:S04]  /*29350*/  STS.U16 [R15+0x30f00], R127 ;  /* 0x030f007f0f007388 */ /* 0x000fe80000000400 */
[----:B------:R-:W-:Y:S01]  /*29360*/  STS.U16 [R15+0x38f00], R126 ;  /* 0x038f007e0f007388 */ /* 0x000fe20000000400 */
[----:B------:R-:W-:-:S02]  /*29370*/  UIADD3.64 UR46, UR6, 0x4, URZ ;  /* 0x00000004062e7897 */ /* 0x000fc4000fffe03f */
[----:B------:R-:W-:Y:S02]  /*29380*/  UIADD3.64 UR40, UR4, 0x180, URZ ;  /* 0x0000018004287897 */ /* 0x000fe4000fffe03f */
[----:B------:R-:W-:Y:S02]  /*29390*/  UIADD3.64 UR42, UR6, 0x3fe, URZ ;  /* 0x000003fe062a7897 */ /* 0x000fe4000fffe03f */
[----:B------:R-:W-:Y:S02]  /*293a0*/  UIADD3.64 UR56, UR4, 0x280, URZ ;  /* 0x0000028004387897 */ /* 0x000fe4000fffe03f */
[----:B------:R-:W-:Y:S01]  /*293b0*/  UIADD3.64 UR58, UR6, 0x402, URZ ;  /* 0x00000402063a7897 */ /* 0x000fe2000fffe03f */
[----:B------:R-:W-:Y:S01]  /*293c0*/  MOV R17, UR11 ;  /* 0x0000000b00117c02 */ /* 0x000fe20008000f00 */
[----:B------:R-:W2:Y:S04]  /*293d0*/  LDL.LU R119, [R1+0x2160] ;  /* 0x0021600001777983 */ /* 0x000ea80000300800 */
[----:B---3--:R-:W-:Y:S04]  /*293e0*/  STS.U16 [R15+0x38700], R134 ;  /* 0x038700860f007388 */ /* 0x008fe80000000400 */
[----:B----4-:R-:W-:Y:S04]  /*293f0*/  STS.U16 [R15+0x30700], R135 ;  /* 0x030700870f007388 */ /* 0x010fe80000000400 */
        /* <DEDUP_REMOVED lines=118> */
[----:B------:R2:W-:Y:S06]  /*29b60*/  MEMBAR.ALL.CTA ;  /* 0x0000000000007992 */ /* 0x0005ec0000008000 */
[----:B--2---:R-:W2:Y:S01]  /*29b70*/  FENCE.VIEW.ASYNC.S ;  /* 0x00000000000073c6 */ /* 0x004ea20000000000 */
[----:B0-----:R-:W-:-:S02]  /*29b80*/  SHF.R.U32.HI R15, RZ, 0x4, R18 ;  /* 0x00000004ff0f7819 */ /* 0x001fc40000011612 */
[----:B------:R-:W-:Y:S01]  /*29b90*/  MOV R16, UR10 ;  /* 0x0000000a00107c02 */ /* 0x000fe20008000f00 */
[----:B------:R-:W3:Y:S01]  /*29ba0*/  LDL.LU R118, [R1+0x215c] ;  /* 0x00215c0001767983 */ /* 0x000ee20000300800 */
[----:B------:R-:W-:Y:S02]  /*29bb0*/  SGXT.U32 R15, R15, 0xe ;  /* 0x0000000e0f0f781a */ /* 0x000fe40000000000 */
[----:B-1----:R-:W-:Y:S01]  /*29bc0*/  MOV R14, UR8 ;  /* 0x00000008000e7c02 */ /* 0x002fe20008000f00 */
[----:B------:R-:W4:Y:S01]  /*29bd0*/  LDL.LU R117, [R1+0x2158] ;  /* 0x0021580001757983 */ /* 0x000f220000300800 */
[----:B--2---:R-:W-:Y:S01]  /*29be0*/  BAR.SYNC.DEFER_BLOCKING 0x0 ;  /* 0x0000000000007b1d */ /* 0x004fe20000010000 */
[----:B------:R-:W-:-:S05]  /*29bf0*/  R2UR UR52, R15 ;  /* 0x000000000f3472ca */ /* 0x000fca00000e0000 */
[----:B------:R-:W2:Y:S01]  /*29c00*/  LDL.LU R116, [R1+0x2154] ;  /* 0x0021540001747983 */ /* 0x000ea20000300800 */
[----:B------:R-:W-:Y:S01]  /*29c10*/  WARPGROUP.ARRIVE ;  /* 0x00000000000079c5 */ /* 0x000fe20000000000 */
[----:B------:R-:W-:Y:S02]  /*29c20*/  MOV R15, UR9 ;  /* 0x00000009000f7c02 */ /* 0x000fe40008000f00 */
[----:B------:R-:W3:Y:S04]  /*29c30*/  LDL.LU R115, [R1+0x2150] ;  /* 0x0021500001737983 */ /* 0x000ee80000300800 */
[----:B------:R-:W-:Y:S01]  /*29c40*/  HGMMA.64x128x16.F32.BF16 R152, gdesc[UR52].tnspA, RZ, !UPT, gsb0 ;  /* 0x21e00000349879f0 */ /* 0x000fe2000c0018ff */
        /* <DEDUP_REMOVED lines=8> */
[----:B------:R-:W3:Y:S01]  /*29cd0*/  LDL.LU R106, [R1+0x212c] ;  /* 0x00212c00016a7983 */ /* 0x000ee20000300800 */
[----:B------:R-:W-:-:S02]  /*29ce0*/  MOV R222, UR39 ;  /* 0x0000002700de7c02 */ /* 0x000fc40008000f00 */
[----:B------:R-:W-:Y:S01]  /*29cf0*/  MOV R221, UR38 ;  /* 0x0000002600dd7c02 */ /* 0x000fe20008000f00 */
[----:B------:R-:W4:Y:S01]  /*29d00*/  LDL.LU R0, [R1+0x2128] ;  /* 0x0021280001007983 */ /* 0x000f220000300800 */
[----:B------:R-:W-:Y:S02]  /*29d10*/  MOV R220, UR37 ;  /* 0x0000002500dc7c02 */ /* 0x000fe40008000f00 */
[----:B------:R-:W-:Y:S01]  /*29d20*/  MOV R219, UR36 ;  /* 0x0000002400db7c02 */ /* 0x000fe20008000f00 */
[----:B------:R-:W4:Y:S01]  /*29d30*/  LDL.LU R12, [R1+0x2124] ;  /* 0x00212400010c7983 */ /* 0x000f220000300800 */
[----:B------:R-:W-:Y:S02]  /*29d40*/  MOV R22, UR55 ;  /* 0x0000003700167c02 */ /* 0x000fe40008000f00 */
[----:B------:R-:W-:Y:S01]  /*29d50*/  MOV R21, UR54 ;  /* 0x0000003600157c02 */ /* 0x000fe20008000f00 */
[----:B------:R-:W4:Y:S04]  /*29d60*/  LDL.LU R13, [R1+0x2120] ;  /* 0x00212000010d7983 */ /* 0x000f280000300800 */
        /* <DEDUP_REMOVED lines=21> */
[----:B------:R-:W4:Y:S01]  /*29ec0*/  LDL.LU R130, [R1+0x20c8] ;  /* 0x0020c80001827983 */ /* 0x000f220000300800 */
[----:B------:R-:W-:-:S02]  /*29ed0*/  WARPGROUP.DEPBAR.LE gsb0, 0x0 ;  /* 0x00008000000079c5 */ /* 0x000fc40000010000 */
[----:B------:R-:W-:Y:S01]  /*29ee0*/  WARPGROUP.ARRIVE ;  /* 0x00000000000079c5 */ /* 0x000fe20000000000 */
[----:B------:R-:W4:Y:S04]  /*29ef0*/  LDL.LU R129, [R1+0x20c4] ;  /* 0x0020c40001817983 */ /* 0x000f280000300800 */
[----:B------:R-:W4:Y:S01]  /*29f00*/  LDL.LU R128, [R1+0x20c0] ;  /* 0x0020c00001807983 */ /* 0x000f220000300800 */
[----:B------:R-:W-:Y:S03]  /*29f10*/  HGMMA.64x128x16.F32.BF16 R152, gdesc[UR4].tnspA, R152, gsb0 ;  /* 0x21e00000049879f0 */ /* 0x000fe60008001898 */
        /* <DEDUP_REMOVED lines=8> */
[----:B------:R-:W4:Y:S04]  /*29fa0*/  LDL.64 R102, [R1+0x1f10] ;  /* 0x001f100001667983 */ /* 0x000f280000100a00 */
[----:B------:R-:W4:Y:S04]  /*29fb0*/  LDL.64 R100, [R1+0x1f08] ;  /* 0x001f080001647983 */ /* 0x000f280000100a00 */
[----:B------:R-:W4:Y:S04]  /*29fc0*/  LDL.64 R98, [R1+0x1f00] ;  /* 0x001f000001627983 */ /* 0x000f280000100a00 */
[----:B------:R-:W4:Y:S04]  /*29fd0*/  LDL.64 R96, [R1+0x1ef0] ;  /* 0x001ef00001607983 */ /* 0x000f280000100a00 */
[----:B------:R-:W4:Y:S04]  /*29fe0*/  LDL.64 R94, [R1+0x1ee8] ;  /* 0x001ee800015e7983 */ /* 0x000f280000100a00 */
[----:B------:R-:W4:Y:S04]  /*29ff0*/  LDL.64 R92, [R1+0x1ed8] ;  /* 0x001ed800015c7983 */ /* 0x000f280000100a00 */
[----:B------:R-:W4:Y:S04]  /*2a000*/  LDL.64 R90, [R1+0x1ed0] ;  /* 0x001ed000015a7983 */ /* 0x000f280000100a00 */
[----:B------:R-:W4:Y:S01]  /*2a010*/  LDL.64 R104, [R1+0x1ec0] ;  /* 0x001ec00001687983 */ /* 0x000f220000100a00 */
[----:B------:R-:W-:-:S02]  /*2a020*/  WARPGROUP.DEPBAR.LE gsb0, 0x0 ;  /* 0x00008000000079c5 */ /* 0x000fc40000010000 */
[----:B------:R-:W-:-:S06]  /*2a030*/  WARPGROUP.ARRIVE ;  /* 0x00000000000079c5 */ /* 0x000fcc0000000000 */
[----:B------:R-:W-:Y:S03]  /*2a040*/  HGMMA.64x128x16.F32.BF16 R152, gdesc[UR48].tnspA, R152, gsb0 ;  /* 0x21e00000309879f0 */ /* 0x000fe60008001898 */
[----:B------:R-:W-:Y:S02]  /*2a050*/  WARPGROUP.DEPBAR.LE gsb0, 0x0 ;  /* 0x00008000000079c5 */ /* 0x000fe40000010000 */
[----:B------:R-:W-:-:S07]  /*2a060*/  WARPGROUP.ARRIVE ;  /* 0x00000000000079c5 */ /* 0x000fce0000000000 */
[----:B------:R-:W-:Y:S03]  /*2a070*/  HGMMA.64x128x16.F32.BF16 R152, gdesc[UR44].tnspA, R152, gsb0 ;  /* 0x21e000002c9879f0 */ /* 0x000fe60008001898 */
[----:B------:R-:W-:Y:S02]  /*2a080*/  WARPGROUP.DEPBAR.LE gsb0, 0x0 ;  /* 0x00008000000079c5 */ /* 0x000fe40000010000 */
[----:B------:R-:W-:-:S07]  /*2a090*/  WARPGROUP.ARRIVE ;  /* 0x00000000000079c5 */ /* 0x000fce0000000000 */
[----:B------:R-:W-:Y:S01]  /*2a0a0*/  HGMMA.64x128x16.F32.BF16 R152, gdesc[UR40].tnspA, R152, gsb0 ;  /* 0x21e00000289879f0 */ /* 0x000fe20008001898 */
[----:B------:R-:W-:Y:S02]  /*2a0b0*/  UIADD3.64 UR40, UR4, 0x200, URZ ;  /* 0x0000020004287897 */ /* 0x000fe4000fffe03f */
[----:B------:R-:W-:Y:S01]  /*2a0c0*/  UIADD3.64 UR42, UR6, 0x400, URZ ;  /* 0x00000400062a7897 */ /* 0x000fe2000fffe03f */
[----:B------:R-:W-:Y:S02]  /*2a0d0*/  WARPGROUP.DEPBAR.LE gsb0, 0x0 ;  /* 0x00008000000079c5 */ /* 0x000fe40000010000 */
[----:B------:R-:W-:-:S06]  /*2a0e0*/  WARPGROUP.ARRIVE ;  /* 0x00000000000079c5 */ /* 0x000fcc0000000000 */
        /* <DEDUP_REMOVED lines=10> */
[----:B------:R-:W-:Y:S03]  /*2a190*/  HGMMA.64x128x16.F32.BF16 R152, gdesc[UR48].tnspA, R152, gsb0 ;  /* 0x21e00000309879f0 */ /* 0x000fe60008001898 */
[----:B------:R-:W-:Y:S02]  /*2a1a0*/  WARPGROUP.DEPBAR.LE gsb0, 0x0 ;  /* 0x00008000000079c5 */ /* 0x000fe40000010000 */
[----:B------:R-:W-:-:S07]  /*2a1b0*/  WARPGROUP.ARRIVE ;  /* 0x00000000000079c5 */ /* 0x000fce0000000000 */
        /* <DEDUP_REMOVED lines=61> */
[----:B------:R-:W-:Y:S01]  /*2a590*/  HGMMA.64x128x16.F32.BF16 R152, gdesc[UR56].tnspA, R152, gsb0 ;  /* 0x21e00000389879f0 */ /* 0x000fe20008001898 */
[----:B---3--:R-:W-:Y:S02]  /*2a5a0*/  R2UR UR43, R106 ;  /* 0x000000006a2b72ca */ /* 0x008fe400000e0000 */
[----:B--2---:R-:W-:Y:S02]  /*2a5b0*/  R2UR UR42, R107 ;  /* 0x000000006b2a72ca */ /* 0x004fe400000e0000 */
[----:B----4-:R-:W-:Y:S02]  /*2a5c0*/  R2UR UR41, R108 ;  /* 0x000000006c2972ca */ /* 0x010fe400000e0000 */
[----:B------:R-:W-:Y:S02]  /*2a5d0*/  R2UR UR40, R109 ;  /* 0x000000006d2872ca */ /* 0x000fe400000e0000 */
[----:B------:R-:W-:Y:S02]  /*2a5e0*/  R2UR UR47, R110 ;  /* 0x000000006e2f72ca */ /* 0x000fe400000e0000 */
[----:B------:R-:W-:-:S02]  /*2a5f0*/  R2UR UR46, R111 ;  /* 0x000000006f2e72ca */ /* 0x000fc400000e0000 */
[----:B------:R-:W-:Y:S02]  /*2a600*/  R2UR UR45, R112 ;  /* 0x00000000702d72ca */ /* 0x000fe400000e0000 */
[----:B------:R-:W-:Y:S02]  /*2a610*/  R2UR UR44, R113 ;  /* 0x00000000712c72ca */ /* 0x000fe400000e0000 */
[----:B------:R-:W-:Y:S02]  /*2a620*/  R2UR UR51, R114 ;  /* 0x00000000723372ca */ /* 0x000fe400000e0000 */
[----:B------:R-:W-:Y:S02]  /*2a630*/  R2UR UR50, R115 ;  /* 0x00000000733272ca */ /* 0x000fe400000e0000 */
[----:B------:R-:W-:Y:S02]  /*2a640*/  R2UR UR49, R116 ;  /* 0x00000000743172ca */ /* 0x000fe400000e0000 */
[----:B------:R-:W-:Y:S01]  /*2a650*/  R2UR UR48, R117 ;  /* 0x00000000753072ca */ /* 0x000fe200000e0000 */
[----:B------:R-:W-:Y:S01]  /*2a660*/  UIADD3.64 UR56, UR4, 0x1580, URZ ;  /* 0x0000158004387897 */ /* 0x000fe2000fffe03f */
[----:B------:R-:W-:-:S02]  /*2a670*/  WARPGROUP.DEPBAR.LE gsb0, 0x0 ;  /* 0x00008000000079c5 */ /* 0x000fc40000010000 */
[----:B------:R-:W-:Y:S01]  /*2a680*/  WARPGROUP.ARRIVE ;  /* 0x00000000000079c5 */ /* 0x000fe20000000000 */
[----:B------:R-:W-:Y:S02]  /*2a690*/  UIADD3.64 UR58, UR6, 0x1bfe, URZ ;  /* 0x00001bfe063a7897 */ /* 0x000fe4000fffe03f */
[----:B------:R-:W-:Y:S02]  /*2a6a0*/  UIADD3.64 UR8, UR4, 0x1600, URZ ;  /* 0x0000160004087897 */ /* 0x000fe4000fffe03f */
[----:B------:R-:W-:Y:S01]  /*2a6b0*/  UIADD3.64 UR10, UR6, 0x1c00, URZ ;  /* 0x00001c00060a7897 */ /* 0x000fe2000fffe03f */
[----:B------:R-:W-:Y:S01]  /*2a6c0*/  HGMMA.64x128x16.F32.BF16 R152, gdesc[UR36].tnspA, R152, gsb0 ;  /* 0x21e00000249879f0 */ /* 0x000fe20008001898 */
[----:B------:R-:W-:Y:S01]  /*2a6d0*/  MOV R218, UR47 ;  /* 0x0000002f00da7c02 */ /* 0x000fe20008000f00 */
[----:B------:R-:W2:Y:S04]  /*2a6e0*/  LDL.64 R108, [R1+0x1ef8] ;  /* 0x001ef800016c7983 */ /* 0x000ea80000100a00 */
[----:B------:R-:W3:Y:S04]  /*2a6f0*/  LDL.64 R106, [R1+0x1ee0] ;  /* 0x001ee000016a7983 */ /* 0x000ee80000100a00 */
        /* <DEDUP_REMOVED lines=23> */
[----:B------:R-:W-:Y:S02]  /*2a870*/  MOV R216, UR45 ;  /* 0x0000002d00d87c02 */ /* 0x000fe40008000f00 */
[----:B------:R-:W-:Y:S01]  /*2a880*/  MOV R23, UR44 ;  /* 0x0000002c00177c02 */ /* 0x000fe20008000f00 */
[----:B------:R-:W-:Y:S01]  /*2a890*/  UIADD3.64 UR44, UR4, 0x780, URZ ;  /* 0x00000780042c7897 */ /* 0x000fe2000fffe03f */
[----:B------:R-:W-:Y:S01]  /*2a8a0*/  MOV R217, UR46 ;  /* 0x0000002e00d97c02 */ /* 0x000fe20008000f00 */
[----:B------:R-:W-:Y:S01]  /*2a8b0*/  UMOV UR46, UR54 ;  /* 0x00000036002e7c82 */ /* 0x000fe20008000000 */
[----:B------:R-:W-:Y:S01]  /*2a8c0*/  UMOV UR47, UR55 ;  /* 0x00000037002f7c82 */ /* 0x000fe20008000000 */
[----:B------:R-:W-:Y:S02]  /*2a8d0*/  WARPGROUP.DEPBAR.LE gsb0, 0x0 ;  /* 0x00008000000079c5 */ /* 0x000fe40000010000 */
[----:B------:R-:W-:-:S06]  /*2a8e0*/  WARPGROUP.ARRIVE ;  /* 0x00000000000079c5 */ /* 0x000fcc0000000000 */
[----:B------:R-:W-:Y:S01]  /*2a8f0*/  HGMMA.64x128x16.F32.BF16 R152, gdesc[UR8].tnspA, R152, gsb0 ;  /* 0x21e00000089879f0 */ /* 0x000fe20008001898 */
[----:B------:R-:W-:Y:S01]  /*2a900*/  UIADD3.64 UR36, UR4, 0x800, URZ ;  /* 0x0000080004247897 */ /* 0x000fe2000fffe03f */
[----:B------:R-:W-:Y:S01]  /*2a910*/  UMOV UR56, UR58 ;  /* 0x0000003a00387c82 */ /* 0x000fe20008000000 */
[----:B------:R-:W-:Y:S01]  /*2a920*/  UMOV UR57, UR59 ;  /* 0x0000003b00397c82 */ /* 0x000fe20008000000 */
[----:B------:R-:W-:Y:S01]  /*2a930*/  UMOV UR58, UR38 ;  /* 0x00000026003a7c82 */ /* 0x000fe20008000000 */
[----:B------:R-:W-:Y:S01]  /*2a940*/  UMOV UR59, UR39 ;  /* 0x00000027003b7c82 */ /* 0x000fe20008000000 */
[----:B------:R-:W-:Y:S01]  /*2a950*/  UMOV UR38, UR6 ;  /* 0x0000000600267c82 */ /* 0x000fe20008000000 */
[----:B------:R-:W-:Y:S01]  /*2a960*/  UMOV UR39, UR7 ;  /* 0x0000000700277c82 */ /* 0x000fe20008000000 */
[----:B------:R-:W-:Y:S02]  /*2a970*/  WARPGROUP.DEPBAR.LE gsb0, 0x0 ;  /* 0x00008000000079c5 */ /* 0x000fe40000010000 */
[----:B------:R-:W-:-:S02]  /*2a980*/  MOV R88, R152 ;  /* 0x0000009800587202 */ /* 0x000fc40000000f00 */
[----:B------:R-:W-:Y:S02]  /*2a990*/  MOV R86, R153 ;  /* 0x0000009900567202 */ /* 0x000fe40000000f00 */
[----:B------:R-:W-:Y:S02]  /*2a9a0*/  MOV R85, R156 ;  /* 0x0000009c00557202 */ /* 0x000fe40000000f00 */
[----:B------:R-:W-:Y:S02]  /*2a9b0*/  MOV R84, R157 ;  /* 0x0000009d00547202 */ /* 0x000fe40000000f00 */
[----:B------:R-:W-:Y:S02]  /*2a9c0*/  MOV R83, R160 ;  /* 0x000000a000537202 */ /* 0x000fe40000000f00 */
[----:B------:R-:W-:Y:S02]  /*2a9d0*/  MOV R82, R161 ;  /* 0x000000a100527202 */ /* 0x000fe40000000f00 */
        /* <DEDUP_REMOVED lines=58> */
[----:B------:R-:W-:-:S06]  /*2ad80*/  WARPGROUP.ARRIVE ;  /* 0x00000000000079c5 */ /* 0x000fcc0000000000 */
[----:B------:R-:W-:Y:S01]  /*2ad90*/  HGMMA.64x128x16.F32.BF16 R152, gdesc[UR44].tnspA, RZ, !UPT, gsb0 ;  /* 0x21e000002c9879f0 */ /* 0x000fe2000c0018ff */
[----:B------:R-:W-:Y:S01]  /*2ada0*/  UMOV UR52, UR10 ;  /* 0x0000000a00347c82 */ /* 0x000fe20008000000 */
[----:B------:R-:W-:Y:S01]  /*2adb0*/  UMOV UR53, UR11 ;  /* 0x0000000b00357c82 */ /* 0x000fe20008000000 */
[----:B------:R-:W-:Y:S02]  /*2adc0*/  UIADD3.64 UR8, UR4, 0x880, URZ ;  /* 0x0000088004087897 */ /* 0x000fe4000fffe03f */
[----:B------:R-:W-:Y:S01]  /*2add0*/  UIADD3.64 UR10, UR6, 0x2, URZ ;  /* 0x00000002060a7897 */ /* 0x000fe2000fffe03f */
[----:B------:R-:W-:Y:S02]  /*2ade0*/  WARPGROUP.DEPBAR.LE gsb0, 0x0 ;  /* 0x00008000000079c5 */ /* 0x000fe40000010000 */
[----:B------:R-:W-:-:S06]  /*2adf0*/  WARPGROUP.ARRIVE ;  /* 0x00000000000079c5 */ /* 0x000fcc0000000000 */
[----:B------:R-:W-:Y:S01]  /*2ae00*/  HGMMA.64x128x16.F32.BF16 R152, gdesc[UR36].tnspA, R152, gsb0 ;  /* 0x21e00000249879f0 */ /* 0x000fe20008001898 */
[----:B------:R-:W-:Y:S02]  /*2ae10*/  UIADD3.64 UR44, UR4, 0x900, URZ ;  /* 0x00000900042c7897 */ /* 0x000fe4000fffe03f */
[----:B------:R-:W-:-:S07]  /*2ae20*/  UIADD3.64 UR36, UR6, 0x4, URZ ;  /* 0x0000000406247897 */ /* 0x000fce000fffe03f */
[----:B------:R-:W-:Y:S01]  /*2ae30*/  UMOV UR46, UR36 ;  /* 0x00000024002e7c82 */ /* 0x000fe20008000000 */
[----:B------:R-:W-:Y:S01]  /*2ae40*/  UMOV UR47, UR37 ;  /* 0x00000025002f7c82 */ /* 0x000fe20008000000 */
[----:B------:R-:W-:Y:S02]  /*2ae50*/  WARPGROUP.DEPBAR.LE gsb0, 0x0 ;  /* 0x00008000000079c5 */ /* 0x000fe40000010000 */
[----:B------:R-:W-:-:S06]  /*2ae60*/  WARPGROUP.ARRIVE ;  /* 0x00000000000079c5 */ /* 0x000fcc0000000000 */
[----:B------:R-:W-:Y:S01]  /*2ae70*/  HGMMA.64x128x16.F32.BF16 R152, gdesc[UR8].tnspA, R152, gsb0 ;  /* 0x21e00000089879f0 */ /* 0x000fe20008001898 */
[----:B------:R-:W-:Y:S01]  /*2ae80*/  MOV R20, UR53 ;  /* 0x0000003500147c02 */ /* 0x000fe20008000f00 */
[----:B------:R-:W-:Y:S01]  /*2ae90*/  UIADD3.64 UR38, UR6, 0x3fe, URZ ;  /* 0x000003fe06267897 */ /* 0x000fe2000fffe03f */
[----:B------:R-:W-:Y:S01]  /*2aea0*/  MOV R19, UR52 ;  /* 0x0000003400137c02 */ /* 0x000fe20008000f00 */
[----:B------:R-:W-:-:S05]  /*2aeb0*/  UIADD3.64 UR52, UR4, 0x980, URZ ;  /* 0x0000098004347897 */ /* 0x000fca000fffe03f */
[----:B------:R-:W-:Y:S01]  /*2aec0*/  UMOV UR54, UR38 ;  /* 0x0000002600367c82 */ /* 0x000fe20008000000 */
[----:B------:R-:W-:Y:S01]  /*2aed0*/  UMOV UR55, UR39 ;  /* 0x0000002700377c82 */ /* 0x000fe20008000000 */
        /* <DEDUP_REMOVED lines=25> */
[----:B------:R-:W-:Y:S02]  /*2b070*/  R2UR UR11, R17 ;  /* 0x00000000110b72ca */ /* 0x000fe400000e0000 */
[----:B------:R-:W-:Y:S01]  /*2b080*/  R2UR UR10, R16 ;  /* 0x00000000100a72ca */ /* 0x000fe200000e0000 */
[----:B------:R-:W-:-:S10]  /*2b090*/  UIADD3.64 UR44, UR4, 0xc00, URZ ;  /* 0x00000c00042c7897 */ /* 0x000fd4000fffe03f */
[----:B------:R-:W-:Y:S01]  /*2b0a0*/  UMOV UR47, UR11 ;  /* 0x0000000b002f7c82 */ /* 0x000fe20008000000 */
[----:B------:R-:W-:Y:S02]  /*2b0b0*/  WARPGROUP.DEPBAR.LE gsb0, 0x0 ;  /* 0x00008000000079c5 */ /* 0x000fe40000010000 */
[----:B------:R-:W-:-:S06]  /*2b0c0*/  WARPGROUP.ARRIVE ;  /* 0x00000000000079c5 */ /* 0x000fcc0000000000 */
[----:B------:R-:W-:Y:S01]  /*2b0d0*/  HGMMA.64x128x16.F32.BF16 R152, gdesc[UR36].tnspA, R152, gsb0 ;  /* 0x21e00000249879f0 */ /* 0x000fe20008001898 */
[----:B------:R-:W-:Y:S01]  /*2b0e0*/  UMOV UR46, UR10 ;  /* 0x0000000a002e7c82 */ /* 0x000fe20008000000 */
[----:B------:R-:W-:Y:S01]  /*2b0f0*/  UIADD3.64 UR36, UR4, 0xc80, URZ ;  /* 0x00000c8004247897 */ /* 0x000fe2000fffe03f */
[----:B------:R-:W-:Y:S01]  /*2b100*/  UMOV UR38, UR14 ;  /* 0x0000000e00267c82 */ /* 0x000fe20008000000 */
[----:B------:R-:W-:Y:S01]  /*2b110*/  UMOV UR39, UR15 ;  /* 0x0000000f00277c82 */ /* 0x000fe20008000000 */
[----:B------:R-:W-:Y:S02]  /*2b120*/  WARPGROUP.DEPBAR.LE gsb0, 0x0 ;  /* 0x00008000000079c5 */ /* 0x000fe40000010000 */
[----:B------:R-:W-:-:S06]  /*2b130*/  WARPGROUP.ARRIVE ;  /* 0x00000000000079c5 */ /* 0x000fcc0000000000 */
[----:B------:R-:W-:Y:S01]  /*2b140*/  HGMMA.64x128x16.F32.BF16 R152, gdesc[UR44].tnspA, R152, gsb0 ;  /* 0x21e000002c9879f0 */ /* 0x000fe20008001898 */
[----:B------:R-:W-:Y:S02]  /*2b150*/  R2UR UR9, R15 ;  /* 0x000000000f0972ca */ /* 0x000fe400000e0000 */
[----:B------:R-:W-:Y:S02]  /*2b160*/  R2UR UR8, R14 ;  /* 0x000000000e0872ca */ /* 0x000fe400000e0000 */
[----:B------:R-:W-:Y:S01]  /*2b170*/  MOV R17, UR11 ;  /* 0x0000000b00117c02 */ /* 0x000fe20008000f00 */
[----:B------:R-:W-:Y:S01]  /*2b180*/  UMOV UR11, UR19 ;  /* 0x00000013000b7c82 */ /* 0x000fe20008000000 */
[----:B------:R-:W-:-:S07]  /*2b190*/  MOV R16, UR10 ;  /* 0x0000000a00107c02 */ /* 0x000fce0008000f00 */
[----:B------:R-:W-:Y:S02]  /*2b1a0*/  MOV R15, UR9 ;  /* 0x00000009000f7c02 */ /* 0x000fe40008000f00 */
[----:B------:R-:W-:Y:S01]  /*2b1b0*/  MOV R14, UR8 ;  /* 0x00000008000e7c02 */ /* 0x000fe20008000f00 */
[----:B------:R-:W-:Y:S01]  /*2b1c0*/  UIADD3.64 UR8, UR4, 0xd00, URZ ;  /* 0x00000d0004087897 */ /* 0x000fe2000fffe03f */
[----:B------:R-:W-:Y:S02]  /*2b1d0*/  WARPGROUP.DEPBAR.LE gsb0, 0x0 ;  /* 0x00008000000079c5 */ /* 0x000fe40000010000 */
[----:B------:R-:W-:-:S06]  /*2b1e0*/  WARPGROUP.ARRIVE ;  /* 0x00000000000079c5 */ /* 0x000fcc0000000000 */
[----:B------:R-:W-:Y:S01]  /*2b1f0*/  HGMMA.64x128x16.F32.BF16 R152, gdesc[UR36].tnspA, R152, gsb0 ;  /* 0x21e00000249879f0 */ /* 0x000fe20008001898 */
[----:B------:R-:W-:Y:S01]  /*2b200*/  UMOV UR10, UR18 ;  /* 0x00000012000a7c82 */ /* 0x000fe20008000000 */
        /* <DEDUP_REMOVED lines=90> */
[----:B------:R-:W-:Y:S02]  /*2b7b0*/  UIADD3.64 UR8, UR4, 0x1c80, URZ ;  /* 0x00001c8004087897 */ /* 0x000fe4000fffe03f */
[----:B------:R-:W-:Y:S02]  /*2b7c0*/  WARPGROUP.DEPBAR.LE gsb0, 0x0 ;  /* 0x00008000000079c5 */ /* 0x000fe40000010000 */
[----:B------:R-:W-:-:S07]  /*2b7d0*/  WARPGROUP.ARRIVE ;  /* 0x00000000000079c5 */ /* 0x000fce0000000000 */
[----:B------:R-:W-:Y:S01]  /*2b7e0*/  HGMMA.64x128x16.F32.BF16 R152, gdesc[UR44].tnspA, R152, gsb0 ;  /* 0x21e000002c9879f0 */ /* 0x000fe20008001898 */
[----:B------:R-:W-:Y:S02]  /*2b7f0*/  R2UR UR47, R218 ;  /* 0x00000000da2f72ca */ /* 0x000fe400000e0000 */
[----:B------:R-:W-:-:S11]  /*2b800*/  R2UR UR46, R217 ;  /* 0x00000000d92e72ca */ /* 0x000fd600000e0000 */
[----:B------:R-:W-:Y:S02]  /*2b810*/  UMOV UR11, UR47 ;  /* 0x0000002f000b7c82 */ /* 0x000fe40008000000 */
[----:B------:R-:W-:Y:S01]  /*2b820*/  UMOV UR10, UR46 ;  /* 0x0000002e000a7c82 */ /* 0x000fe20008000000 */
[----:B------:R-:W-:Y:S01]  /*2b830*/  UIADD3.64 UR52, UR4, 0x1d00, URZ ;  /* 0x00001d0004347897 */ /* 0x000fe2000fffe03f */
[----:B------:R-:W-:Y:S02]  /*2b840*/  WARPGROUP.DEPBAR.LE gsb0, 0x0 ;  /* 0x00008000000079c5 */ /* 0x000fe40000010000 */
[----:B------:R-:W-:-:S06]  /*2b850*/  WARPGROUP.ARRIVE ;  /* 0x00000000000079c5 */ /* 0x000fcc0000000000 */
[----:B------:R-:W-:Y:S01]  /*2b860*/  HGMMA.64x128x16.F32.BF16 R152, gdesc[UR8].tnspA, R152, gsb0 ;  /* 0x21e00000089879f0 */ /* 0x000fe20008001898 */
[----:B------:R-:W-:Y:S01]  /*2b870*/  UMOV UR54, UR50 ;  /* 0x0000003200367c82 */ /* 0x000fe20008000000 */
        /* <DEDUP_REMOVED lines=15> */
[----:B------:R-:W-:Y:S02]  /*2b970*/  R2UR UR54, R21 ;  /* 0x00000000153672ca */ /* 0x000fe400000e0000 */
[----:B------:R-:W-:Y:S01]  /*2b980*/  R2UR UR53, R20 ;  /* 0x00000000143572ca */ /* 0x000fe200000e0000 */
[----:B------:R-:W-:-:S05]  /*2b990*/  IMAD.WIDE R20, R0, 0x2, R12 ;  /* 0x0000000200147825 */ /* 0x000fca00078e020c */
[----:B------:R0:W4:Y:S01]  /*2b9a0*/  LDG.E.U16 R116, desc[UR60][R20.64] ;  /* 0x0000003c14747981 */ /* 0x000122000c1e1500 */
[----:B------:R-:W-:Y:S02]  /*2b9b0*/  R2UR UR9, R15 ;  /* 0x000000000f0972ca */ /* 0x000fe400000e0000 */
[----:B------:R-:W-:Y:S01]  /*2b9c0*/  R2UR UR8, R14 ;  /* 0x000000000e0872ca */ /* 0x000fe200000e0000 */
[C---:B------:R-:W-:Y:S01]  /*2b9d0*/  IMAD.WIDE R14, R0.reuse, 0x2, R102 ;  /* 0x00000002000e7825 */ /* 0x040fe200078e0266 */
[----:B------:R-:W-:Y:S01]  /*2b9e0*/  R2UR UR36, R219 ;  /* 0x00000000db2472ca */ /* 0x000fe200000e0000 */
[----:B------:R-:W4:Y:S02]  /*2b9f0*/  LDL.64 R102, [R1+0x1eb8] ;  /* 0x001eb80001667983 */ /* 0x000f240000100a00 */
[----:B------:R-:W-:Y:S02]  /*2ba00*/  IMAD.WIDE R218, R0, 0x2, R100 ;  /* 0x0000000200da7825 */ /* 0x000fe400078e0264 */
[----:B------:R1:W4:Y:S04]  /*2ba10*/  LDG.E.U16 R115, desc[UR60][R14.64] ;  /* 0x0000003c0e737981 */ /* 0x000328000c1e1500 */
[----:B------:R-:W4:Y:S01]  /*2ba20*/  LDL.64 R100, [R1+0x1eb0] ;  /* 0x001eb00001647983 */ /* 0x000f220000100a00 */
[----:B------:R-:W-:Y:S01]  /*2ba30*/  R2UR UR45, R216 ;  /* 0x00000000d82d72ca */ /* 0x000fe200000e0000 */
[----:B------:R-:W-:-:S02]  /*2ba40*/  IMAD.WIDE R216, R0, 0x2, R98 ;  /* 0x0000000200d87825 */ /* 0x000fc400078e0262 */
[----:B------:R-:W4:Y:S01]  /*2ba50*/  LDL.64 R98, [R1+0x1ea8] ;  /* 0x001ea80001627983 */ /* 0x000f220000100a00 */
[----:B------:R-:W-:Y:S02]  /*2ba60*/  R2UR UR44, R23 ;  /* 0x00000000172c72ca */ /* 0x000fe400000e0000 */
[----:B------:R-:W-:Y:S01]  /*2ba70*/  R2UR UR55, R22 ;  /* 0x00000000163772ca */ /* 0x000fe200000e0000 */
[C---:B--2---:R-:W-:Y:S01]  /*2ba80*/  IMAD.WIDE R22, R0.reuse, 0x2, R108 ;  /* 0x0000000200167825 */ /* 0x044fe200078e026c */
[----:B------:R3:W2:Y:S03]  /*2ba90*/  LDG.E.U16 R89, desc[UR60][R218.64] ;  /* 0x0000003cda597981 */ /* 0x0006a6000c1e1500 */
[C---:B0-----:R-:W-:Y:S01]  /*2baa0*/  IMAD.WIDE R20, R0.reuse, 0x2, R96 ;  /* 0x0000000200147825 */ /* 0x041fe200078e0260 */
[----:B------:R-:W2:Y:S03]  /*2bab0*/  LDL.64 R108, [R1+0x1ea0] ;  /* 0x001ea000016c7983 */ /* 0x000ea60000100a00 */
[C---:B-1----:R-:W-:Y:S01]  /*2bac0*/  IMAD.WIDE R14, R0.reuse, 0x2, R94 ;  /* 0x00000002000e7825 */ /* 0x042fe200078e025e */
[----:B------:R-:W2:Y:S04]  /*2bad0*/  LDL.64 R96, [R1+0x1e98] ;  /* 0x001e980001607983 */ /* 0x000ea80000100a00 */
[----:B------:R0:W2:Y:S04]  /*2bae0*/  LDG.E.U16 R114, desc[UR60][R216.64] ;  /* 0x0000003cd8727981 */ /* 0x0000a8000c1e1500 */
[----:B------:R1:W2:Y:S04]  /*2baf0*/  LDG.E.U16 R113, desc[UR60][R22.64] ;  /* 0x0000003c16717981 */ /* 0x0002a8000c1e1500 */
[----:B------:R4:W2:Y:S04]  /*2bb00*/  LDG.E.U16 R112, desc[UR60][R20.64] ;  /* 0x0000003c14707981 */ /* 0x0008a8000c1e1500 */
[----:B------:R4:W2:Y:S04]  /*2bb10*/  LDG.E.U16 R87, desc[UR60][R14.64] ;  /* 0x0000003c0e577981 */ /* 0x0008a8000c1e1500 */
[----:B------:R-:W2:Y:S01]  /*2bb20*/  LDL.64 R94, [R1+0x1e90] ;  /* 0x001e9000015e7983 */ /* 0x000ea20000100a00 */
[----:B------:R-:W-:Y:S01]  /*2bb30*/  UIADD3.64 UR56, UR4, 0x1e80, URZ ;  /* 0x00001e8004387897 */ /* 0x000fe2000fffe03f */
[----:B---3--:R-:W-:-:S02]  /*2bb40*/  IMAD.WIDE R218, R0, 0x2, R106 ;  /* 0x0000000200da7825 */ /* 0x008fc400078e026a */
[----:B------:R-:W3:Y:S02]  /*2bb50*/  LDL.64 R106, [R1+0x1e88] ;  /* 0x001e8800016a7983 */ /* 0x000ee40000100a00 */
[C---:B0-----:R-:W-:Y:S02]  /*2bb60*/  IMAD.WIDE R216, R0.reuse, 0x2, R92 ;  /* 0x0000000200d87825 */ /* 0x041fe400078e025c */
[----:B------:R-:W3:Y:S02]  /*2bb70*/  LDL.64 R92, [R1+0x1e80] ;  /* 0x001e8000015c7983 */ /* 0x000ee40000100a00 */
[C---:B-1----:R-:W-:Y:S02]  /*2bb80*/  IMAD.WIDE R22, R0.reuse, 0x2, R90 ;  /* 0x0000000200167825 */ /* 0x042fe400078e025a */
[----:B------:R-:W3:Y:S02]  /*2bb90*/  LDL.64 R90, [R1+0x1e78] ;  /* 0x001e7800015a7983 */ /* 0x000ee40000100a00 */
[----:B----4-:R-:W-:-:S02]  /*2bba0*/  IMAD.WIDE R20, R0, 0x2, R110 ;  /* 0x0000000200147825 */ /* 0x010fc400078e026e */
[----:B------:R-:W4:Y:S02]  /*2bbb0*/  LDG.E.U16 R117, desc[UR60][R216.64] ;  /* 0x0000003cd8757981 */ /* 0x000f24000c1e1500 */
[----:B------:R-:W-:Y:S02]  /*2bbc0*/  IMAD.WIDE R14, R0, 0x2, R104 ;  /* 0x00000002000e7825 */ /* 0x000fe400078e0268 */
[----:B------:R-:W4:Y:S01]  /*2bbd0*/  LDL.64 R110, [R1+0x1e70] ;  /* 0x001e7000016e7983 */ /* 0x000f220000100a00 */
[----:B------:R-:W-:Y:S02]  /*2bbe0*/  R2UR UR52, R19 ;  /* 0x00000000133472ca */ /* 0x000fe400000e0000 */
[----:B------:R-:W-:Y:S01]  /*2bbf0*/  R2UR UR11, R17 ;  /* 0x00000000110b72ca */ /* 0x000fe200000e0000 */
[----:B------:R-:W4:Y:S04]  /*2bc00*/  LDG.E.U16 R19, desc[UR60][R22.64] ;  /* 0x0000003c16137981 */ /* 0x000f28000c1e1500 */
[----:B------:R-:W4:Y:S01]  /*2bc10*/  LDG.E.U16 R17, desc[UR60][R20.64] ;  /* 0x0000003c14117981 */ /* 0x000f22000c1e1500 */
[----:B------:R-:W-:-:S02]  /*2bc20*/  WARPGROUP.DEPBAR.LE gsb0, 0x0 ;  /* 0x00008000000079c5 */ /* 0x000fc40000010000 */
[----:B------:R-:W-:-:S06]  /*2bc30*/  WARPGROUP.ARRIVE ;  /* 0x00000000000079c5 */ /* 0x000fcc0000000000 */
[----:B------:R-:W-:Y:S01]  /*2bc40*/  HGMMA.64x128x16.F32.BF16 R152, gdesc[UR56].tnspA, R152, gsb0 ;  /* 0x21e00000389879f0 */ /* 0x000fe20008001898 */
[----:B------:R-:W-:Y:S02]  /*2bc50*/  R2UR UR57, R118 ;  /* 0x00000000763972ca */ /* 0x000fe400000e0000 */
[----:B------:R0:W4:Y:S04]  /*2bc60*/  LDG.E.U16 R118, desc[UR60][R218.64] ;  /* 0x0000003cda767981 */ /* 0x000128000c1e1500 */
[----:B------:R1:W-:Y:S04]  /*2bc70*/  STL [R1+0xee4], R116 ;  /* 0x000ee47401007387 */ /* 0x0003e80000100800 */
[----:B-1----:R1:W4:Y:S01]  /*2bc80*/  LDG.E.U16 R116, desc[UR60][R14.64] ;  /* 0x0000003c0e747981 */ /* 0x002322000c1e1500 */
[----:B0-----:R-:W-:-:S03]  /*2bc90*/  IMAD.WIDE R218, R0, 0x2, R102 ;  /* 0x0000000200da7825 */ /* 0x001fc600078e0266 */
[----:B------:R0:W-:Y:S01]  /*2bca0*/  STL [R1+0xee0], R115 ;  /* 0x000ee07301007387 */ /* 0x0001e20000100800 */
[----:B------:R-:W-:-:S03]  /*2bcb0*/  IMAD.WIDE R216, R0, 0x2, R100 ;  /* 0x0000000200d87825 */ /* 0x000fc600078e0264 */
[----:B------:R-:W4:Y:S04]  /*2bcc0*/  LDL.64 R104, [R1+0x1e68] ;  /* 0x001e680001687983 */ /* 0x000f280000100a00 */
[----:B------:R-:W4:Y:S04]  /*2bcd0*/  LDL.64 R102, [R1+0x1e60] ;  /* 0x001e600001667983 */ /* 0x000f280000100a00 */
[----:B------:R-:W4:Y:S01]  /*2bce0*/  LDL.64 R100, [R1+0x1e58] ;  /* 0x001e580001647983 */ /* 0x000f220000100a00 */
[----:B------:R-:W-:-:S03]  /*2bcf0*/  IMAD.WIDE R22, R0, 0x2, R98 ;  /* 0x0000000200167825 */ /* 0x000fc600078e0262 */
[----:B------:R-:W4:Y:S01]  /*2bd00*/  LDL.64 R98, [R1+0x1e50] ;  /* 0x001e500001627983 */ /* 0x000f220000100a00 */
[----:B--2---:R-:W-:-:S03]  /*2bd10*/  IMAD.WIDE R20, R0, 0x2, R108 ;  /* 0x0000000200147825 */ /* 0x004fc600078e026c */
[----:B0-----:R0:W2:Y:S01]  /*2bd20*/  LDG.E.U16 R115, desc[UR60][R218.64] ;  /* 0x0000003cda737981 */ /* 0x0010a2000c1e1500 */
[----:B-1----:R-:W-:-:S03]  /*2bd30*/  IMAD.WIDE R14, R0, 0x2, R96 ;  /* 0x00000002000e7825 */ /* 0x002fc600078e0260 */
[----:B------:R-:W2:Y:S04]  /*2bd40*/  LDL.64 R108, [R1+0x1e48] ;  /* 0x001e4800016c7983 */ /* 0x000ea80000100a00 */
[----:B------:R1:W-:Y:S04]  /*2bd50*/  STL [R1+0xee8], R89 ;  /* 0x000ee85901007387 */ /* 0x0003e80000100800 */
[----:B------:R0:W-:Y:S04]  /*2bd60*/  STL [R1+0xef4], R114 ;  /* 0x000ef47201007387 */ /* 0x0001e80000100800 */
[----:B------:R3:W-:Y:S04]  /*2bd70*/  STL [R1+0xef0], R113 ;  /* 0x000ef07101007387 */ /* 0x0007e80000100800 */
[----:B-1----:R1:W2:Y:S01]  /*2bd80*/  LDG.E.U16 R89, desc[UR60][R216.64] ;  /* 0x0000003cd8597981 */ /* 0x0022a2000c1e1500 */
[----:B0-----:R-:W-:-:S03]  /*2bd90*/  IMAD.WIDE R218, R0, 0x2, R94 ;  /* 0x0000000200da7825 */ /* 0x001fc600078e025e */
[----:B------:R0:W2:Y:S04]  /*2bda0*/  LDG.E.U16 R114, desc[UR60][R22.64] ;  /* 0x0000003c16727981 */ /* 0x0000a8000c1e1500 */
[----:B---3--:R3:W2:Y:S04]  /*2bdb0*/  LDG.E.U16 R113, desc[UR60][R20.64] ;  /* 0x0000003c14717981 */ /* 0x0086a8000c1e1500 */
[----:B------:R1:W-:Y:S04]  /*2bdc0*/  STL [R1+0xeec], R112 ;  /* 0x000eec7001007387 */ /* 0x0003e80000100800 */
[----:B------:R3:W-:Y:S04]  /*2bdd0*/  STL [R1+0xedc], R87 ;  /* 0x000edc5701007387 */ /* 0x0007e80000100800 */
[----:B------:R-:W2:Y:S04]  /*2bde0*/  LDL.64 R96, [R1+0x1e40] ;  /* 0x001e400001607983 */ /* 0x000ea80000100a00 */
[----:B-1----:R4:W2:Y:S04]  /*2bdf0*/  LDG.E.U16 R112, desc[UR60][R14.64] ;  /* 0x0000003c0e707981 */ /* 0x0028a8000c1e1500 */
[----:B------:R-:W2:Y:S01]  /*2be00*/  LDL.64 R94, [R1+0x1e38] ;  /* 0x001e3800015e7983 */ /* 0x000ea20000100a00 */
[----:B------:R-:W-:-:S03]  /*2be10*/  IMAD.WIDE R216, R0, 0x2, R106 ;  /* 0x0000000200d87825 */ /* 0x000fc600078e026a */
[----:B------:R-:W2:Y:S01]  /*2be20*/  LDL.64 R106, [R1+0x1e30] ;  /* 0x001e3000016a7983 */ /* 0x000ea20000100a00 */
[----:B0-----:R-:W-:-:S03]  /*2be30*/  IMAD.WIDE R22, R0, 0x2, R92 ;  /* 0x0000000200167825 */ /* 0x001fc600078e025c */
[----:B------:R-:W2:Y:S01]  /*2be40*/  LDL.64 R92, [R1+0x1e28] ;  /* 0x001e2800015c7983 */ /* 0x000ea20000100a00 */
[----:B---3--:R-:W-:-:S03]  /*2be50*/  IMAD.WIDE R20, R0, 0x2, R90 ;  /* 0x0000000200147825 */ /* 0x008fc600078e025a */
[----:B------:R-:W3:Y:S04]  /*2be60*/  LDL.64 R90, [R1+0x1e20] ;  /* 0x001e2000015a7983 */ /* 0x000ee80000100a00 */
[----:B------:R0:W3:Y:S01]  /*2be70*/  LDG.E.U16 R87, desc[UR60][R218.64] ;  /* 0x0000003cda577981 */ /* 0x0000e2000c1e1500 */
[----:B----4-:R-:W-:-:S03]  /*2be80*/  IMAD.WIDE R14, R0, 0x2, R110 ;  /* 0x00000002000e7825 */ /* 0x010fc600078e026e */
[----:B------:R1:W-:Y:S04]  /*2be90*/  STL [R1+0xed8], R118 ;  /* 0x000ed87601007387 */ /* 0x0003e80000100800 */
[----:B------:R4:W-:Y:S04]  /*2bea0*/  STL [R1+0xed4], R117 ;  /* 0x000ed47501007387 */ /* 0x0009e80000100800 */
[----:B-1----:R1:W3:Y:S04]  /*2beb0*/  LDG.E.U16 R118, desc[UR60][R216.64] ;  /* 0x0000003cd8767981 */ /* 0x0022e8000c1e1500 */
[----:B----4-:R4:W3:Y:S04]  /*2bec0*/  LDG.E.U16 R117, desc[UR60][R22.64] ;  /* 0x0000003c16757981 */ /* 0x0108e8000c1e1500 */
[----:B------:R0:W-:Y:S04]  /*2bed0*/  STL [R1+0xed0], R19 ;  /* 0x000ed01301007387 */ /* 0x0001e80000100800 */
[----:B------:R1:W-:Y:S04]  /*2bee0*/  STL [R1+0xecc], R17 ;  /* 0x000ecc1101007387 */ /* 0x0003e80000100800 */
[----:B0-----:R0:W3:Y:S04]  /*2bef0*/  LDG.E.U16 R19, desc[UR60][R20.64] ;  /* 0x0000003c14137981 */ /* 0x0010e8000c1e1500 */
[----:B-1----:R1:W3:Y:S04]  /*2bf00*/  LDG.E.U16 R17, desc[UR60][R14.64] ;  /* 0x0000003c0e117981 */ /* 0x0022e8000c1e1500 */
[----:B------:R0:W-:Y:S04]  /*2bf10*/  STL [R1+0xec8], R116 ;  /* 0x000ec87401007387 */ /* 0x0001e80000100800 */
[----:B------:R-:W3:Y:S01]  /*2bf20*/  LDL.64 R110, [R1+0x1e18] ;  /* 0x001e1800016e7983 */ /* 0x000ee20000100a00 */
[----:B------:R-:W-:-:S03]  /*2bf30*/  IMAD.WIDE R218, R0, 0x2, R104 ;  /* 0x0000000200da7825 */ /* 0x000fc600078e0268 */
[----:B------:R-:W3:Y:S01]  /*2bf40*/  LDL.64 R104, [R1+0x1e10] ;  /* 0x001e100001687983 */ /* 0x000ee20000100a00 */
[----:B------:R-:W-:-:S03]  /*2bf50*/  IMAD.WIDE R216, R0, 0x2, R102 ;  /* 0x0000000200d87825 */ /* 0x000fc600078e0266 */
[----:B------:R-:W3:Y:S01]  /*2bf60*/  LDL.64 R102, [R1+0x1e08] ;  /* 0x001e080001667983 */ /* 0x000ee20000100a00 */
[----:B----4-:R-:W-:-:S03]  /*2bf70*/  IMAD.WIDE R22, R0, 0x2, R100 ;  /* 0x0000000200167825 */ /* 0x010fc600078e0264 */
[----:B------:R-:W4:Y:S04]  /*2bf80*/  LDL.64 R100, [R1+0x1e00] ;  /* 0x001e000001647983 */ /* 0x000f280000100a00 */
[----:B0-----:R0:W4:Y:S01]  /*2bf90*/  LDG.E.U16 R116, desc[UR60][R218.64] ;  /* 0x0000003cda747981 */ /* 0x001122000c1e1500 */
[----:B------:R-:W-:-:S03]  /*2bfa0*/  IMAD.WIDE R20, R0, 0x2, R98 ;  /* 0x0000000200147825 */ /* 0x000fc600078e0262 */
[----:B------:R-:W4:Y:S04]  /*2bfb0*/  LDL.64 R98, [R1+0x1df8] ;  /* 0x001df80001627983 */ /* 0x000f280000100a00 */
[----:B--2---:R2:W-:Y:S01]  /*2bfc0*/  STL [R1+0xec4], R115 ;  /* 0x000ec47301007387 */ /* 0x0045e20000100800 */
[----:B-1----:R-:W-:-:S03]  /*2bfd0*/  IMAD.WIDE R14, R0, 0x2, R108 ;  /* 0x00000002000e7825 */ /* 0x002fc600078e026c */
[----:B--2---:R1:W2:Y:S04]  /*2bfe0*/  LDG.E.U16 R115, desc[UR60][R216.64] ;  /* 0x0000003cd8737981 */ /* 0x0042a8000c1e1500 */
[----:B------:R0:W-:Y:S04]  /*2bff0*/  STL [R1+0xec0], R89 ;  /* 0x000ec05901007387 */ /* 0x0001e80000100800 */
[----:B------:R1:W-:Y:S04]  /*2c000*/  STL [R1+0xebc], R114 ;  /* 0x000ebc7201007387 */ /* 0x0003e80000100800 */
[----:B------:R1:W-:Y:S04]  /*2c010*/  STL [R1+0xeb8], R113 ;  /* 0x000eb87101007387 */ /* 0x0003e80000100800 */
[----:B0-----:R0:W2:Y:S04]  /*2c020*/  LDG.E.U16 R89, desc[UR60][R22.64] ;  /* 0x0000003c16597981 */ /* 0x0010a8000c1e1500 */
[----:B-1----:R1:W2:Y:S04]  /*2c030*/  LDG.E.U16 R114, desc[UR60][R20.64] ;  /* 0x0000003c14727981 */ /* 0x0022a8000c1e1500 */
[----:B------:R3:W2:Y:S01]  /*2c040*/  LDG.E.U16 R113, desc[UR60][R14.64] ;  /* 0x0000003c0e717981 */ /* 0x0006a2000c1e1500 */
[----:B------:R-:W-:-:S03]  /*2c050*/  IMAD.WIDE R218, R0, 0x2, R96 ;  /* 0x0000000200da7825 */ /* 0x000fc600078e0260 */
[----:B------:R1:W-:Y:S04]  /*2c060*/  STL [R1+0xeb4], R112 ;  /* 0x000eb47001007387 */ /* 0x0003e80000100800 */
[----:B------:R-:W2:Y:S01]  /*2c070*/  LDL.64 R108, [R1+0x1df0] ;  /* 0x001df000016c7983 */ /* 0x000ea20000100a00 */
[----:B------:R-:W-:-:S03]  /*2c080*/  IMAD.WIDE R216, R0, 0x2, R94 ;  /* 0x0000000200d87825 */ /* 0x000fc600078e025e */
[----:B------:R-:W2:Y:S04]  /*2c090*/  LDL.64 R96, [R1+0x1de8] ;  /* 0x001de80001607983 */ /* 0x000ea80000100a00 */
[----:B------:R-:W2:Y:S01]  /*2c0a0*/  LDL.64 R94, [R1+0x1de0] ;  /* 0x001de000015e7983 */ /* 0x000ea20000100a00 */
[----:B0-----:R-:W-:-:S03]  /*2c0b0*/  IMAD.WIDE R22, R0, 0x2, R106 ;  /* 0x0000000200167825 */ /* 0x001fc600078e026a */
[----:B------:R-:W2:Y:S01]  /*2c0c0*/  LDL.64 R106, [R1+0x1dd8] ;  /* 0x001dd800016a7983 */ /* 0x000ea20000100a00 */
[----:B-1----:R-:W-:-:S03]  /*2c0d0*/  IMAD.WIDE R20, R0, 0x2, R92 ;  /* 0x0000000200147825 */ /* 0x002fc600078e025c */
[----:B------:R-:W2:Y:S04]  /*2c0e0*/  LDL.64 R92, [R1+0x1dd0] ;  /* 0x001dd000015c7983 */ /* 0x000ea80000100a00 */
[----:B------:R0:W2:Y:S04]  /*2c0f0*/  LDG.E.U16 R112, desc[UR60][R218.64] ;  /* 0x0000003cda707981 */ /* 0x0000a8000c1e1500 */
[----:B---3--:R1:W-:Y:S01]  /*2c100*/  STL [R1+0xeb0], R87 ;  /* 0x000eb05701007387 */ /* 0x0083e20000100800 */
[----:B------:R-:W-:-:S03]  /*2c110*/  IMAD.WIDE R14, R0, 0x2, R90 ;  /* 0x00000002000e7825 */ /* 0x000fc600078e025a */
[----:B-1----:R1:W3:Y:S04]  /*2c120*/  LDG.E.U16 R87, desc[UR60][R216.64] ;  /* 0x0000003cd8577981 */ /* 0x0022e8000c1e1500 */
[----:B------:R0:W-:Y:S04]  /*2c130*/  STL [R1+0xeac], R118 ;  /* 0x000eac7601007387 */ /* 0x0001e80000100800 */
[----:B------:R1:W-:Y:S04]  /*2c140*/  STL [R1+0xea8], R117 ;  /* 0x000ea87501007387 */ /* 0x0003e80000100800 */
[----:B0-----:R0:W3:Y:S04]  /*2c150*/  LDG.E.U16 R118, desc[UR60][R22.64] ;  /* 0x0000003c16767981 */ /* 0x0010e8000c1e1500 */
[----:B-1----:R4:W3:Y:S04]  /*2c160*/  LDG.E.U16 R117, desc[UR60][R20.64] ;  /* 0x0000003c14757981 */ /* 0x0028e8000c1e1500 */
[----:B------:R1:W-:Y:S04]  /*2c170*/  STL [R1+0xea4], R19 ;  /* 0x000ea41301007387 */ /* 0x0003e80000100800 */
[----:B------:R0:W-:Y:S04]  /*2c180*/  STL [R1+0xea0], R17 ;  /* 0x000ea01101007387 */ /* 0x0001e80000100800 */
[----:B------:R-:W3:Y:S04]  /*2c190*/  LDL.64 R90, [R1+0x1dc8] ;  /* 0x001dc800015a7983 */ /* 0x000ee80000100a00 */
[----:B-1----:R1:W3:Y:S01]  /*2c1a0*/  LDG.E.U16 R19, desc[UR60][R14.64] ;  /* 0x0000003c0e137981 */ /* 0x0022e2000c1e1500 */
[----:B------:R-:W-:-:S03]  /*2c1b0*/  IMAD.WIDE R218, R0, 0x2, R110 ;  /* 0x0000000200da7825 */ /* 0x000fc600078e026e */
[----:B------:R-:W3:Y:S01]  /*2c1c0*/  LDL.64 R110, [R1+0x1dc0] ;  /* 0x001dc000016e7983 */ /* 0x000ee20000100a00 */
[----:B------:R-:W-:-:S03]  /*2c1d0*/  IMAD.WIDE R216, R0, 0x2, R104 ;  /* 0x0000000200d87825 */ /* 0x000fc600078e0268 */
[----:B0-----:R0:W3:Y:S01]  /*2c1e0*/  LDG.E.U16 R17, desc[UR60][R218.64] ;  /* 0x0000003cda117981 */ /* 0x0010e2000c1e1500 */
[----:B------:R-:W-:-:S03]  /*2c1f0*/  IMAD.WIDE R22, R0, 0x2, R102 ;  /* 0x0000000200167825 */ /* 0x000fc600078e0266 */
[----:B------:R-:W3:Y:S01]  /*2c200*/  LDL.64 R104, [R1+0x1db8] ;  /* 0x001db80001687983 */ /* 0x000ee20000100a00 */
[----:B----4-:R-:W-:-:S03]  /*2c210*/  IMAD.WIDE R20, R0, 0x2, R100 ;  /* 0x0000000200147825 */ /* 0x010fc600078e0264 */
[----:B------:R-:W4:Y:S04]  /*2c220*/  LDL.64 R102, [R1+0x1db0] ;  /* 0x001db00001667983 */ /* 0x000f280000100a00 */
[----:B------:R-:W4:Y:S04]  /*2c230*/  LDL.64 R100, [R1+0x1da8] ;  /* 0x001da80001647983 */ /* 0x000f280000100a00 */
[----:B------:R0:W-:Y:S01]  /*2c240*/  STL [R1+0xe9c], R116 ;  /* 0x000e9c7401007387 */ /* 0x0001e20000100800 */
[----:B-1----:R-:W-:-:S03]  /*2c250*/  IMAD.WIDE R14, R0, 0x2, R98 ;  /* 0x00000002000e7825 */ /* 0x002fc600078e0262 */
[----:B0-----:R0:W4:Y:S04]  /*2c260*/  LDG.E.U16 R116, desc[UR60][R216.64] ;  /* 0x0000003cd8747981 */ /* 0x001128000c1e1500 */
[----:B--2---:R1:W-:Y:S04]  /*2c270*/  STL [R1+0xe98], R115 ;  /* 0x000e987301007387 */ /* 0x0043e80000100800 */
[----:B-1----:R1:W2:Y:S04]  /*2c280*/  LDG.E.U16 R115, desc[UR60][R22.64] ;  /* 0x0000003c16737981 */ /* 0x0022a8000c1e1500 */
[----:B------:R0:W-:Y:S04]  /*2c290*/  STL [R1+0xe94], R89 ;  /* 0x000e945901007387 */ /* 0x0001e80000100800 */
[----:B------:R1:W-:Y:S04]  /*2c2a0*/  STL [R1+0xe90], R114 ;  /* 0x000e907201007387 */ /* 0x0003e80000100800 */
[----:B------:R1:W-:Y:S04]  /*2c2b0*/  STL [R1+0xe8c], R113 ;  /* 0x000e8c7101007387 */ /* 0x0003e80000100800 */
[----:B0-----:R0:W2:Y:S04]  /*2c2c0*/  LDG.E.U16 R89, desc[UR60][R20.64] ;  /* 0x0000003c14597981 */ /* 0x0010a8000c1e1500 */
[----:B-1----:R1:W2:Y:S01]  /*2c2d0*/  LDG.E.U16 R114, desc[UR60][R14.64] ;  /* 0x0000003c0e727981 */ /* 0x0022a2000c1e1500 */
[----:B------:R-:W-:-:S03]  /*2c2e0*/  IMAD.WIDE R218, R0, 0x2, R108 ;  /* 0x0000000200da7825 */ /* 0x000fc600078e026c */
[----:B------:R-:W2:Y:S01]  /*2c2f0*/  LDL.64 R98, [R1+0x1da0] ;  /* 0x001da00001627983 */ /* 0x000ea20000100a00 */
[----:B------:R-:W-:-:S03]  /*2c300*/  IMAD.WIDE R216, R0, 0x2, R96 ;  /* 0x0000000200d87825 */ /* 0x000fc600078e0260 */
[----:B------:R-:W2:Y:S01]  /*2c310*/  LDL.64 R108, [R1+0x1d98] ;  /* 0x001d9800016c7983 */ /* 0x000ea20000100a00 */
[----:B------:R-:W-:-:S03]  /*2c320*/  IMAD.WIDE R22, R0, 0x2, R94 ;  /* 0x0000000200167825 */ /* 0x000fc600078e025e */
[----:B------:R-:W2:Y:S04]  /*2c330*/  LDL.64 R96, [R1+0x1d90] ;  /* 0x001d900001607983 */ /* 0x000ea80000100a00 */
[----:B------:R-:W2:Y:S04]  /*2c340*/  LDL.64 R94, [R1+0x1d88] ;  /* 0x001d8800015e7983 */ /* 0x000ea80000100a00 */
[----:B------:R3:W2:Y:S01]  /*2c350*/  LDG.E.U16 R113, desc[UR60][R218.64] ;  /* 0x0000003cda717981 */ /* 0x0006a2000c1e1500 */
[----:B0-----:R-:W-:-:S03]  /*2c360*/  IMAD.WIDE R20, R0, 0x2, R106 ;  /* 0x0000000200147825 */ /* 0x001fc600078e026a */
[----:B------:R-:W2:Y:S01]  /*2c370*/  LDL.64 R106, [R1+0x1d80] ;  /* 0x001d8000016a7983 */ /* 0x000ea20000100a00 */
[----:B-1----:R-:W-:-:S03]  /*2c380*/  IMAD.WIDE R14, R0, 0x2, R92 ;  /* 0x00000002000e7825 */ /* 0x002fc600078e025c */
[----:B------:R0:W-:Y:S04]  /*2c390*/  STL [R1+0xe88], R112 ;  /* 0x000e887001007387 */ /* 0x0001e80000100800 */
[----:B---3--:R1:W-:Y:S04]  /*2c3a0*/  STL [R1+0xe84], R87 ;  /* 0x000e845701007387 */ /* 0x0083e80000100800 */
[----:B0-----:R0:W3:Y:S04]  /*2c3b0*/  LDG.E.U16 R112, desc[UR60][R216.64] ;  /* 0x0000003cd8707981 */ /* 0x0010e8000c1e1500 */
[----:B-1----:R1:W3:Y:S04]  /*2c3c0*/  LDG.E.U16 R87, desc[UR60][R22.64] ;  /* 0x0000003c16577981 */ /* 0x0022e8000c1e1500 */
[----:B------:R0:W-:Y:S04]  /*2c3d0*/  STL [R1+0xe80], R118 ;  /* 0x000e807601007387 */ /* 0x0001e80000100800 */
[----:B------:R1:W-:Y:S04]  /*2c3e0*/  STL [R1+0xe7c], R117 ;  /* 0x000e7c7501007387 */ /* 0x0003e80000100800 */
[----:B0-----:R4:W3:Y:S04]  /*2c3f0*/  LDG.E.U16 R118, desc[UR60][R20.64] ;  /* 0x0000003c14767981 */ /* 0x0018e8000c1e1500 */
[----:B-1----:R0:W3:Y:S01]  /*2c400*/  LDG.E.U16 R117, desc[UR60][R14.64] ;  /* 0x0000003c0e757981 */ /* 0x0020e2000c1e1500 */
[----:B------:R-:W-:-:S03]  /*2c410*/  IMAD.WIDE R218, R0, 0x2, R90 ;  /* 0x0000000200da7825 */ /* 0x000fc600078e025a */
[----:B------:R1:W-:Y:S04]  /*2c420*/  STL [R1+0xe78], R19 ;  /* 0x000e781301007387 */ /* 0x0003e80000100800 */
[----:B------:R-:W3:Y:S04]  /*2c430*/  LDL.64 R92, [R1+0x1d78] ;  /* 0x001d7800015c7983 */ /* 0x000ee80000100a00 */
[----:B------:R-:W3:Y:S04]  /*2c440*/  LDL.64 R90, [R1+0x1d70] ;  /* 0x001d7000015a7983 */ /* 0x000ee80000100a00 */
[----:B-1----:R1:W3:Y:S01]  /*2c450*/  LDG.E.U16 R19, desc[UR60][R218.64] ;  /* 0x0000003cda137981 */ /* 0x0022e2000c1e1500 */
[----:B------:R-:W-:-:S03]  /*2c460*/  IMAD.WIDE R216, R0, 0x2, R110 ;  /* 0x0000000200d87825 */ /* 0x000fc600078e026e */
[----:B------:R-:W3:Y:S01]  /*2c470*/  LDL.64 R110, [R1+0x1d68] ;  /* 0x001d6800016e7983 */ /* 0x000ee20000100a00 */
[----:B------:R-:W-:-:S03]  /*2c480*/  IMAD.WIDE R22, R0, 0x2, R104 ;  /* 0x0000000200167825 */ /* 0x000fc600078e0268 */
[----:B------:R-:W3:Y:S01]  /*2c490*/  LDL.64 R104, [R1+0x1d60] ;  /* 0x001d600001687983 */ /* 0x000ee20000100a00 */
[----:B----4-:R-:W-:-:S03]  /*2c4a0*/  IMAD.WIDE R20, R0, 0x2, R102 ;  /* 0x0000000200147825 */ /* 0x010fc600078e0266 */
[----:B------:R-:W4:Y:S04]  /*2c4b0*/  LDL.64 R102, [R1+0x1d58] ;  /* 0x001d580001667983 */ /* 0x000f280000100a00 */
[----:B------:R1:W-:Y:S01]  /*2c4c0*/  STL [R1+0xe74], R17 ;  /* 0x000e741101007387 */ /* 0x0003e20000100800 */
[----:B0-----:R-:W-:-:S03]  /*2c4d0*/  IMAD.WIDE R14, R0, 0x2, R100 ;  /* 0x00000002000e7825 */ /* 0x001fc600078e0264 */
[----:B-1----:R0:W4:Y:S04]  /*2c4e0*/  LDG.E.U16 R17, desc[UR60][R216.64] ;  /* 0x0000003cd8117981 */ /* 0x002128000c1e1500 */
[----:B------:R1:W-:Y:S04]  /*2c4f0*/  STL [R1+0xe70], R116 ;  /* 0x000e707401007387 */ /* 0x0003e80000100800 */
[----:B-1----:R1:W4:Y:S04]  /*2c500*/  LDG.E.U16 R116, desc[UR60][R22.64] ;  /* 0x0000003c16747981 */ /* 0x002328000c1e1500 */
[----:B--2---:R2:W-:Y:S04]  /*2c510*/  STL [R1+0xe6c], R115 ;  /* 0x000e6c7301007387 */ /* 0x0045e80000100800 */
[----:B--2---:R2:W4:Y:S04]  /*2c520*/  LDG.E.U16 R115, desc[UR60][R20.64] ;  /* 0x0000003c14737981 */ /* 0x004528000c1e1500 */
[----:B------:R0:W-:Y:S04]  /*2c530*/  STL [R1+0xe68], R89 ;  /* 0x000e685901007387 */ /* 0x0001e80000100800 */
[----:B------:R2:W-:Y:S04]  /*2c540*/  STL [R1+0xe64], R114 ;  /* 0x000e647201007387 */ /* 0x0005e80000100800 */
[----:B------:R-:W4:Y:S01]  /*2c550*/  LDL.64 R100, [R1+0x1d50] ;  /* 0x001d500001647983 */ /* 0x000f220000100a00 */
[----:B------:R-:W-:-:S03]  /*2c560*/  IMAD.WIDE R218, R0, 0x2, R98 ;  /* 0x0000000200da7825 */ /* 0x000fc600078e0262 */
[----:B0-----:R0:W4:Y:S01]  /*2c570*/  LDG.E.U16 R89, desc[UR60][R14.64] ;  /* 0x0000003c0e597981 */ /* 0x001122000c1e1500 */
[----:B------:R-:W-:-:S03]  /*2c580*/  IMAD.WIDE R216, R0, 0x2, R108 ;  /* 0x0000000200d87825 */ /* 0x000fc600078e026c */
[----:B------:R-:W4:Y:S01]  /*2c590*/  LDL.64 R98, [R1+0x1d48] ;  /* 0x001d480001627983 */ /* 0x000f220000100a00 */
[----:B-1----:R-:W-:-:S03]  /*2c5a0*/  IMAD.WIDE R22, R0, 0x2, R96 ;  /* 0x0000000200167825 */ /* 0x002fc600078e0260 */
[----:B------:R-:W4:Y:S01]  /*2c5b0*/  LDL.64 R108, [R1+0x1d40] ;  /* 0x001d4000016c7983 */ /* 0x000f220000100a00 */
[----:B--2---:R-:W-:-:S03]  /*2c5c0*/  IMAD.WIDE R20, R0, 0x2, R94 ;  /* 0x0000000200147825 */ /* 0x004fc600078e025e */
[----:B------:R-:W2:Y:S04]  /*2c5d0*/  LDL.64 R96, [R1+0x1d38] ;  /* 0x001d380001607983 */ /* 0x000ea80000100a00 */
[----:B------:R-:W2:Y:S04]  /*2c5e0*/  LDL.64 R94, [R1+0x1d30] ;  /* 0x001d3000015e7983 */ /* 0x000ea80000100a00 */
[----:B------:R1:W2:Y:S04]  /*2c5f0*/  LDG.E.U16 R114, desc[UR60][R218.64] ;  /* 0x0000003cda727981 */ /* 0x0002a8000c1e1500 */
[----:B------:R0:W-:Y:S04]  /*2c600*/  STL [R1+0xe60], R113 ;  /* 0x000e607101007387 */ /* 0x0001e80000100800 */
[----:B0-----:R0:W2:Y:S01]  /*2c610*/  LDG.E.U16 R113, desc[UR60][R216.64] ;  /* 0x0000003cd8717981 */ /* 0x0010a2000c1e1500 */
[----:B------:R-:W-:-:S03]  /*2c620*/  IMAD.WIDE R14, R0, 0x2, R106 ;  /* 0x00000002000e7825 */ /* 0x000fc600078e026a */
[----:B---3--:R3:W-:Y:S04]  /*2c630*/  STL [R1+0xe5c], R112 ;  /* 0x000e5c7001007387 */ /* 0x0087e80000100800 */
[----:B------:R1:W-:Y:S04]  /*2c640*/  STL [R1+0xe58], R87 ;  /* 0x000e585701007387 */ /* 0x0003e80000100800 */
[----:B---3--:R3:W2:Y:S04]  /*2c650*/  LDG.E.U16 R112, desc[UR60][R22.64] ;  /* 0x0000003c16707981 */ /* 0x0086a8000c1e1500 */
[----:B-1----:R1:W2:Y:S04]  /*2c660*/  LDG.E.U16 R87, desc[UR60][R20.64] ;  /* 0x0000003c14577981 */ /* 0x0022a8000c1e1500 */
[----:B------:R0:W-:Y:S04]  /*2c670*/  STL [R1+0xe54], R118 ;  /* 0x000e547601007387 */ /* 0x0001e80000100800 */
[----:B------:R1:W-:Y:S04]  /*2c680*/  STL [R1+0xe50], R117 ;  /* 0x000e507501007387 */ /* 0x0003e80000100800 */
[----:B------:R-:W2:Y:S04]  /*2c690*/  LDL.64 R106, [R1+0x1d28] ;  /* 0x001d2800016a7983 */ /* 0x000ea80000100a00 */
[----:B0-----:R4:W2:Y:S01]  /*2c6a0*/  LDG.E.U16 R118, desc[UR60][R14.64] ;  /* 0x0000003c0e767981 */ /* 0x0018a2000c1e1500 */
[----:B------:R-:W-:-:S03]  /*2c6b0*/  IMAD.WIDE R218, R0, 0x2, R92 ;  /* 0x0000000200da7825 */ /* 0x000fc600078e025c */
[----:B------:R-:W2:Y:S01]  /*2c6c0*/  LDL.64 R92, [R1+0x1d20] ;  /* 0x001d2000015c7983 */ /* 0x000ea20000100a00 */
[----:B------:R-:W-:-:S03]  /*2c6d0*/  IMAD.WIDE R216, R0, 0x2, R90 ;  /* 0x0000000200d87825 */ /* 0x000fc600078e025a */
[----:B------:R-:W2:Y:S04]  /*2c6e0*/  LDL.64 R90, [R1+0x1d18] ;  /* 0x001d1800015a7983 */ /* 0x000ea80000100a00 */
[----:B-1----:R0:W2:Y:S01]  /*2c6f0*/  LDG.E.U16 R117, desc[UR60][R218.64] ;  /* 0x0000003cda757981 */ /* 0x0020a2000c1e1500 */
[----:B---3--:R-:W-:-:S03]  /*2c700*/  IMAD.WIDE R22, R0, 0x2, R110 ;  /* 0x0000000200167825 */ /* 0x008fc600078e026e */
[----:B------:R-:W3:Y:S01]  /*2c710*/  LDL.64 R110, [R1+0x1d10] ;  /* 0x001d1000016e7983 */ /* 0x000ee20000100a00 */
[----:B------:R-:W-:-:S03]  /*2c720*/  IMAD.WIDE R20, R0, 0x2, R104 ;  /* 0x0000000200147825 */ /* 0x000fc600078e0268 */
[----:B------:R-:W3:Y:S04]  /*2c730*/  LDL.64 R104, [R1+0x1d08] ;  /* 0x001d080001687983 */ /* 0x000ee80000100a00 */
[----:B------:R1:W-:Y:S01]  /*2c740*/  STL [R1+0xe4c], R19 ;  /* 0x000e4c1301007387 */ /* 0x0003e20000100800 */
[----:B----4-:R-:W-:-:S03]  /*2c750*/  IMAD.WIDE R14, R0, 0x2, R102 ;  /* 0x00000002000e7825 */ /* 0x010fc600078e0266 */
[----:B-1----:R1:W4:Y:S04]  /*2c760*/  LDG.E.U16 R19, desc[UR60][R216.64] ;  /* 0x0000003cd8137981 */ /* 0x002328000c1e1500 */
[----:B------:R0:W-:Y:S04]  /*2c770*/  STL [R1+0xe48], R17 ;  /* 0x000e481101007387 */ /* 0x0001e80000100800 */
[----:B0-----:R0:W4:Y:S04]  /*2c780*/  LDG.E.U16 R17, desc[UR60][R22.64] ;  /* 0x0000003c16117981 */ /* 0x001128000c1e1500 */
[----:B------:R1:W-:Y:S04]  /*2c790*/  STL [R1+0xe44], R116 ;  /* 0x000e447401007387 */ /* 0x0003e80000100800 */
[----:B-1----:R2:W4:Y:S04]  /*2c7a0*/  LDG.E.U16 R116, desc[UR60][R20.64] ;  /* 0x0000003c14747981 */ /* 0x002528000c1e1500 */
[----:B------:R1:W-:Y:S04]  /*2c7b0*/  STL [R1+0xe40], R115 ;  /* 0x000e407301007387 */ /* 0x0003e80000100800 */
[----:B-1----:R1:W4:Y:S01]  /*2c7c0*/  LDG.E.U16 R115, desc[UR60][R14.64] ;  /* 0x0000003c0e737981 */ /* 0x002322000c1e1500 */
[----:B------:R-:W-:-:S03]  /*2c7d0*/  IMAD.WIDE R218, R0, 0x2, R100 ;  /* 0x0000000200da7825 */ /* 0x000fc600078e0264 */
[----:B------:R1:W-:Y:S04]  /*2c7e0*/  STL [R1+0xe3c], R89 ;  /* 0x000e3c5901007387 */ /* 0x0003e80000100800 */
[----:B------:R-:W4:Y:S01]  /*2c7f0*/  LDL.64 R102, [R1+0x1d00] ;  /* 0x001d000001667983 */ /* 0x000f220000100a00 */
[----:B------:R-:W-:-:S03]  /*2c800*/  IMAD.WIDE R216, R0, 0x2, R98 ;  /* 0x0000000200d87825 */ /* 0x000fc600078e0262 */
[----:B------:R-:W4:Y:S01]  /*2c810*/  LDL.64 R100, [R1+0x1cf8] ;  /* 0x001cf80001647983 */ /* 0x000f220000100a00 */
[----:B0-----:R-:W-:-:S03]  /*2c820*/  IMAD.WIDE R22, R0, 0x2, R108 ;  /* 0x0000000200167825 */ /* 0x001fc600078e026c */
[----:B------:R-:W4:Y:S01]  /*2c830*/  LDL.64 R98, [R1+0x1cf0] ;  /* 0x001cf00001627983 */ /* 0x000f220000100a00 */
[----:B--2---:R-:W-:-:S03]  /*2c840*/  IMAD.WIDE R20, R0, 0x2, R96 ;  /* 0x0000000200147825 */ /* 0x004fc600078e0260 */
[----:B------:R-:W2:Y:S04]  /*2c850*/  LDL.64 R108, [R1+0x1ce8] ;  /* 0x001ce800016c7983 */ /* 0x000ea80000100a00 */
[----:B------:R-:W2:Y:S04]  /*2c860*/  LDL.64 R96, [R1+0x1ce0] ;  /* 0x001ce00001607983 */ /* 0x000ea80000100a00 */
[----:B-1----:R0:W2:Y:S04]  /*2c870*/  LDG.E.U16 R89, desc[UR60][R218.64] ;  /* 0x0000003cda597981 */ /* 0x0020a8000c1e1500 */
[----:B------:R1:W-:Y:S04]  /*2c880*/  STL [R1+0xe38], R114 ;  /* 0x000e387201007387 */ /* 0x0003e80000100800 */
[----:B------:R0:W-:Y:S04]  /*2c890*/  STL [R1+0xe34], R113 ;  /* 0x000e347101007387 */ /* 0x0001e80000100800 */
[----:B-1----:R1:W2:Y:S04]  /*2c8a0*/  LDG.E.U16 R114, desc[UR60][R216.64] ;  /* 0x0000003cd8727981 */ /* 0x0022a8000c1e1500 */
[----:B0-----:R0:W2:Y:S01]  /*2c8b0*/  LDG.E.U16 R113, desc[UR60][R22.64] ;  /* 0x0000003c16717981 */ /* 0x0010a2000c1e1500 */
[----:B------:R-:W-:-:S03]  /*2c8c0*/  IMAD.WIDE R14, R0, 0x2, R94 ;  /* 0x00000002000e7825 */ /* 0x000fc600078e025e */
[----:B------:R1:W-:Y:S04]  /*2c8d0*/  STL [R1+0xe30], R112 ;  /* 0x000e307001007387 */ /* 0x0003e80000100800 */
[----:B------:R0:W-:Y:S04]  /*2c8e0*/  STL [R1+0xe2c], R87 ;  /* 0x000e2c5701007387 */ /* 0x0001e80000100800 */
[----:B-1----:R3:W2:Y:S04]  /*2c8f0*/  LDG.E.U16 R112, desc[UR60][R20.64] ;  /* 0x0000003c14707981 */ /* 0x0026a8000c1e1500 */
[----:B0-----:R0:W2:Y:S01]  /*2c900*/  LDG.E.U16 R87, desc[UR60][R14.64] ;  /* 0x0000003c0e577981 */ /* 0x0010a2000c1e1500 */
[----:B------:R-:W-:-:S03]  /*2c910*/  IMAD.WIDE R218, R0, 0x2, R106 ;  /* 0x0000000200da7825 */ /* 0x000fc600078e026a */
[----:B------:R1:W-:Y:S04]  /*2c920*/  STL [R1+0xe28], R118 ;  /* 0x000e287601007387 */ /* 0x0003e80000100800 */
[----:B------:R-:W2:Y:S04]  /*2c930*/  LDL.64 R94, [R1+0x1cd8] ;  /* 0x001cd800015e7983 */ /* 0x000ea80000100a00 */
[----:B------:R-:W2:Y:S01]  /*2c940*/  LDL.64 R106, [R1+0x1cd0] ;  /* 0x001cd000016a7983 */ /* 0x000ea20000100a00 */
[----:B------:R-:W-:-:S03]  /*2c950*/  IMAD.WIDE R216, R0, 0x2, R92 ;  /* 0x0000000200d87825 */ /* 0x000fc600078e025c */
[----:B------:R-:W2:Y:S01]  /*2c960*/  LDL.64 R92, [R1+0x1cc8] ;  /* 0x001cc800015c7983 */ /* 0x000ea20000100a00 */
[----:B------:R-:W-:-:S03]  /*2c970*/  IMAD.WIDE R22, R0, 0x2, R90 ;  /* 0x0000000200167825 */ /* 0x000fc600078e025a */
[----:B------:R-:W2:Y:S04]  /*2c980*/  LDL.64 R90, [R1+0x1cc0] ;  /* 0x001cc000015a7983 */ /* 0x000ea80000100a00 */
[----:B-1----:R1:W2:Y:S01]  /*2c990*/  LDG.E.U16 R118, desc[UR60][R218.64] ;  /* 0x0000003cda767981 */ /* 0x0022a2000c1e1500 */
[----:B---3--:R-:W-:-:S03]  /*2c9a0*/  IMAD.WIDE R20, R0, 0x2, R110 ;  /* 0x0000000200147825 */ /* 0x008fc600078e026e */
[----:B------:R-:W3:Y:S04]  /*2c9b0*/  LDL.64 R110, [R1+0x1cb8] ;  /* 0x001cb800016e7983 */ /* 0x000ee80000100a00 */
[----:B------:R0:W-:Y:S04]  /*2c9c0*/  STL [R1+0xe24], R117 ;  /* 0x000e247501007387 */ /* 0x0001e80000100800 */
[----:B0-----:R0:W3:Y:S01]  /*2c9d0*/  LDG.E.U16 R117, desc[UR60][R216.64] ;  /* 0x0000003cd8757981 */ /* 0x0010e2000c1e1500 */
[----:B------:R-:W-:-:S03]  /*2c9e0*/  IMAD.WIDE R14, R0, 0x2, R104 ;  /* 0x00000002000e7825 */ /* 0x000fc600078e0268 */
[----:B----4-:R4:W-:Y:S04]  /*2c9f0*/  STL [R1+0xe20], R19 ;  /* 0x000e201301007387 */ /* 0x0109e80000100800 */
[----:B----4-:R4:W3:Y:S04]  /*2ca00*/  LDG.E.U16 R19, desc[UR60][R22.64] ;  /* 0x0000003c16137981 */ /* 0x0108e8000c1e1500 */
[----:B------:R1:W-:Y:S04]  /*2ca10*/  STL [R1+0xe1c], R17 ;  /* 0x000e1c1101007387 */ /* 0x0003e80000100800 */
[----:B-1----:R2:W3:Y:S04]  /*2ca20*/  LDG.E.U16 R17, desc[UR60][R20.64] ;  /* 0x0000003c14117981 */ /* 0x0024e8000c1e1500 */
[----:B------:R1:W-:Y:S04]  /*2ca30*/  STL [R1+0xe18], R116 ;  /* 0x000e187401007387 */ /* 0x0003e80000100800 */
[----:B-1----:R1:W3:Y:S04]  /*2ca40*/  LDG.E.U16 R116, desc[UR60][R14.64] ;  /* 0x0000003c0e747981 */ /* 0x0022e8000c1e1500 */
[----:B------:R1:W-:Y:S04]  /*2ca50*/  STL [R1+0xe14], R115 ;  /* 0x000e147301007387 */ /* 0x0003e80000100800 */
[----:B------:R-:W3:Y:S01]  /*2ca60*/  LDL.64 R104, [R1+0x1cb0] ;  /* 0x001cb00001687983 */ /* 0x000ee20000100a00 */
[----:B------:R-:W-:-:S03]  /*2ca70*/  IMAD.WIDE R218, R0, 0x2, R102 ;  /* 0x0000000200da7825 */ /* 0x000fc600078e0266 */
[----:B------:R-:W3:Y:S01]  /*2ca80*/  LDL.64 R102, [R1+0x1ca8] ;  /* 0x001ca80001667983 */ /* 0x000ee20000100a00 */
[----:B0-----:R-:W-:-:S03]  /*2ca90*/  IMAD.WIDE R216, R0, 0x2, R100 ;  /* 0x0000000200d87825 */ /* 0x001fc600078e0264 */
[----:B------:R-:W3:Y:S01]  /*2caa0*/  LDL.64 R100, [R1+0x1ca0] ;  /* 0x001ca00001647983 */ /* 0x000ee20000100a00 */
[----:B----4-:R-:W-:-:S03]  /*2cab0*/  IMAD.WIDE R22, R0, 0x2, R98 ;  /* 0x0000000200167825 */ /* 0x010fc600078e0262 */
[----:B------:R-:W4:Y:S01]  /*2cac0*/  LDL.64 R98, [R1+0x1c98] ;  /* 0x001c980001627983 */ /* 0x000f220000100a00 */
[----:B--2---:R-:W-:-:S03]  /*2cad0*/  IMAD.WIDE R20, R0, 0x2, R108 ;  /* 0x0000000200147825 */ /* 0x004fc600078e026c */
[----:B------:R-:W2:Y:S04]  /*2cae0*/  LDL.64 R108, [R1+0x1c90] ;  /* 0x001c9000016c7983 */ /* 0x000ea80000100a00 */
[----:B-1----:R0:W2:Y:S04]  /*2caf0*/  LDG.E.U16 R115, desc[UR60][R218.64] ;  /* 0x0000003cda737981 */ /* 0x0020a8000c1e1500 */
[----:B------:R1:W-:Y:S04]  /*2cb00*/  STL [R1+0xe10], R89 ;  /* 0x000e105901007387 */ /* 0x0003e80000100800 */
[----:B-1----:R1:W2:Y:S04]  /*2cb10*/  LDG.E.U16 R89, desc[UR60][R216.64] ;  /* 0x0000003cd8597981 */ /* 0x0022a8000c1e1500 */
[----:B------:R0:W-:Y:S04]  /*2cb20*/  STL [R1+0xe0c], R114 ;  /* 0x000e0c7201007387 */ /* 0x0001e80000100800 */
[----:B------:R1:W-:Y:S04]  /*2cb30*/  STL [R1+0xe08], R113 ;  /* 0x000e087101007387 */ /* 0x0003e80000100800 */
[----:B0-----:R0:W2:Y:S04]  /*2cb40*/  LDG.E.U16 R114, desc[UR60][R22.64] ;  /* 0x0000003c16727981 */ /* 0x0010a8000c1e1500 */
[----:B-1----:R1:W2:Y:S01]  /*2cb50*/  LDG.E.U16 R113, desc[UR60][R20.64] ;  /* 0x0000003c14717981 */ /* 0x0022a2000c1e1500 */
[----:B------:R-:W-:-:S03]  /*2cb60*/  IMAD.WIDE R14, R0, 0x2, R96 ;  /* 0x00000002000e7825 */ /* 0x000fc600078e0260 */
[----:B------:R0:W-:Y:S04]  /*2cb70*/  STL [R1+0xe04], R112 ;  /* 0x000e047001007387 */ /* 0x0001e80000100800 */
[----:B------:R1:W-:Y:S04]  /*2cb80*/  STL [R1+0xe00], R87 ;  /* 0x000e005701007387 */ /* 0x0003e80000100800 */
[----:B------:R-:W2:Y:S04]  /*2cb90*/  LDL.64 R96, [R1+0x1c88] ;  /* 0x001c880001607983 */ /* 0x000ea80000100a00 */
[----:B0-----:R0:W2:Y:S01]  /*2cba0*/  LDG.E.U16 R112, desc[UR60][R14.64] ;  /* 0x0000003c0e707981 */ /* 0x0010a2000c1e1500 */
[----:B------:R-:W-:-:S03]  /*2cbb0*/  IMAD.WIDE R218, R0, 0x2, R94 ;  /* 0x0000000200da7825 */ /* 0x000fc600078e025e */
[----:B------:R-:W2:Y:S01]  /*2cbc0*/  LDL.64 R94, [R1+0x1c80] ;  /* 0x001c8000015e7983 */ /* 0x000ea20000100a00 */
[----:B------:R-:W-:-:S03]  /*2cbd0*/  IMAD.WIDE R216, R0, 0x2, R106 ;  /* 0x0000000200d87825 */ /* 0x000fc600078e026a */
[----:B------:R-:W2:Y:S01]  /*2cbe0*/  LDL.64 R106, [R1+0x1c78] ;  /* 0x001c7800016a7983 */ /* 0x000ea20000100a00 */
[----:B------:R-:W-:-:S03]  /*2cbf0*/  IMAD.WIDE R22, R0, 0x2, R92 ;  /* 0x0000000200167825 */ /* 0x000fc600078e025c */
[----:B------:R-:W2:Y:S01]  /*2cc00*/  LDL.64 R92, [R1+0x1c70] ;  /* 0x001c7000015c7983 */ /* 0x000ea20000100a00 */
[----:B-1----:R-:W-:-:S03]  /*2cc10*/  IMAD.WIDE R20, R0, 0x2, R90 ;  /* 0x0000000200147825 */ /* 0x002fc600078e025a */
[----:B------:R-:W2:Y:S04]  /*2cc20*/  LDL.64 R90, [R1+0x1c68] ;  /* 0x001c6800015a7983 */ /* 0x000ea80000100a00 */
[----:B------:R1:W2:Y:S04]  /*2cc30*/  LDG.E.U16 R87, desc[UR60][R218.64] ;  /* 0x0000003cda577981 */ /* 0x0002a8000c1e1500 */
[----:B------:R0:W-:Y:S04]  /*2cc40*/  STL [R1+0xdfc], R118 ;  /* 0x000dfc7601007387 */ /* 0x0001e80000100800 */
[----:B0-----:R0:W2:Y:S04]  /*2cc50*/  LDG.E.U16 R118, desc[UR60][R216.64] ;  /* 0x0000003cd8767981 */ /* 0x0010a8000c1e1500 */
[----:B---3--:R3:W-:Y:S04]  /*2cc60*/  STL [R1+0xdf8], R117 ;  /* 0x000df87501007387 */ /* 0x0087e80000100800 */
[----:B---3--:R3:W2:Y:S01]  /*2cc70*/  LDG.E.U16 R117, desc[UR60][R22.64] ;  /* 0x0000003c16757981 */ /* 0x0086a2000c1e1500 */
[----:B------:R-:W-:-:S03]  /*2cc80*/  IMAD.WIDE R14, R0, 0x2, R110 ;  /* 0x00000002000e7825 */ /* 0x000fc600078e026e */
[----:B------:R1:W-:Y:S04]  /*2cc90*/  STL [R1+0xdf4], R19 ;  /* 0x000df41301007387 */ /* 0x0003e80000100800 */
[----:B-1----:R4:W2:Y:S04]  /*2cca0*/  LDG.E.U16 R19, desc[UR60][R20.64] ;  /* 0x0000003c14137981 */ /* 0x0028a8000c1e1500 */
[----:B------:R1:W-:Y:S04]  /*2ccb0*/  STL [R1+0xdf0], R17 ;  /* 0x000df01101007387 */ /* 0x0003e80000100800 */
[----:B-1----:R2:W2:Y:S04]  /*2ccc0*/  LDG.E.U16 R17, desc[UR60][R14.64] ;  /* 0x0000003c0e117981 */ /* 0x0024a8000c1e1500 */
[----:B------:R1:W-:Y:S04]  /*2ccd0*/  STL [R1+0xdec], R116 ;  /* 0x000dec7401007387 */ /* 0x0003e80000100800 */
[----:B------:R-:W2:Y:S01]  /*2cce0*/  LDL.64 R110, [R1+0x1c60] ;  /* 0x001c6000016e7983 */ /* 0x000ea20000100a00 */
[----:B------:R-:W-:-:S03]  /*2ccf0*/  IMAD.WIDE R218, R0, 0x2, R104 ;  /* 0x0000000200da7825 */ /* 0x000fc600078e0268 */
[----:B------:R-:W2:Y:S04]  /*2cd00*/  LDL.64 R104, [R1+0x1c58] ;  /* 0x001c580001687983 */ /* 0x000ea80000100a00 */
[----:B-1----:R1:W2:Y:S01]  /*2cd10*/  LDG.E.U16 R116, desc[UR60][R218.64] ;  /* 0x0000003cda747981 */ /* 0x0022a2000c1e1500 */
[----:B0-----:R-:W-:-:S03]  /*2cd20*/  IMAD.WIDE R216, R0, 0x2, R102 ;  /* 0x0000000200d87825 */ /* 0x001fc600078e0266 */
[----:B------:R-:W2:Y:S01]  /*2cd30*/  LDL.64 R102, [R1+0x1c50] ;  /* 0x001c500001667983 */ /* 0x000ea20000100a00 */
[----:B---3--:R-:W-:-:S03]  /*2cd40*/  IMAD.WIDE R22, R0, 0x2, R100 ;  /* 0x0000000200167825 */ /* 0x008fc600078e0264 */
[----:B------:R-:W3:Y:S01]  /*2cd50*/  LDL.64 R100, [R1+0x1c48] ;  /* 0x001c480001647983 */ /* 0x000ee20000100a00 */
[----:B----4-:R-:W-:-:S03]  /*2cd60*/  IMAD.WIDE R20, R0, 0x2, R98 ;  /* 0x0000000200147825 */ /* 0x010fc600078e0262 */
[----:B------:R-:W4:Y:S01]  /*2cd70*/  LDL.64 R98, [R1+0x1c40] ;  /* 0x001c400001627983 */ /* 0x000f220000100a00 */
[----:B--2---:R-:W-:-:S03]  /*2cd80*/  IMAD.WIDE R14, R0, 0x2, R108 ;  /* 0x00000002000e7825 */ /* 0x004fc600078e026c */
[----:B------:R0:W-:Y:S04]  /*2cd90*/  STL [R1+0xde8], R115 ;  /* 0x000de87301007387 */ /* 0x0001e80000100800 */
[----:B0-----:R0:W2:Y:S04]  /*2cda0*/  LDG.E.U16 R115, desc[UR60][R216.64] ;  /* 0x0000003cd8737981 */ /* 0x0010a8000c1e1500 */
        /* <DEDUP_REMOVED lines=8> */
[----:B------:R-:W2:Y:S04]  /*2ce30*/  LDL.64 R108, [R1+0x1c38] ;  /* 0x001c3800016c7983 */ /* 0x000ea80000100a00 */
[----:B------:R-:W2:Y:S04]  /*2ce40*/  LDL.64 R96, [R1+0x1c30] ;  /* 0x001c300001607983 */ /* 0x000ea80000100a00 */
[----:B0-----:R0:W2:Y:S01]  /*2ce50*/  LDG.E.U16 R112, desc[UR60][R218.64] ;  /* 0x0000003cda707981 */ /* 0x0010a2000c1e1500 */
[----:B------:R-:W-:-:S03]  /*2ce60*/  IMAD.WIDE R216, R0, 0x2, R94 ;  /* 0x0000000200d87825 */ /* 0x000fc600078e025e */
[----:B------:R-:W2:Y:S01]  /*2ce70*/  LDL.64 R94, [R1+0x1c28] ;  /* 0x001c2800015e7983 */ /* 0x000ea20000100a00 */
[----:B------:R-:W-:-:S03]  /*2ce80*/  IMAD.WIDE R22, R0, 0x2, R106 ;  /* 0x0000000200167825 */ /* 0x000fc600078e026a */
[----:B------:R-:W2:Y:S01]  /*2ce90*/  LDL.64 R106, [R1+0x1c20] ;  /* 0x001c2000016a7983 */ /* 0x000ea20000100a00 */
[----:B------:R-:W-:-:S03]  /*2cea0*/  IMAD.WIDE R20, R0, 0x2, R92 ;  /* 0x0000000200147825 */ /* 0x000fc600078e025c */
[----:B------:R-:W2:Y:S04]  /*2ceb0*/  LDL.64 R92, [R1+0x1c18] ;  /* 0x001c1800015c7983 */ /* 0x000ea80000100a00 */
[----:B------:R1:W-:Y:S04]  /*2cec0*/  STL [R1+0xdd4], R87 ;  /* 0x000dd45701007387 */ /* 0x0003e80000100800 */
[----:B-1----:R1:W2:Y:S04]  /*2ced0*/  LDG.E.U16 R87, desc[UR60][R216.64] ;  /* 0x0000003cd8577981 */ /* 0x0022a8000c1e1500 */
[----:B------:R0:W-:Y:S04]  /*2cee0*/  STL [R1+0xdd0], R118 ;  /* 0x000dd07601007387 */ /* 0x0001e80000100800 */
[----:B0-----:R0:W2:Y:S04]  /*2cef0*/  LDG.E.U16 R118, desc[UR60][R22.64] ;  /* 0x0000003c16767981 */ /* 0x0010a8000c1e1500 */
[----:B------:R1:W-:Y:S04]  /*2cf00*/  STL [R1+0xdcc], R117 ;  /* 0x000dcc7501007387 */ /* 0x0003e80000100800 */
[----:B-1----:R3:W2:Y:S01]  /*2cf10*/  LDG.E.U16 R117, desc[UR60][R20.64] ;  /* 0x0000003c14757981 */ /* 0x0026a2000c1e1500 */
[----:B------:R-:W-:-:S03]  /*2cf20*/  IMAD.WIDE R14, R0, 0x2, R90 ;  /* 0x00000002000e7825 */ /* 0x000fc600078e025a */
[----:B------:R1:W-:Y:S04]  /*2cf30*/  STL [R1+0xdc8], R19 ;  /* 0x000dc81301007387 */ /* 0x0003e80000100800 */
[----:B-1----:R4:W2:Y:S04]  /*2cf40*/  LDG.E.U16 R19, desc[UR60][R14.64] ;  /* 0x0000003c0e137981 */ /* 0x0028a8000c1e1500 */
[----:B------:R1:W-:Y:S04]  /*2cf50*/  STL [R1+0xdc4], R17 ;  /* 0x000dc41101007387 */ /* 0x0003e80000100800 */
[----:B------:R-:W2:Y:S01]  /*2cf60*/  LDL.64 R90, [R1+0x1c10] ;  /* 0x001c1000015a7983 */ /* 0x000ea20000100a00 */
[----:B------:R-:W-:-:S03]  /*2cf70*/  IMAD.WIDE R218, R0, 0x2, R110 ;  /* 0x0000000200da7825 */ /* 0x000fc600078e026e */
[----:B------:R-:W2:Y:S01]  /*2cf80*/  LDL.64 R110, [R1+0x1c08] ;  /* 0x001c0800016e7983 */ /* 0x000ea20000100a00 */
[----:B------:R-:W-:-:S03]  /*2cf90*/  IMAD.WIDE R216, R0, 0x2, R104 ;  /* 0x0000000200d87825 */ /* 0x000fc600078e0268 */
[----:B-1----:R1:W2:Y:S04]  /*2cfa0*/  LDG.E.U16 R17, desc[UR60][R218.64] ;  /* 0x0000003cda117981 */ /* 0x0022a8000c1e1500 */
[----:B------:R-:W2:Y:S01]  /*2cfb0*/  LDL.64 R104, [R1+0x1c00] ;  /* 0x001c000001687983 */ /* 0x000ea20000100a00 */
[----:B0-----:R-:W-:-:S03]  /*2cfc0*/  IMAD.WIDE R22, R0, 0x2, R102 ;  /* 0x0000000200167825 */ /* 0x001fc600078e0266 */
[----:B------:R-:W2:Y:S01]  /*2cfd0*/  LDL.64 R102, [R1+0x1bf8] ;  /* 0x001bf80001667983 */ /* 0x000ea20000100a00 */
[----:B---3--:R-:W-:-:S03]  /*2cfe0*/  IMAD.WIDE R20, R0, 0x2, R100 ;  /* 0x0000000200147825 */ /* 0x008fc600078e0264 */
[----:B------:R-:W3:Y:S01]  /*2cff0*/  LDL.64 R100, [R1+0x1bf0] ;  /* 0x001bf00001647983 */ /* 0x000ee20000100a00 */
[----:B----4-:R-:W-:-:S03]  /*2d000*/  IMAD.WIDE R14, R0, 0x2, R98 ;  /* 0x00000002000e7825 */ /* 0x010fc600078e0262 */
[----:B------:R0:W-:Y:S04]  /*2d010*/  STL [R1+0xdc0], R116 ;  /* 0x000dc07401007387 */ /* 0x0001e80000100800 */
[----:B0-----:R0:W4:Y:S04]  /*2d020*/  LDG.E.U16 R116, desc[UR60][R216.64] ;  /* 0x0000003cd8747981 */ /* 0x001128000c1e1500 */
[----:B--2---:R2:W-:Y:S04]  /*2d030*/  STL [R1+0xdbc], R115 ;  /* 0x000dbc7301007387 */ /* 0x0045e80000100800 */
[----:B--2---:R2:W4:Y:S04]  /*2d040*/  LDG.E.U16 R115, desc[UR60][R22.64] ;  /* 0x0000003c16737981 */ /* 0x004528000c1e1500 */
[----:B------:R1:W-:Y:S04]  /*2d050*/  STL [R1+0xdb8], R89 ;  /* 0x000db85901007387 */ /* 0x0003e80000100800 */
[----:B-1----:R1:W4:Y:S04]  /*2d060*/  LDG.E.U16 R89, desc[UR60][R20.64] ;  /* 0x0000003c14597981 */ /* 0x002328000c1e1500 */
[----:B------:R0:W-:Y:S04]  /*2d070*/  STL [R1+0xdb4], R114 ;  /* 0x000db47201007387 */ /* 0x0001e80000100800 */
[----:B------:R1:W-:Y:S04]  /*2d080*/  STL [R1+0xdb0], R113 ;  /* 0x000db07101007387 */ /* 0x0003e80000100800 */
[----:B------:R-:W4:Y:S04]  /*2d090*/  LDL.64 R98, [R1+0x1be8] ;  /* 0x001be80001627983 */ /* 0x000f280000100a00 */
[----:B0-----:R0:W4:Y:S01]  /*2d0a0*/  LDG.E.U16 R114, desc[UR60][R14.64] ;  /* 0x0000003c0e727981 */ /* 0x001122000c1e1500 */
[----:B------:R-:W-:-:S03]  /*2d0b0*/  IMAD.WIDE R218, R0, 0x2, R108 ;  /* 0x0000000200da7825 */ /* 0x000fc600078e026c */
[----:B------:R-:W4:Y:S01]  /*2d0c0*/  LDL.64 R108, [R1+0x1be0] ;  /* 0x001be000016c7983 */ /* 0x000f220000100a00 */
[----:B------:R-:W-:-:S03]  /*2d0d0*/  IMAD.WIDE R216, R0, 0x2, R96 ;  /* 0x0000000200d87825 */ /* 0x000fc600078e0260 */
[----:B------:R-:W4:Y:S04]  /*2d0e0*/  LDL.64 R96, [R1+0x1bd8] ;  /* 0x001bd80001607983 */ /* 0x000f280000100a00 */
[----:B-1----:R1:W4:Y:S01]  /*2d0f0*/  LDG.E.U16 R113, desc[UR60][R218.64] ;  /* 0x0000003cda717981 */ /* 0x002322000c1e1500 */
[----:B--2---:R-:W-:-:S03]  /*2d100*/  IMAD.WIDE R22, R0, 0x2, R94 ;  /* 0x0000000200167825 */ /* 0x004fc600078e025e */
[----:B------:R-:W2:Y:S01]  /*2d110*/  LDL.64 R94, [R1+0x1bd0] ;  /* 0x001bd000015e7983 */ /* 0x000ea20000100a00 */
[----:B------:R-:W-:-:S03]  /*2d120*/  IMAD.WIDE R20, R0, 0x2, R106 ;  /* 0x0000000200147825 */ /* 0x000fc600078e026a */
[----:B------:R-:W2:Y:S04]  /*2d130*/  LDL.64 R106, [R1+0x1bc8] ;  /* 0x001bc800016a7983 */ /* 0x000ea80000100a00 */
[----:B------:R1:W-:Y:S01]  /*2d140*/  STL [R1+0xdac], R112 ;  /* 0x000dac7001007387 */ /* 0x0003e20000100800 */
[----:B0-----:R-:W-:-:S03]  /*2d150*/  IMAD.WIDE R14, R0, 0x2, R92 ;  /* 0x00000002000e7825 */ /* 0x001fc600078e025c */
[----:B-1----:R0:W2:Y:S04]  /*2d160*/  LDG.E.U16 R112, desc[UR60][R216.64] ;  /* 0x0000003cd8707981 */ /* 0x0020a8000c1e1500 */
[----:B------:R1:W-:Y:S04]  /*2d170*/  STL [R1+0xda8], R87 ;  /* 0x000da85701007387 */ /* 0x0003e80000100800 */
[----:B-1----:R1:W2:Y:S04]  /*2d180*/  LDG.E.U16 R87, desc[UR60][R22.64] ;  /* 0x0000003c16577981 */ /* 0x0022a8000c1e1500 */
[----:B------:R0:W-:Y:S04]  /*2d190*/  STL [R1+0xda4], R118 ;  /* 0x000da47601007387 */ /* 0x0001e80000100800 */
[----:B0-----:R0:W2:Y:S04]  /*2d1a0*/  LDG.E.U16 R118, desc[UR60][R20.64] ;  /* 0x0000003c14767981 */ /* 0x0010a8000c1e1500 */
        /* <DEDUP_REMOVED lines=9> */
[----:B------:R-:W-:-:S03]  /*2d240*/  IMAD.WIDE R22, R0, 0x2, R104 ;  /* 0x0000000200167825 */ /* 0x000fc600078e0268 */
[----:B------:R-:W2:Y:S01]  /*2d250*/  LDL.64 R104, [R1+0x1ba8] ;  /* 0x001ba80001687983 */ /* 0x000ea20000100a00 */
[----:B0-----:R-:W-:-:S03]  /*2d260*/  IMAD.WIDE R20, R0, 0x2, R102 ;  /* 0x0000000200147825 */ /* 0x001fc600078e0266 */
[----:B------:R-:W2:Y:S01]  /*2d270*/  LDL.64 R102, [R1+0x1ba0] ;  /* 0x001ba00001667983 */ /* 0x000ea20000100a00 */
[----:B---3--:R-:W-:-:S03]  /*2d280*/  IMAD.WIDE R14, R0, 0x2, R100 ;  /* 0x00000002000e7825 */ /* 0x008fc600078e0264 */
[----:B------:R0:W-:Y:S04]  /*2d290*/  STL [R1+0xd98], R17 ;  /* 0x000d981101007387 */ /* 0x0001e80000100800 */
[----:B0-----:R0:W3:Y:S04]  /*2d2a0*/  LDG.E.U16 R17, desc[UR60][R216.64] ;  /* 0x0000003cd8117981 */ /* 0x0010e8000c1e1500 */
[----:B----4-:R4:W-:Y:S04]  /*2d2b0*/  STL [R1+0xd94], R116 ;  /* 0x000d947401007387 */ /* 0x0109e80000100800 */
[----:B----4-:R4:W3:Y:S04]  /*2d2c0*/  LDG.E.U16 R116, desc[UR60][R22.64] ;  /* 0x0000003c16747981 */ /* 0x0108e8000c1e1500 */
[----:B------:R1:W-:Y:S04]  /*2d2d0*/  STL [R1+0xd90], R115 ;  /* 0x000d907301007387 */ /* 0x0003e80000100800 */
[----:B-1----:R2:W3:Y:S04]  /*2d2e0*/  LDG.E.U16 R115, desc[UR60][R20.64] ;  /* 0x0000003c14737981 */ /* 0x0024e8000c1e1500 */
[----:B------:R1:W-:Y:S04]  /*2d2f0*/  STL [R1+0xd8c], R89 ;  /* 0x000d8c5901007387 */ /* 0x0003e80000100800 */
[----:B-1----:R1:W3:Y:S01]  /*2d300*/  LDG.E.U16 R89, desc[UR60][R14.64] ;  /* 0x0000003c0e597981 */ /* 0x0022e2000c1e1500 */
[----:B------:R-:W-:-:S03]  /*2d310*/  IMAD.WIDE R218, R0, 0x2, R98 ;  /* 0x0000000200da7825 */ /* 0x000fc600078e0262 */
[----:B------:R1:W-:Y:S04]  /*2d320*/  STL [R1+0xd88], R114 ;  /* 0x000d887201007387 */ /* 0x0003e80000100800 */
[----:B------:R-:W3:Y:S04]  /*2d330*/  LDL.64 R100, [R1+0x1b98] ;  /* 0x001b980001647983 */ /* 0x000ee80000100a00 */
[----:B------:R-:W3:Y:S01]  /*2d340*/  LDL.64 R98, [R1+0x1b90] ;  /* 0x001b900001627983 */ /* 0x000ee20000100a00 */
[----:B0-----:R-:W-:-:S03]  /*2d350*/  IMAD.WIDE R216, R0, 0x2, R108 ;  /* 0x0000000200d87825 */ /* 0x001fc600078e026c */
[----:B------:R-:W3:Y:S01]  /*2d360*/  LDL.64 R108, [R1+0x1b88] ;  /* 0x001b8800016c7983 */ /* 0x000ee20000100a00 */
[----:B----4-:R-:W-:-:S03]  /*2d370*/  IMAD.WIDE R22, R0, 0x2, R96 ;  /* 0x0000000200167825 */ /* 0x010fc600078e0260 */
[----:B------:R-:W4:Y:S04]  /*2d380*/  LDL.64 R96, [R1+0x1b80] ;  /* 0x001b800001607983 */ /* 0x000f280000100a00 */
[----:B-1----:R0:W4:Y:S01]  /*2d390*/  LDG.E.U16 R114, desc[UR60][R218.64] ;  /* 0x0000003cda727981 */ /* 0x002122000c1e1500 */
[----:B--2---:R-:W-:-:S03]  /*2d3a0*/  IMAD.WIDE R20, R0, 0x2, R94 ;  /* 0x0000000200147825 */ /* 0x004fc600078e025e */
[----:B------:R-:W2:Y:S04]  /*2d3b0*/  LDL.64 R94, [R1+0x1b78] ;  /* 0x001b7800015e7983 */ /* 0x000ea80000100a00 */
[----:B------:R1:W-:Y:S01]  /*2d3c0*/  STL [R1+0xd84], R113 ;  /* 0x000d847101007387 */ /* 0x0003e20000100800 */
[----:B------:R-:W-:-:S03]  /*2d3d0*/  IMAD.WIDE R14, R0, 0x2, R106 ;  /* 0x00000002000e7825 */ /* 0x000fc600078e026a */
[----:B-1----:R1:W2:Y:S04]  /*2d3e0*/  LDG.E.U16 R113, desc[UR60][R216.64] ;  /* 0x0000003cd8717981 */ /* 0x0022a8000c1e1500 */
[----:B------:R0:W-:Y:S04]  /*2d3f0*/  STL [R1+0xd80], R112 ;  /* 0x000d807001007387 */ /* 0x0001e80000100800 */
[----:B0-----:R0:W2:Y:S04]  /*2d400*/  LDG.E.U16 R112, desc[UR60][R22.64] ;  /* 0x0000003c16707981 */ /* 0x0010a8000c1e1500 */
[----:B------:R1:W-:Y:S04]  /*2d410*/  STL [R1+0xd7c], R87 ;  /* 0x000d7c5701007387 */ /* 0x0003e80000100800 */
[----:B-1----:R1:W2:Y:S04]  /*2d420*/  LDG.E.U16 R87, desc[UR60][R20.64] ;  /* 0x0000003c14577981 */ /* 0x0022a8000c1e1500 */
[----:B------:R0:W-:Y:S04]  /*2d430*/  STL [R1+0xd78], R118 ;  /* 0x000d787601007387 */ /* 0x0001e80000100800 */
[----:B0-----:R0:W2:Y:S04]  /*2d440*/  LDG.E.U16 R118, desc[UR60][R14.64] ;  /* 0x0000003c0e767981 */ /* 0x0010a8000c1e1500 */
        /* <DEDUP_REMOVED lines=9> */
[----:B------:R-:W-:-:S03]  /*2d4e0*/  IMAD.WIDE R20, R0, 0x2, R104 ;  /* 0x0000000200147825 */ /* 0x000fc600078e0268 */
[----:B------:R-:W2:Y:S04]  /*2d4f0*/  LDL.64 R104, [R1+0x1b50] ;  /* 0x001b500001687983 */ /* 0x000ea80000100a00 */
[----:B------:R1:W-:Y:S01]  /*2d500*/  STL [R1+0xd70], R19 ;  /* 0x000d701301007387 */ /* 0x0003e20000100800 */
[----:B0-----:R-:W-:-:S03]  /*2d510*/  IMAD.WIDE R14, R0, 0x2, R102 ;  /* 0x00000002000e7825 */ /* 0x001fc600078e0266 */
[----:B-1----:R0:W2:Y:S04]  /*2d520*/  LDG.E.U16 R19, desc[UR60][R216.64] ;  /* 0x0000003cd8137981 */ /* 0x0020a8000c1e1500 */
[----:B---3--:R1:W-:Y:S04]  /*2d530*/  STL [R1+0xd6c], R17 ;  /* 0x000d6c1101007387 */ /* 0x0083e80000100800 */
[----:B-1----:R1:W3:Y:S04]  /*2d540*/  LDG.E.U16 R17, desc[UR60][R22.64] ;  /* 0x0000003c16117981 */ /* 0x0022e8000c1e1500 */
[----:B------:R0:W-:Y:S04]  /*2d550*/  STL [R1+0xd68], R116 ;  /* 0x000d687401007387 */ /* 0x0001e80000100800 */
[----:B0-----:R4:W3:Y:S04]  /*2d560*/  LDG.E.U16 R116, desc[UR60][R20.64] ;  /* 0x0000003c14747981 */ /* 0x0018e8000c1e1500 */
[----:B------:R0:W-:Y:S04]  /*2d570*/  STL [R1+0xd64], R115 ;  /* 0x000d647301007387 */ /* 0x0001e80000100800 */
[----:B0-----:R2:W3:Y:S04]  /*2d580*/  LDG.E.U16 R115, desc[UR60][R14.64] ;  /* 0x0000003c0e737981 */ /* 0x0014e8000c1e1500 */
[----:B------:R0:W-:Y:S04]  /*2d590*/  STL [R1+0xd60], R89 ;  /* 0x000d605901007387 */ /* 0x0001e80000100800 */
[----:B------:R-:W3:Y:S01]  /*2d5a0*/  LDL.64 R102, [R1+0x1b48] ;  /* 0x001b480001667983 */ /* 0x000ee20000100a00 */
[----:B------:R-:W-:-:S03]  /*2d5b0*/  IMAD.WIDE R218, R0, 0x2, R100 ;  /* 0x0000000200da7825 */ /* 0x000fc600078e0264 */
[----:B------:R-:W3:Y:S01]  /*2d5c0*/  LDL.64 R100, [R1+0x1b40] ;  /* 0x001b400001647983 */ /* 0x000ee20000100a00 */
[----:B------:R-:W-:-:S03]  /*2d5d0*/  IMAD.WIDE R216, R0, 0x2, R98 ;  /* 0x0000000200d87825 */ /* 0x000fc600078e0262 */
[----:B------:R-:W3:Y:S01]  /*2d5e0*/  LDL.64 R98, [R1+0x1b38] ;  /* 0x001b380001627983 */ /* 0x000ee20000100a00 */
[----:B-1----:R-:W-:-:S03]  /*2d5f0*/  IMAD.WIDE R22, R0, 0x2, R108 ;  /* 0x0000000200167825 */ /* 0x002fc600078e026c */
[----:B------:R-:W3:Y:S01]  /*2d600*/  LDL.64 R108, [R1+0x1b30] ;  /* 0x001b3000016c7983 */ /* 0x000ee20000100a00 */
[----:B----4-:R-:W-:-:S03]  /*2d610*/  IMAD.WIDE R20, R0, 0x2, R96 ;  /* 0x0000000200147825 */ /* 0x010fc600078e0260 */
[----:B------:R-:W4:Y:S04]  /*2d620*/  LDL.64 R96, [R1+0x1b28] ;  /* 0x001b280001607983 */ /* 0x000f280000100a00 */
[----:B0-----:R0:W4:Y:S04]  /*2d630*/  LDG.E.U16 R89, desc[UR60][R218.64] ;  /* 0x0000003cda597981 */ /* 0x001128000c1e1500 */
[----:B------:R1:W-:Y:S01]  /*2d640*/  STL [R1+0xd5c], R114 ;  /* 0x000d5c7201007387 */ /* 0x0003e20000100800 */
[----:B--2---:R-:W-:-:S03]  /*2d650*/  IMAD.WIDE R14, R0, 0x2, R94 ;  /* 0x00000002000e7825 */ /* 0x004fc600078e025e */
        /* <DEDUP_REMOVED lines=10> */
[----:B------:R-:W2:Y:S04]  /*2d700*/  LDL.64 R106, [R1+0x1b18] ;  /* 0x001b1800016a7983 */ /* 0x000ea80000100a00 */
[----:B-1----:R1:W2:Y:S01]  /*2d710*/  LDG.E.U16 R118, desc[UR60][R218.64] ;  /* 0x0000003cda767981 */ /* 0x0022a2000c1e1500 */
[----:B------:R-:W-:-:S03]  /*2d720*/  IMAD.WIDE R216, R0, 0x2, R92 ;  /* 0x0000000200d87825 */ /* 0x000fc600078e025c */
        /* <DEDUP_REMOVED lines=10> */
[----:B---3--:R3:W-:Y:S04]  /*2d7d0*/  STL [R1+0xd40], R17 ;  /* 0x000d401101007387 */ /* 0x0087e80000100800 */
[----:B---3--:R3:W2:Y:S04]  /*2d7e0*/  LDG.E.U16 R17, desc[UR60][R20.64] ;  /* 0x0000003c14117981 */ /* 0x0086a8000c1e1500 */
[----:B------:R0:W-:Y:S04]  /*2d7f0*/  STL [R1+0xd3c], R116 ;  /* 0x000d3c7401007387 */ /* 0x0001e80000100800 */
[----:B0-----:R4:W2:Y:S04]  /*2d800*/  LDG.E.U16 R116, desc[UR60][R14.64] ;  /* 0x0000003c0e747981 */ /* 0x0018a8000c1e1500 */
[----:B------:R0:W-:Y:S04]  /*2d810*/  STL [R1+0xd38], R115 ;  /* 0x000d387301007387 */ /* 0x0001e80000100800 */
[----:B------:R-:W2:Y:S01]  /*2d820*/  LDL.64 R104, [R1+0x1af8] ;  /* 0x001af80001687983 */ /* 0x000ea20000100a00 */
[----:B------:R-:W-:-:S03]  /*2d830*/  IMAD.WIDE R218, R0, 0x2, R102 ;  /* 0x0000000200da7825 */ /* 0x000fc600078e0266 */
[----:B------:R-:W2:Y:S01]  /*2d840*/  LDL.64 R102, [R1+0x1af0] ;  /* 0x001af00001667983 */ /* 0x000ea20000100a00 */
[----:B------:R-:W-:-:S03]  /*2d850*/  IMAD.WIDE R216, R0, 0x2, R100 ;  /* 0x0000000200d87825 */ /* 0x000fc600078e0264 */
[----:B0-----:R0:W2:Y:S01]  /*2d860*/  LDG.E.U16 R115, desc[UR60][R218.64] ;  /* 0x0000003cda737981 */ /* 0x0010a2000c1e1500 */
[----:B-1----:R-:W-:-:S03]  /*2d870*/  IMAD.WIDE R22, R0, 0x2, R98 ;  /* 0x0000000200167825 */ /* 0x002fc600078e0262 */
[----:B------:R-:W2:Y:S04]  /*2d880*/  LDL.64 R100, [R1+0x1ae8] ;  /* 0x001ae80001647983 */ /* 0x000ea80000100a00 */
[----:B------:R-:W2:Y:S01]  /*2d890*/  LDL.64 R98, [R1+0x1ae0] ;  /* 0x001ae00001627983 */ /* 0x000ea20000100a00 */
[----:B---3--:R-:W-:-:S03]  /*2d8a0*/  IMAD.WIDE R20, R0, 0x2, R108 ;  /* 0x0000000200147825 */ /* 0x008fc600078e026c */
[----:B------:R-:W3:Y:S01]  /*2d8b0*/  LDL.64 R108, [R1+0x1ad8] ;  /* 0x001ad800016c7983 */ /* 0x000ee20000100a00 */
[----:B----4-:R-:W-:-:S03]  /*2d8c0*/  IMAD.WIDE R14, R0, 0x2, R96 ;  /* 0x00000002000e7825 */ /* 0x010fc600078e0260 */
[----:B------:R1:W-:Y:S04]  /*2d8d0*/  STL [R1+0xd34], R89 ;  /* 0x000d345901007387 */ /* 0x0003e80000100800 */
[----:B-1----:R1:W4:Y:S04]  /*2d8e0*/  LDG.E.U16 R89, desc[UR60][R216.64] ;  /* 0x0000003cd8597981 */ /* 0x002328000c1e1500 */
[----:B--2---:R2:W-:Y:S04]  /*2d8f0*/  STL [R1+0xd30], R114 ;  /* 0x000d307201007387 */ /* 0x0045e80000100800 */
[----:B--2---:R2:W4:Y:S04]  /*2d900*/  LDG.E.U16 R114, desc[UR60][R22.64] ;  /* 0x0000003c16727981 */ /* 0x004528000c1e1500 */
[----:B------:R0:W-:Y:S04]  /*2d910*/  STL [R1+0xd2c], R113 ;  /* 0x000d2c7101007387 */ /* 0x0001e80000100800 */
[----:B0-----:R0:W4:Y:S04]  /*2d920*/  LDG.E.U16 R113, desc[UR60][R20.64] ;  /* 0x0000003c14717981 */ /* 0x001128000c1e1500 */
[----:B------:R1:W-:Y:S04]  /*2d930*/  STL [R1+0xd28], R112 ;  /* 0x000d287001007387 */ /* 0x0003e80000100800 */
[----:B-1----:R1:W4:Y:S04]  /*2d940*/  LDG.E.U16 R112, desc[UR60][R14.64] ;  /* 0x0000003c0e707981 */ /* 0x002328000c1e1500 */
[----:B------:R0:W-:Y:S04]  /*2d950*/  STL [R1+0xd24], R87 ;  /* 0x000d245701007387 */ /* 0x0001e80000100800 */
[----:B------:R-:W4:Y:S01]  /*2d960*/  LDL.64 R96, [R1+0x1ad0] ;  /* 0x001ad00001607983 */ /* 0x000f220000100a00 */
[----:B------:R-:W-:-:S03]  /*2d970*/  IMAD.WIDE R218, R0, 0x2, R94 ;  /* 0x0000000200da7825 */ /* 0x000fc600078e025e */
[----:B------:R-:W4:Y:S04]  /*2d980*/  LDL.64 R94, [R1+0x1ac8] ;  /* 0x001ac800015e7983 */ /* 0x000f280000100a00 */
[----:B0-----:R0:W4:Y:S01]  /*2d990*/  LDG.E.U16 R87, desc[UR60][R218.64] ;  /* 0x0000003cda577981 */ /* 0x001122000c1e1500 */
[----:B------:R-:W-:-:S03]  /*2d9a0*/  IMAD.WIDE R216, R0, 0x2, R106 ;  /* 0x0000000200d87825 */ /* 0x000fc600078e026a */
[----:B------:R-:W4:Y:S01]  /*2d9b0*/  LDL.64 R106, [R1+0x1ac0] ;  /* 0x001ac000016a7983 */ /* 0x000f220000100a00 */
[----:B--2---:R-:W-:-:S03]  /*2d9c0*/  IMAD.WIDE R22, R0, 0x2, R92 ;  /* 0x0000000200167825 */ /* 0x004fc600078e025c */
[----:B------:R-:W2:Y:S01]  /*2d9d0*/  LDL.64 R92, [R1+0x1ab8] ;  /* 0x001ab800015c7983 */ /* 0x000ea20000100a00 */
[----:B------:R-:W-:-:S03]  /*2d9e0*/  IMAD.WIDE R20, R0, 0x2, R90 ;  /* 0x0000000200147825 */ /* 0x000fc600078e025a */
[----:B------:R-:W2:Y:S04]  /*2d9f0*/  LDL.64 R90, [R1+0x1ab0] ;  /* 0x001ab000015a7983 */ /* 0x000ea80000100a00 */
[----:B------:R0:W-:Y:S01]  /*2da00*/  STL [R1+0xd20], R118 ;  /* 0x000d207601007387 */ /* 0x0001e20000100800 */
[----:B-1----:R-:W-:-:S03]  /*2da10*/  IMAD.WIDE R14, R0, 0x2, R110 ;  /* 0x00000002000e7825 */ /* 0x002fc600078e026e */
[----:B0-----:R0:W2:Y:S04]  /*2da20*/  LDG.E.U16 R118, desc[UR60][R216.64] ;  /* 0x0000003cd8767981 */ /* 0x0010a8000c1e1500 */
        /* <DEDUP_REMOVED lines=16> */
[----:B------:R-:W2:Y:S04]  /*2db30*/  LDL.64 R98, [R1+0x1a88] ;  /* 0x001a880001627983 */ /* 0x000ea80000100a00 */
[----:B------:R0:W-:Y:S04]  /*2db40*/  STL [R1+0xd0c], R115 ;  /* 0x000d0c7301007387 */ /* 0x0001e80000100800 */
[----:B0-----:R0:W2:Y:S01]  /*2db50*/  LDG.E.U16 R115, desc[UR60][R216.64] ;  /* 0x0000003cd8737981 */ /* 0x0010a2000c1e1500 */
[----:B---3--:R-:W-:-:S03]  /*2db60*/  IMAD.WIDE R14, R0, 0x2, R108 ;  /* 0x00000002000e7825 */ /* 0x008fc600078e026c */
[----:B----4-:R3:W-:Y:S04]  /*2db70*/  STL [R1+0xd08], R89 ;  /* 0x000d085901007387 */ /* 0x0107e80000100800 */
[----:B---3--:R3:W4:Y:S04]  /*2db80*/  LDG.E.U16 R89, desc[UR60][R22.64] ;  /* 0x0000003c16597981 */ /* 0x008728000c1e1500 */
[----:B------:R1:W-:Y:S04]  /*2db90*/  STL [R1+0xd04], R114 ;  /* 0x000d047201007387 */ /* 0x0003e80000100800 */
[----:B-1----:R2:W4:Y:S04]  /*2dba0*/  LDG.E.U16 R114, desc[UR60][R20.64] ;  /* 0x0000003c14727981 */ /* 0x002528000c1e1500 */
[----:B------:R1:W-:Y:S04]  /*2dbb0*/  STL [R1+0xd00], R113 ;  /* 0x000d007101007387 */ /* 0x0003e80000100800 */
[----:B-1----:R1:W4:Y:S04]  /*2dbc0*/  LDG.E.U16 R113, desc[UR60][R14.64] ;  /* 0x0000003c0e717981 */ /* 0x002328000c1e1500 */
[----:B------:R3:W-:Y:S04]  /*2dbd0*/  STL [R1+0xcfc], R112 ;  /* 0x000cfc7001007387 */ /* 0x0007e80000100800 */
[----:B------:R-:W4:Y:S01]  /*2dbe0*/  LDL.64 R108, [R1+0x1a80] ;  /* 0x001a8000016c7983 */ /* 0x000f220000100a00 */
[----:B------:R-:W-:-:S03]  /*2dbf0*/  IMAD.WIDE R218, R0, 0x2, R96 ;  /* 0x0000000200da7825 */ /* 0x000fc600078e0260 */
[----:B------:R-:W4:Y:S01]  /*2dc00*/  LDL.64 R96, [R1+0x1a78] ;  /* 0x001a780001607983 */ /* 0x000f220000100a00 */
[----:B0-----:R-:W-:-:S03]  /*2dc10*/  IMAD.WIDE R216, R0, 0x2, R94 ;  /* 0x0000000200d87825 */ /* 0x001fc600078e025e */
[----:B---3--:R0:W3:Y:S04]  /*2dc20*/  LDG.E.U16 R112, desc[UR60][R218.64] ;  /* 0x0000003cda707981 */ /* 0x0080e8000c1e1500 */
[----:B------:R-:W3:Y:S01]  /*2dc30*/  LDL.64 R94, [R1+0x1a70] ;  /* 0x001a7000015e7983 */ /* 0x000ee20000100a00 */
[----:B------:R-:W-:-:S03]  /*2dc40*/  IMAD.WIDE R22, R0, 0x2, R106 ;  /* 0x0000000200167825 */ /* 0x000fc600078e026a */
[----:B------:R-:W3:Y:S01]  /*2dc50*/  LDL.64 R106, [R1+0x1a68] ;  /* 0x001a6800016a7983 */ /* 0x000ee20000100a00 */
[----:B--2---:R-:W-:-:S03]  /*2dc60*/  IMAD.WIDE R20, R0, 0x2, R92 ;  /* 0x0000000200147825 */ /* 0x004fc600078e025c */
        /* <DEDUP_REMOVED lines=15> */
[----:B0-----:R0:W2:Y:S04]  /*2dd60*/  LDG.E.U16 R17, desc[UR60][R218.64] ;  /* 0x0000003cda117981 */ /* 0x0010a8000c1e1500 */
        /* <DEDUP_REMOVED lines=8> */
[----:B0-----:R3:W2:Y:S01]  /*2ddf0*/  LDG.E.U16 R115, desc[UR60][R22.64] ;  /* 0x0000003c16737981 */ /* 0x0016a2000c1e1500 */
[----:B------:R-:W-:-:S03]  /*2de00*/  IMAD.WIDE R14, R0, 0x2, R98 ;  /* 0x00000002000e7825 */ /* 0x000fc600078e0262 */
[----:B----4-:R0:W-:Y:S04]  /*2de10*/  STL [R1+0xcdc], R89 ;  /* 0x000cdc5901007387 */ /* 0x0101e80000100800 */
[----:B0-----:R0:W4:Y:S04]  /*2de20*/  LDG.E.U16 R89, desc[UR60][R20.64] ;  /* 0x0000003c14597981 */ /* 0x001128000c1e1500 */
[----:B------:R1:W-:Y:S04]  /*2de30*/  STL [R1+0xcd8], R114 ;  /* 0x000cd87201007387 */ /* 0x0003e80000100800 */
[----:B-1----:R2:W4:Y:S04]  /*2de40*/  LDG.E.U16 R114, desc[UR60][R14.64] ;  /* 0x0000003c0e727981 */ /* 0x002528000c1e1500 */
[----:B------:R1:W-:Y:S04]  /*2de50*/  STL [R1+0xcd4], R113 ;  /* 0x000cd47101007387 */ /* 0x0003e80000100800 */
[----:B------:R-:W4:Y:S01]  /*2de60*/  LDL.64 R98, [R1+0x1a30] ;  /* 0x001a300001627983 */ /* 0x000f220000100a00 */
[----:B------:R-:W-:-:S03]  /*2de70*/  IMAD.WIDE R218, R0, 0x2, R108 ;  /* 0x0000000200da7825 */ /* 0x000fc600078e026c */
[----:B------:R-:W4:Y:S01]  /*2de80*/  LDL.64 R108, [R1+0x1a28] ;  /* 0x001a2800016c7983 */ /* 0x000f220000100a00 */
[----:B------:R-:W-:-:S03]  /*2de90*/  IMAD.WIDE R216, R0, 0x2, R96 ;  /* 0x0000000200d87825 */ /* 0x000fc600078e0260 */
[----:B------:R-:W4:Y:S04]  /*2dea0*/  LDL.64 R96, [R1+0x1a20] ;  /* 0x001a200001607983 */ /* 0x000f280000100a00 */
[----:B-1----:R1:W4:Y:S01]  /*2deb0*/  LDG.E.U16 R113, desc[UR60][R218.64] ;  /* 0x0000003cda717981 */ /* 0x002322000c1e1500 */
[----:B---3--:R-:W-:-:S03]  /*2dec0*/  IMAD.WIDE R22, R0, 0x2, R94 ;  /* 0x0000000200167825 */ /* 0x008fc600078e025e */
[----:B------:R-:W3:Y:S01]  /*2ded0*/  LDL.64 R94, [R1+0x1a18] ;  /* 0x001a1800015e7983 */ /* 0x000ee20000100a00 */
[----:B0-----:R-:W-:-:S03]  /*2dee0*/  IMAD.WIDE R20, R0, 0x2, R106 ;  /* 0x0000000200147825 */ /* 0x001fc600078e026a */
[----:B------:R-:W3:Y:S04]  /*2def0*/  LDL.64 R106, [R1+0x1a10] ;  /* 0x001a1000016a7983 */ /* 0x000ee80000100a00 */
[----:B------:R0:W-:Y:S04]  /*2df00*/  STL [R1+0xcd0], R112 ;  /* 0x000cd07001007387 */ /* 0x0001e80000100800 */
[----:B0-----:R0:W3:Y:S01]  /*2df10*/  LDG.E.U16 R112, desc[UR60][R216.64] ;  /* 0x0000003cd8707981 */ /* 0x0010e2000c1e1500 */
[----:B--2---:R-:W-:-:S03]  /*2df20*/  IMAD.WIDE R14, R0, 0x2, R92 ;  /* 0x00000002000e7825 */ /* 0x004fc600078e025c */
[----:B------:R2:W-:Y:S04]  /*2df30*/  STL [R1+0xccc], R87 ;  /* 0x000ccc5701007387 */ /* 0x0005e80000100800 */
[----:B--2---:R2:W3:Y:S04]  /*2df40*/  LDG.E.U16 R87, desc[UR60][R22.64] ;  /* 0x0000003c16577981 */ /* 0x0044e8000c1e1500 */
[----:B------:R1:W-:Y:S04]  /*2df50*/  STL [R1+0xcc8], R118 ;  /* 0x000cc87601007387 */ /* 0x0003e80000100800 */
[----:B-1----:R1:W3:Y:S04]  /*2df60*/  LDG.E.U16 R118, desc[UR60][R20.64] ;  /* 0x0000003c14767981 */ /* 0x0022e8000c1e1500 */
[----:B------:R0:W-:Y:S04]  /*2df70*/  STL [R1+0xcc4], R117 ;  /* 0x000cc47501007387 */ /* 0x0001e80000100800 */
[----:B0-----:R0:W3:Y:S04]  /*2df80*/  LDG.E.U16 R117, desc[UR60][R14.64] ;  /* 0x0000003c0e757981 */ /* 0x0010e8000c1e1500 */
[----:B------:R1:W-:Y:S04]  /*2df90*/  STL [R1+0xcc0], R19 ;  /* 0x000cc01301007387 */ /* 0x0003e80000100800 */
[----:B------:R-:W3:Y:S01]  /*2dfa0*/  LDL.64 R92, [R1+0x1a08] ;  /* 0x001a0800015c7983 */ /* 0x000ee20000100a00 */
[----:B------:R-:W-:-:S03]  /*2dfb0*/  IMAD.WIDE R218, R0, 0x2, R90 ;  /* 0x0000000200da7825 */ /* 0x000fc600078e025a */
[----:B------:R-:W3:Y:S01]  /*2dfc0*/  LDL.64 R90, [R1+0x1a00] ;  /* 0x001a0000015a7983 */ /* 0x000ee20000100a00 */
[----:B------:R-:W-:-:S03]  /*2dfd0*/  IMAD.WIDE R216, R0, 0x2, R110 ;  /* 0x0000000200d87825 */ /* 0x000fc600078e026e */
[----:B-1----:R1:W3:Y:S04]  /*2dfe0*/  LDG.E.U16 R19, desc[UR60][R218.64] ;  /* 0x0000003cda137981 */ /* 0x0022e8000c1e1500 */
[----:B------:R-:W3:Y:S01]  /*2dff0*/  LDL.64 R110, [R1+0x19f8] ;  /* 0x0019f800016e7983 */ /* 0x000ee20000100a00 */
[----:B--2---:R-:W-:-:S03]  /*2e000*/  IMAD.WIDE R22, R0, 0x2, R104 ;  /* 0x0000000200167825 */ /* 0x004fc600078e0268 */
[----:B------:R-:W2:Y:S01]  /*2e010*/  LDL.64 R104, [R1+0x19f0] ;  /* 0x0019f00001687983 */ /* 0x000ea20000100a00 */
[----:B------:R-:W-:-:S03]  /*2e020*/  IMAD.WIDE R20, R0, 0x2, R102 ;  /* 0x0000000200147825 */ /* 0x000fc600078e0266 */
[----:B------:R-:W2:Y:S04]  /*2e030*/  LDL.64 R102, [R1+0x19e8] ;  /* 0x0019e80001667983 */ /* 0x000ea80000100a00 */
[----:B------:R0:W-:Y:S04]  /*2e040*/  STL [R1+0xcbc], R17 ;  /* 0x000cbc1101007387 */ /* 0x0001e80000100800 */
[----:B0-----:R0:W2:Y:S04]  /*2e050*/  LDG.E.U16 R17, desc[UR60][R216.64] ;  /* 0x0000003cd8117981 */ /* 0x0010a8000c1e1500 */
        /* <DEDUP_REMOVED lines=8> */
[----:B------:R-:W4:Y:S01]  /*2e0e0*/  LDL.64 R100, [R1+0x19e0] ;  /* 0x0019e00001647983 */ /* 0x000f220000100a00 */
[----:B------:R-:W-:-:S03]  /*2e0f0*/  IMAD.WIDE R218, R0, 0x2, R98 ;  /* 0x0000000200da7825 */ /* 0x000fc600078e0262 */
[----:B------:R-:W4:Y:S01]  /*2e100*/  LDL.64 R98, [R1+0x19d8] ;  /* 0x0019d80001627983 */ /* 0x000f220000100a00 */
[----:B------:R-:W-:-:S03]  /*2e110*/  IMAD.WIDE R216, R0, 0x2, R108 ;  /* 0x0000000200d87825 */ /* 0x000fc600078e026c */
[----:B------:R-:W4:Y:S01]  /*2e120*/  LDL.64 R108, [R1+0x19d0] ;  /* 0x0019d000016c7983 */ /* 0x000f220000100a00 */
[----:B-1----:R-:W-:-:S03]  /*2e130*/  IMAD.WIDE R22, R0, 0x2, R96 ;  /* 0x0000000200167825 */ /* 0x002fc600078e0260 */
[----:B------:R-:W4:Y:S04]  /*2e140*/  LDL.64 R96, [R1+0x19c8] ;  /* 0x0019c80001607983 */ /* 0x000f280000100a00 */
[----:B0-----:R0:W4:Y:S01]  /*2e150*/  LDG.E.U16 R114, desc[UR60][R218.64] ;  /* 0x0000003cda727981 */ /* 0x001122000c1e1500 */
[----:B---3--:R-:W-:-:S03]  /*2e160*/  IMAD.WIDE R20, R0, 0x2, R94 ;  /* 0x0000000200147825 */ /* 0x008fc600078e025e */
[----:B------:R-:W3:Y:S04]  /*2e170*/  LDL.64 R94, [R1+0x19c0] ;  /* 0x0019c000015e7983 */ /* 0x000ee80000100a00 */
[----:B------:R1:W-:Y:S04]  /*2e180*/  STL [R1+0xca8], R113 ;  /* 0x000ca87101007387 */ /* 0x0003e80000100800 */
[----:B-1----:R1:W3:Y:S04]  /*2e190*/  LDG.E.U16 R113, desc[UR60][R216.64] ;  /* 0x0000003cd8717981 */ /* 0x0022e8000c1e1500 */
[----:B------:R0:W-:Y:S04]  /*2e1a0*/  STL [R1+0xca4], R112 ;  /* 0x000ca47001007387 */ /* 0x0001e80000100800 */
[----:B0-----:R0:W3:Y:S01]  /*2e1b0*/  LDG.E.U16 R112, desc[UR60][R22.64] ;  /* 0x0000003c16707981 */ /* 0x0010e2000c1e1500 */
[----:B------:R-:W-:-:S03]  /*2e1c0*/  IMAD.WIDE R14, R0, 0x2, R106 ;  /* 0x00000002000e7825 */ /* 0x000fc600078e026a */
        /* <DEDUP_REMOVED lines=8> */
[----:B------:R-:W-:-:S03]  /*2e250*/  IMAD.WIDE R216, R0, 0x2, R90 ;  /* 0x0000000200d87825 */ /* 0x000fc600078e025a */
[----:B0-----:R0:W3:Y:S04]  /*2e260*/  LDG.E.U16 R117, desc[UR60][R218.64] ;  /* 0x0000003cda757981 */ /* 0x0010e8000c1e1500 */
[----:B------:R-:W3:Y:S01]  /*2e270*/  LDL.64 R90, [R1+0x19a8] ;  /* 0x0019a800015a7983 */ /* 0x000ee20000100a00 */
[----:B------:R-:W-:-:S03]  /*2e280*/  IMAD.WIDE R22, R0, 0x2, R110 ;  /* 0x0000000200167825 */ /* 0x000fc600078e026e */
[----:B------:R-:W3:Y:S01]  /*2e290*/  LDL.64 R110, [R1+0x19a0] ;  /* 0x0019a000016e7983 */ /* 0x000ee20000100a00 */
[----:B--2---:R-:W-:-:S03]  /*2e2a0*/  IMAD.WIDE R20, R0, 0x2, R104 ;  /* 0x0000000200147825 */ /* 0x004fc600078e0268 */
[----:B------:R-:W2:Y:S01]  /*2e2b0*/  LDL.64 R104, [R1+0x1998] ;  /* 0x0019980001687983 */ /* 0x000ea20000100a00 */
[----:B-1----:R-:W-:-:S03]  /*2e2c0*/  IMAD.WIDE R14, R0, 0x2, R102 ;  /* 0x00000002000e7825 */ /* 0x002fc600078e0266 */
[----:B------:R1:W-:Y:S04]  /*2e2d0*/  STL [R1+0xc94], R19 ;  /* 0x000c941301007387 */ /* 0x0003e80000100800 */
[----:B-1----:R1:W2:Y:S04]  /*2e2e0*/  LDG.E.U16 R19, desc[UR60][R216.64] ;  /* 0x0000003cd8137981 */ /* 0x0022a8000c1e1500 */
[----:B------:R0:W-:Y:S04]  /*2e2f0*/  STL [R1+0xc90], R17 ;  /* 0x000c901101007387 */ /* 0x0001e80000100800 */
[----:B0-----:R0:W2:Y:S04]  /*2e300*/  LDG.E.U16 R17, desc[UR60][R22.64] ;  /* 0x0000003c16117981 */ /* 0x0010a8000c1e1500 */
[----:B------:R1:W-:Y:S04]  /*2e310*/  STL [R1+0xc8c], R116 ;  /* 0x000c8c7401007387 */ /* 0x0003e80000100800 */
[----:B-1----:R1:W2:Y:S04]  /*2e320*/  LDG.E.U16 R116, desc[UR60][R20.64] ;  /* 0x0000003c14747981 */ /* 0x0022a8000c1e1500 */
[----:B------:R0:W-:Y:S04]  /*2e330*/  STL [R1+0xc88], R115 ;  /* 0x000c887301007387 */ /* 0x0001e80000100800 */
[----:B0-----:R0:W2:Y:S04]  /*2e340*/  LDG.E.U16 R115, desc[UR60][R14.64] ;  /* 0x0000003c0e737981 */ /* 0x0010a8000c1e1500 */
[----:B----4-:R4:W-:Y:S04]  /*2e350*/  STL [R1+0xc84], R89 ;  /* 0x000c845901007387 */ /* 0x0109e80000100800 */
[----:B------:R-:W2:Y:S01]  /*2e360*/  LDL.64 R102, [R1+0x1990] ;  /* 0x0019900001667983 */ /* 0x000ea20000100a00 */
[----:B------:R-:W-:-:S03]  /*2e370*/  IMAD.WIDE R218, R0, 0x2, R100 ;  /* 0x0000000200da7825 */ /* 0x000fc600078e0264 */
[----:B------:R-:W2:Y:S01]  /*2e380*/  LDL.64 R100, [R1+0x1988] ;  /* 0x0019880001647983 */ /* 0x000ea20000100a00 */
[----:B------:R-:W-:-:S03]  /*2e390*/  IMAD.WIDE R216, R0, 0x2, R98 ;  /* 0x0000000200d87825 */ /* 0x000fc600078e0262 */
[----:B----4-:R4:W2:Y:S04]  /*2e3a0*/  LDG.E.U16 R89, desc[UR60][R218.64] ;  /* 0x0000003cda597981 */ /* 0x0108a8000c1e1500 */
[----:B------:R-:W2:Y:S01]  /*2e3b0*/  LDL.64 R98, [R1+0x1980] ;  /* 0x0019800001627983 */ /* 0x000ea20000100a00 */
[----:B------:R-:W-:-:S03]  /*2e3c0*/  IMAD.WIDE R22, R0, 0x2, R108 ;  /* 0x0000000200167825 */ /* 0x000fc600078e026c */
[----:B------:R-:W2:Y:S01]  /*2e3d0*/  LDL.64 R108, [R1+0x1978] ;  /* 0x00197800016c7983 */ /* 0x000ea20000100a00 */
[----:B-1----:R-:W-:-:S03]  /*2e3e0*/  IMAD.WIDE R20, R0, 0x2, R96 ;  /* 0x0000000200147825 */ /* 0x002fc600078e0260 */
[----:B------:R-:W2:Y:S04]  /*2e3f0*/  LDL.64 R96, [R1+0x1970] ;  /* 0x0019700001607983 */ /* 0x000ea80000100a00 */
[----:B------:R1:W-:Y:S04]  /*2e400*/  STL [R1+0xc80], R114 ;  /* 0x000c807201007387 */ /* 0x0003e80000100800 */
[----:B-1----:R1:W2:Y:S04]  /*2e410*/  LDG.E.U16 R114, desc[UR60][R216.64] ;  /* 0x0000003cd8727981 */ /* 0x0022a8000c1e1500 */
[----:B---3--:R3:W-:Y:S04]  /*2e420*/  STL [R1+0xc7c], R113 ;  /* 0x000c7c7101007387 */ /* 0x0087e80000100800 */
[----:B---3--:R3:W2:Y:S04]  /*2e430*/  LDG.E.U16 R113, desc[UR60][R22.64] ;  /* 0x0000003c16717981 */ /* 0x0086a8000c1e1500 */
[----:B------:R0:W-:Y:S04]  /*2e440*/  STL [R1+0xc78], R112 ;  /* 0x000c787001007387 */ /* 0x0001e80000100800 */
[----:B0-----:R0:W2:Y:S01]  /*2e450*/  LDG.E.U16 R112, desc[UR60][R20.64] ;  /* 0x0000003c14707981 */ /* 0x0010a2000c1e1500 */
[----:B------:R-:W-:-:S03]  /*2e460*/  IMAD.WIDE R14, R0, 0x2, R94 ;  /* 0x00000002000e7825 */ /* 0x000fc600078e025e */
[----:B------:R4:W-:Y:S04]  /*2e470*/  STL [R1+0xc74], R87 ;  /* 0x000c745701007387 */ /* 0x0009e80000100800 */
[----:B----4-:R2:W4:Y:S04]  /*2e480*/  LDG.E.U16 R87, desc[UR60][R14.64] ;  /* 0x0000003c0e577981 */ /* 0x010528000c1e1500 */
[----:B------:R0:W-:Y:S04]  /*2e490*/  STL [R1+0xc70], R118 ;  /* 0x000c707601007387 */ /* 0x0001e80000100800 */
[----:B------:R-:W4:Y:S01]  /*2e4a0*/  LDL.64 R94, [R1+0x1968] ;  /* 0x00196800015e7983 */ /* 0x000f220000100a00 */
[----:B------:R-:W-:-:S03]  /*2e4b0*/  IMAD.WIDE R218, R0, 0x2, R106 ;  /* 0x0000000200da7825 */ /* 0x000fc600078e026a */
[----:B------:R-:W4:Y:S01]  /*2e4c0*/  LDL.64 R106, [R1+0x1960] ;  /* 0x00196000016a7983 */ /* 0x000f220000100a00 */
[----:B-1----:R-:W-:-:S03]  /*2e4d0*/  IMAD.WIDE R216, R0, 0x2, R92 ;  /* 0x0000000200d87825 */ /* 0x002fc600078e025c */
[----:B0-----:R0:W4:Y:S04]  /*2e4e0*/  LDG.E.U16 R118, desc[UR60][R218.64] ;  /* 0x0000003cda767981 */ /* 0x001128000c1e1500 */
[----:B------:R-:W4:Y:S01]  /*2e4f0*/  LDL.64 R92, [R1+0x1958] ;  /* 0x00195800015c7983 */ /* 0x000f220000100a00 */
[----:B---3--:R-:W-:-:S03]  /*2e500*/  IMAD.WIDE R22, R0, 0x2, R90 ;  /* 0x0000000200167825 */ /* 0x008fc600078e025a */
[----:B------:R-:W3:Y:S01]  /*2e510*/  LDL.64 R90, [R1+0x1950] ;  /* 0x00195000015a7983 */ /* 0x000ee20000100a00 */
[----:B------:R-:W-:-:S03]  /*2e520*/  IMAD.WIDE R20, R0, 0x2, R110 ;  /* 0x0000000200147825 */ /* 0x000fc600078e026e */
[----:B------:R-:W3:Y:S01]  /*2e530*/  LDL.64 R110, [R1+0x1948] ;  /* 0x00194800016e7983 */ /* 0x000ee20000100a00 */
[----:B--2---:R-:W-:-:S03]  /*2e540*/  IMAD.WIDE R14, R0, 0x2, R104 ;  /* 0x00000002000e7825 */ /* 0x004fc600078e0268 */
        /* <DEDUP_REMOVED lines=27> */
[----:B0-----:R0:W2:Y:S04]  /*2e700*/  LDG.E.U16 R112, desc[UR60][R14.64] ;  /* 0x0000003c0e707981 */ /* 0x0010a8000c1e1500 */
[----:B----4-:R4:W-:Y:S04]  /*2e710*/  STL [R1+0xc48], R87 ;  /* 0x000c485701007387 */ /* 0x0109e80000100800 */
[----:B------:R-:W2:Y:S01]  /*2e720*/  LDL.64 R96, [R1+0x1918] ;  /* 0x0019180001607983 */ /* 0x000ea20000100a00 */
[----:B------:R-:W-:-:S03]  /*2e730*/  IMAD.WIDE R218, R0, 0x2, R94 ;  /* 0x0000000200da7825 */ /* 0x000fc600078e025e */
[----:B------:R-:W2:Y:S01]  /*2e740*/  LDL.64 R94, [R1+0x1910] ;  /* 0x00191000015e7983 */ /* 0x000ea20000100a00 */
[----:B------:R-:W-:-:S03]  /*2e750*/  IMAD.WIDE R216, R0, 0x2, R106 ;  /* 0x0000000200d87825 */ /* 0x000fc600078e026a */
[----:B----4-:R4:W4:Y:S04]  /*2e760*/  LDG.E.U16 R87, desc[UR60][R218.64] ;  /* 0x0000003cda577981 */ /* 0x010928000c1e1500 */
[----:B------:R-:W4:Y:S01]  /*2e770*/  LDL.64 R106, [R1+0x1908] ;  /* 0x00190800016a7983 */ /* 0x000f220000100a00 */
[----:B-1----:R-:W-:-:S03]  /*2e780*/  IMAD.WIDE R22, R0, 0x2, R92 ;  /* 0x0000000200167825 */ /* 0x002fc600078e025c */
[----:B------:R-:W4:Y:S01]  /*2e790*/  LDL.64 R92, [R1+0x1900] ;  /* 0x00190000015c7983 */ /* 0x000f220000100a00 */
[----:B---3--:R-:W-:-:S03]  /*2e7a0*/  IMAD.WIDE R20, R0, 0x2, R90 ;  /* 0x0000000200147825 */ /* 0x008fc600078e025a */
[----:B------:R-:W3:Y:S01]  /*2e7b0*/  LDL.64 R90, [R1+0x18f8] ;  /* 0x0018f800015a7983 */ /* 0x000ee20000100a00 */
[----:B0-----:R-:W-:-:S03]  /*2e7c0*/  IMAD.WIDE R14, R0, 0x2, R110 ;  /* 0x00000002000e7825 */ /* 0x001fc600078e026e */
[----:B------:R0:W-:Y:S04]  /*2e7d0*/  STL [R1+0xc44], R118 ;  /* 0x000c447601007387 */ /* 0x0001e80000100800 */
[----:B0-----:R0:W3:Y:S04]  /*2e7e0*/  LDG.E.U16 R118, desc[UR60][R216.64] ;  /* 0x0000003cd8767981 */ /* 0x0010e8000c1e1500 */
[----:B--2---:R1:W-:Y:S04]  /*2e7f0*/  STL [R1+0xc40], R117 ;  /* 0x000c407501007387 */ /* 0x0043e80000100800 */
[----:B-1----:R1:W2:Y:S04]  /*2e800*/  LDG.E.U16 R117, desc[UR60][R22.64] ;  /* 0x0000003c16757981 */ /* 0x0022a8000c1e1500 */
[----:B------:R0:W-:Y:S04]  /*2e810*/  STL [R1+0xc3c], R19 ;  /* 0x000c3c1301007387 */ /* 0x0001e80000100800 */
[----:B0-----:R0:W2:Y:S04]  /*2e820*/  LDG.E.U16 R19, desc[UR60][R20.64] ;  /* 0x0000003c14137981 */ /* 0x0010a8000c1e1500 */
[----:B------:R1:W-:Y:S04]  /*2e830*/  STL [R1+0xc38], R17 ;  /* 0x000c381101007387 */ /* 0x0003e80000100800 */
[----:B-1----:R1:W2:Y:S04]  /*2e840*/  LDG.E.U16 R17, desc[UR60][R14.64] ;  /* 0x0000003c0e117981 */ /* 0x0022a8000c1e1500 */
[----:B------:R0:W-:Y:S04]  /*2e850*/  STL [R1+0xc34], R116 ;  /* 0x000c347401007387 */ /* 0x0001e80000100800 */
[----:B------:R-:W2:Y:S01]  /*2e860*/  LDL.64 R110, [R1+0x18f0] ;  /* 0x0018f000016e7983 */ /* 0x000ea20000100a00 */
[----:B----4-:R-:W-:-:S03]  /*2e870*/  IMAD.WIDE R218, R0, 0x2, R104 ;  /* 0x0000000200da7825 */ /* 0x010fc600078e0268 */
[----:B------:R-:W4:Y:S01]  /*2e880*/  LDL.64 R104, [R1+0x18e8] ;  /* 0x0018e80001687983 */ /* 0x000f220000100a00 */
[----:B------:R-:W-:-:S03]  /*2e890*/  IMAD.WIDE R216, R0, 0x2, R102 ;  /* 0x0000000200d87825 */ /* 0x000fc600078e0266 */
[----:B0-----:R0:W4:Y:S04]  /*2e8a0*/  LDG.E.U16 R116, desc[UR60][R218.64] ;  /* 0x0000003cda747981 */ /* 0x001128000c1e1500 */
[----:B------:R-:W4:Y:S01]  /*2e8b0*/  LDL.64 R102, [R1+0x18e0] ;  /* 0x0018e00001667983 */ /* 0x000f220000100a00 */
[----:B------:R-:W-:-:S03]  /*2e8c0*/  IMAD.WIDE R22, R0, 0x2, R100 ;  /* 0x0000000200167825 */ /* 0x000fc600078e0264 */
[----:B------:R-:W4:Y:S01]  /*2e8d0*/  LDL.64 R100, [R1+0x18d8] ;  /* 0x0018d80001647983 */ /* 0x000f220000100a00 */
[----:B------:R-:W-:-:S03]  /*2e8e0*/  IMAD.WIDE R20, R0, 0x2, R98 ;  /* 0x0000000200147825 */ /* 0x000fc600078e0262 */
[----:B------:R-:W4:Y:S04]  /*2e8f0*/  LDL.64 R98, [R1+0x18d0] ;  /* 0x0018d00001627983 */ /* 0x000f280000100a00 */
[----:B------:R0:W-:Y:S01]  /*2e900*/  STL [R1+0xc30], R115 ;  /* 0x000c307301007387 */ /* 0x0001e20000100800 */
[----:B-1----:R-:W-:-:S03]  /*2e910*/  IMAD.WIDE R14, R0, 0x2, R108 ;  /* 0x00000002000e7825 */ /* 0x002fc600078e026c */
[----:B0-----:R0:W4:Y:S04]  /*2e920*/  LDG.E.U16 R115, desc[UR60][R216.64] ;  /* 0x0000003cd8737981 */ /* 0x001128000c1e1500 */
[----:B------:R1:W-:Y:S04]  /*2e930*/  STL [R1+0xc2c], R89 ;  /* 0x000c2c5901007387 */ /* 0x0003e80000100800 */
[----:B-1----:R1:W4:Y:S04]  /*2e940*/  LDG.E.U16 R89, desc[UR60][R22.64] ;  /* 0x0000003c16597981 */ /* 0x002328000c1e1500 */
        /* <DEDUP_REMOVED lines=8> */
[----:B-1----:R1:W4:Y:S01]  /*2e9d0*/  LDG.E.U16 R112, desc[UR60][R218.64] ;  /* 0x0000003cda707981 */ /* 0x002322000c1e1500 */
[----:B------:R-:W-:-:S03]  /*2e9e0*/  IMAD.WIDE R216, R0, 0x2, R94 ;  /* 0x0000000200d87825 */ /* 0x000fc600078e025e */
[----:B------:R-:W4:Y:S01]  /*2e9f0*/  LDL.64 R94, [R1+0x18b8] ;  /* 0x0018b800015e7983 */ /* 0x000f220000100a00 */
[----:B------:R-:W-:-:S03]  /*2ea00*/  IMAD.WIDE R22, R0, 0x2, R106 ;  /* 0x0000000200167825 */ /* 0x000fc600078e026a */
[----:B------:R-:W4:Y:S01]  /*2ea10*/  LDL.64 R106, [R1+0x18b0] ;  /* 0x0018b000016a7983 */ /* 0x000f220000100a00 */
[----:B0-----:R-:W-:-:S03]  /*2ea20*/  IMAD.WIDE R20, R0, 0x2, R92 ;  /* 0x0000000200147825 */ /* 0x001fc600078e025c */
[----:B------:R-:W4:Y:S04]  /*2ea30*/  LDL.64 R92, [R1+0x18a8] ;  /* 0x0018a800015c7983 */ /* 0x000f280000100a00 */
[----:B------:R0:W-:Y:S01]  /*2ea40*/  STL [R1+0xc1c], R87 ;  /* 0x000c1c5701007387 */ /* 0x0001e20000100800 */
[----:B---3--:R-:W-:-:S03]  /*2ea50*/  IMAD.WIDE R14, R0, 0x2, R90 ;  /* 0x00000002000e7825 */ /* 0x008fc600078e025a */
[----:B0-----:R4:W3:Y:S04]  /*2ea60*/  LDG.E.U16 R87, desc[UR60][R216.64] ;  /* 0x0000003cd8577981 */ /* 0x0018e8000c1e1500 */
[----:B------:R0:W-:Y:S04]  /*2ea70*/  STL [R1+0xc18], R118 ;  /* 0x000c187601007387 */ /* 0x0001e80000100800 */
[----:B0-----:R0:W3:Y:S04]  /*2ea80*/  LDG.E.U16 R118, desc[UR60][R22.64] ;  /* 0x0000003c16767981 */ /* 0x0010e8000c1e1500 */
[----:B--2---:R2:W-:Y:S04]  /*2ea90*/  STL [R1+0xc14], R117 ;  /* 0x000c147501007387 */ /* 0x0045e80000100800 */
[----:B--2---:R2:W3:Y:S04]  /*2eaa0*/  LDG.E.U16 R117, desc[UR60][R20.64] ;  /* 0x0000003c14757981 */ /* 0x0044e8000c1e1500 */
[----:B------:R1:W-:Y:S04]  /*2eab0*/  STL [R1+0xc10], R19 ;  /* 0x000c101301007387 */ /* 0x0003e80000100800 */
[----:B-1----:R1:W3:Y:S04]  /*2eac0*/  LDG.E.U16 R19, desc[UR60][R14.64] ;  /* 0x0000003c0e137981 */ /* 0x0022e8000c1e1500 */
[----:B------:R0:W-:Y:S04]  /*2ead0*/  STL [R1+0xc0c], R17 ;  /* 0x000c0c1101007387 */ /* 0x0001e80000100800 */
[----:B------:R-:W3:Y:S01]  /*2eae0*/  LDL.64 R90, [R1+0x18a0] ;  /* 0x0018a000015a7983 */ /* 0x000ee20000100a00 */
[----:B------:R-:W-:-:S03]  /*2eaf0*/  IMAD.WIDE R218, R0, 0x2, R110 ;  /* 0x0000000200da7825 */ /* 0x000fc600078e026e */
[----:B------:R-:W3:Y:S01]  /*2eb00*/  LDL.64 R110, [R1+0x1898] ;  /* 0x00189800016e7983 */ /* 0x000ee20000100a00 */
[----:B----4-:R-:W-:-:S03]  /*2eb10*/  IMAD.WIDE R216, R0, 0x2, R104 ;  /* 0x0000000200d87825 */ /* 0x010fc600078e0268 */
[----:B0-----:R0:W4:Y:S04]  /*2eb20*/  LDG.E.U16 R17, desc[UR60][R218.64] ;  /* 0x0000003cda117981 */ /* 0x001128000c1e1500 */
[----:B------:R-:W4:Y:S01]  /*2eb30*/  LDL.64 R104, [R1+0x1890] ;  /* 0x0018900001687983 */ /* 0x000f220000100a00 */
[----:B------:R-:W-:-:S03]  /*2eb40*/  IMAD.WIDE R22, R0, 0x2, R102 ;  /* 0x0000000200167825 */ /* 0x000fc600078e0266 */
[----:B------:R-:W4:Y:S01]  /*2eb50*/  LDL.64 R102, [R1+0x1888] ;  /* 0x0018880001667983 */ /* 0x000f220000100a00 */
        /* <DEDUP_REMOVED lines=22> */
[----:B------:R0:W-:Y:S01]  /*2ecc0*/  STL [R1+0xbf4], R112 ;  /* 0x000bf47001007387 */ /* 0x0001e20000100800 */
[----:B-1----:R-:W-:-:S03]  /*2ecd0*/  IMAD.WIDE R14, R0, 0x2, R92 ;  /* 0x00000002000e7825 */ /* 0x002fc600078e025c */
[----:B0-----:R0:W2:Y:S04]  /*2ece0*/  LDG.E.U16 R112, desc[UR60][R216.64] ;  /* 0x0000003cd8707981 */ /* 0x0010a8000c1e1500 */
[----:B---3--:R1:W-:Y:S04]  /*2ecf0*/  STL [R1+0xbf0], R87 ;  /* 0x000bf05701007387 */ /* 0x0083e80000100800 */
[----:B-1----:R4:W3:Y:S04]  /*2ed00*/  LDG.E.U16 R87, desc[UR60][R22.64] ;  /* 0x0000003c16577981 */ /* 0x0028e8000c1e1500 */
        /* <DEDUP_REMOVED lines=9> */
[----:B0-----:R0:W3:Y:S04]  /*2eda0*/  LDG.E.U16 R19, desc[UR60][R218.64] ;  /* 0x0000003cda137981 */ /* 0x0010e8000c1e1500 */
[----:B------:R-:W3:Y:S01]  /*2edb0*/  LDL.64 R110, [R1+0x1840] ;  /* 0x00184000016e7983 */ /* 0x000ee20000100a00 */
[----:B----4-:R-:W-:-:S03]  /*2edc0*/  IMAD.WIDE R22, R0, 0x2, R104 ;  /* 0x0000000200167825 */ /* 0x010fc600078e0268 */
[----:B------:R-:W4:Y:S01]  /*2edd0*/  LDL.64 R104, [R1+0x1838] ;  /* 0x0018380001687983 */ /* 0x000f220000100a00 */
[----:B-1----:R-:W-:-:S03]  /*2ede0*/  IMAD.WIDE R20, R0, 0x2, R102 ;  /* 0x0000000200147825 */ /* 0x002fc600078e0266 */
[----:B------:R-:W4:Y:S04]  /*2edf0*/  LDL.64 R102, [R1+0x1830] ;  /* 0x0018300001667983 */ /* 0x000f280000100a00 */
        /* <DEDUP_REMOVED lines=26> */
[----:B---3--:R4:W3:Y:S04]  /*2efa0*/  LDG.E.U16 R87, desc[UR60][R20.64] ;  /* 0x0000003c14577981 */ /* 0x0088e8000c1e1500 */
        /* <DEDUP_REMOVED lines=9> */
[----:B------:R-:W-:-:S03]  /*2f040*/  IMAD.WIDE R22, R0, 0x2, R110 ;  /* 0x0000000200167825 */ /* 0x000fc600078e026e */
[----:B------:R-:W3:Y:S01]  /*2f050*/  LDL.64 R110, [R1+0x17e8] ;  /* 0x0017e800016e7983 */ /* 0x000ee20000100a00 */
[----:B----4-:R-:W-:-:S03]  /*2f060*/  IMAD.WIDE R20, R0, 0x2, R104 ;  /* 0x0000000200147825 */ /* 0x010fc600078e0268 */
[----:B------:R-:W4:Y:S04]  /*2f070*/  LDL.64 R104, [R1+0x17e0] ;  /* 0x0017e00001687983 */ /* 0x000f280000100a00 */
[----:B------:R0:W-:Y:S04]  /*2f080*/  STL [R1+0xbb8], R19 ;  /* 0x000bb81301007387 */ /* 0x0001e80000100800 */
[----:B0-----:R0:W4:Y:S01]  /*2f090*/  LDG.E.U16 R19, desc[UR60][R216.64] ;  /* 0x0000003cd8137981 */ /* 0x001122000c1e1500 */
[----:B------:R-:W-:-:S03]  /*2f0a0*/  IMAD.WIDE R14, R0, 0x2, R102 ;  /* 0x00000002000e7825 */ /* 0x000fc600078e0266 */
[----:B--2---:R2:W-:Y:S04]  /*2f0b0*/  STL [R1+0xbb4], R17 ;  /* 0x000bb41101007387 */ /* 0x0045e80000100800 */
[----:B--2---:R2:W4:Y:S04]  /*2f0c0*/  LDG.E.U16 R17, desc[UR60][R22.64] ;  /* 0x0000003c16117981 */ /* 0x004528000c1e1500 */
[----:B------:R1:W-:Y:S04]  /*2f0d0*/  STL [R1+0xbb0], R116 ;  /* 0x000bb07401007387 */ /* 0x0003e80000100800 */
[----:B-1----:R1:W4:Y:S04]  /*2f0e0*/  LDG.E.U16 R116, desc[UR60][R20.64] ;  /* 0x0000003c14747981 */ /* 0x002328000c1e1500 */
[----:B------:R0:W-:Y:S04]  /*2f0f0*/  STL [R1+0xbac], R115 ;  /* 0x000bac7301007387 */ /* 0x0001e80000100800 */
[----:B0-----:R0:W4:Y:S04]  /*2f100*/  LDG.E.U16 R115, desc[UR60][R14.64] ;  /* 0x0000003c0e737981 */ /* 0x001128000c1e1500 */
[----:B------:R1:W-:Y:S04]  /*2f110*/  STL [R1+0xba8], R89 ;  /* 0x000ba85901007387 */ /* 0x0003e80000100800 */
[----:B------:R-:W4:Y:S01]  /*2f120*/  LDL.64 R102, [R1+0x17d8] ;  /* 0x0017d80001667983 */ /* 0x000f220000100a00 */
[----:B------:R-:W-:-:S03]  /*2f130*/  IMAD.WIDE R218, R0, 0x2, R100 ;  /* 0x0000000200da7825 */ /* 0x000fc600078e0264 */
[----:B------:R-:W4:Y:S01]  /*2f140*/  LDL.64 R100, [R1+0x17d0] ;  /* 0x0017d00001647983 */ /* 0x000f220000100a00 */
[----:B------:R-:W-:-:S03]  /*2f150*/  IMAD.WIDE R216, R0, 0x2, R98 ;  /* 0x0000000200d87825 */ /* 0x000fc600078e0262 */
[----:B-1----:R1:W4:Y:S04]  /*2f160*/  LDG.E.U16 R89, desc[UR60][R218.64] ;  /* 0x0000003cda597981 */ /* 0x002328000c1e1500 */
[----:B------:R-:W4:Y:S01]  /*2f170*/  LDL.64 R98, [R1+0x17c8] ;  /* 0x0017c80001627983 */ /* 0x000f220000100a00 */
        /* <DEDUP_REMOVED lines=11> */
[----:B---3--:R3:W-:Y:S04]  /*2f230*/  STL [R1+0xb98], R87 ;  /* 0x000b985701007387 */ /* 0x0087e80000100800 */
[----:B---3--:R3:W2:Y:S04]  /*2f240*/  LDG.E.U16 R87, desc[UR60][R14.64] ;  /* 0x0000003c0e577981 */ /* 0x0086a8000c1e1500 */
        /* <DEDUP_REMOVED lines=12> */
[----:B0-----:R0:W2:Y:S04]  /*2f310*/  LDG.E.U16 R117, desc[UR60][R216.64] ;  /* 0x0000003cd8757981 */ /* 0x0010a8000c1e1500 */
[----:B----4-:R4:W-:Y:S04]  /*2f320*/  STL [R1+0xb8c], R19 ;  /* 0x000b8c1301007387 */ /* 0x0109e80000100800 */
[----:B----4-:R4:W2:Y:S01]  /*2f330*/  LDG.E.U16 R19, desc[UR60][R22.64] ;  /* 0x0000003c16137981 */ /* 0x0108a2000c1e1500 */
[----:B---3--:R-:W-:-:S03]  /*2f340*/  IMAD.WIDE R14, R0, 0x2, R104 ;  /* 0x00000002000e7825 */ /* 0x008fc600078e0268 */
[----:B------:R3:W-:Y:S04]  /*2f350*/  STL [R1+0xb88], R17 ;  /* 0x000b881101007387 */ /* 0x0007e80000100800 */
[----:B---3--:R2:W3:Y:S04]  /*2f360*/  LDG.E.U16 R17, desc[UR60][R20.64] ;  /* 0x0000003c14117981 */ /* 0x0084e8000c1e1500 */
[----:B------:R1:W-:Y:S04]  /*2f370*/  STL [R1+0xb84], R116 ;  /* 0x000b847401007387 */ /* 0x0003e80000100800 */
[----:B-1----:R1:W3:Y:S04]  /*2f380*/  LDG.E.U16 R116, desc[UR60][R14.64] ;  /* 0x0000003c0e747981 */ /* 0x0022e8000c1e1500 */
[----:B------:R1:W-:Y:S04]  /*2f390*/  STL [R1+0xb80], R115 ;  /* 0x000b807301007387 */ /* 0x0003e80000100800 */
[----:B------:R-:W3:Y:S01]  /*2f3a0*/  LDL.64 R104, [R1+0x1788] ;  /* 0x0017880001687983 */ /* 0x000ee20000100a00 */
[----:B------:R-:W-:-:S03]  /*2f3b0*/  IMAD.WIDE R218, R0, 0x2, R102 ;  /* 0x0000000200da7825 */ /* 0x000fc600078e0266 */
[----:B------:R-:W3:Y:S01]  /*2f3c0*/  LDL.64 R102, [R1+0x1780] ;  /* 0x0017800001667983 */ /* 0x000ee20000100a00 */
[----:B0-----:R-:W-:-:S03]  /*2f3d0*/  IMAD.WIDE R216, R0, 0x2, R100 ;  /* 0x0000000200d87825 */ /* 0x001fc600078e0264 */
[----:B-1----:R0:W3:Y:S04]  /*2f3e0*/  LDG.E.U16 R115, desc[UR60][R218.64] ;  /* 0x0000003cda737981 */ /* 0x0020e8000c1e1500 */
[----:B------:R-:W3:Y:S01]  /*2f3f0*/  LDL.64 R100, [R1+0x1778] ;  /* 0x0017780001647983 */ /* 0x000ee20000100a00 */
[----:B----4-:R-:W-:-:S03]  /*2f400*/  IMAD.WIDE R22, R0, 0x2, R98 ;  /* 0x0000000200167825 */ /* 0x010fc600078e0262 */
[----:B------:R-:W4:Y:S01]  /*2f410*/  LDL.64 R98, [R1+0x1770] ;  /* 0x0017700001627983 */ /* 0x000f220000100a00 */
[----:B--2---:R-:W-:-:S03]  /*2f420*/  IMAD.WIDE R20, R0, 0x2, R108 ;  /* 0x0000000200147825 */ /* 0x004fc600078e026c */
[----:B------:R-:W2:Y:S04]  /*2f430*/  LDL.64 R108, [R1+0x1768] ;  /* 0x00176800016c7983 */ /* 0x000ea80000100a00 */
[----:B------:R1:W-:Y:S04]  /*2f440*/  STL [R1+0xb7c], R89 ;  /* 0x000b7c5901007387 */ /* 0x0003e80000100800 */
[----:B-1----:R1:W2:Y:S01]  /*2f450*/  LDG.E.U16 R89, desc[UR60][R216.64] ;  /* 0x0000003cd8597981 */ /* 0x0022a2000c1e1500 */
[----:B------:R-:W-:-:S03]  /*2f460*/  IMAD.WIDE R14, R0, 0x2, R96 ;  /* 0x00000002000e7825 */ /* 0x000fc600078e0260 */
        /* <DEDUP_REMOVED lines=24> */
[----:B---3--:R0:W-:Y:S04]  /*2f5f0*/  STL [R1+0xb5c], R17 ;  /* 0x000b5c1101007387 */ /* 0x0081e80000100800 */
        /* <DEDUP_REMOVED lines=13> */
[----:B0-----:R0:W4:Y:S04]  /*2f6d0*/  LDG.E.U16 R115, desc[UR60][R216.64] ;  /* 0x0000003cd8737981 */ /* 0x001128000c1e1500 */
[----:B--2---:R2:W-:Y:S04]  /*2f6e0*/  STL [R1+0xb50], R89 ;  /* 0x000b505901007387 */ /* 0x0045e80000100800 */
[----:B--2---:R2:W4:Y:S01]  /*2f6f0*/  LDG.E.U16 R89, desc[UR60][R22.64] ;  /* 0x0000003c16597981 */ /* 0x004522000c1e1500 */
[----:B------:R-:W-:-:S03]  /*2f700*/  IMAD.WIDE R14, R0, 0x2, R108 ;  /* 0x00000002000e7825 */ /* 0x000fc600078e026c */
[----:B------:R1:W-:Y:S04]  /*2f710*/  STL [R1+0xb4c], R114 ;  /* 0x000b4c7201007387 */ /* 0x0003e80000100800 */
[----:B-1----:R1:W4:Y:S04]  /*2f720*/  LDG.E.U16 R114, desc[UR60][R20.64] ;  /* 0x0000003c14727981 */ /* 0x002328000c1e1500 */
[----:B------:R0:W-:Y:S04]  /*2f730*/  STL [R1+0xb48], R113 ;  /* 0x000b487101007387 */ /* 0x0001e80000100800 */
[----:B0-----:R0:W4:Y:S04]  /*2f740*/  LDG.E.U16 R113, desc[UR60][R14.64] ;  /* 0x0000003c0e717981 */ /* 0x001128000c1e1500 */
[----:B------:R1:W-:Y:S04]  /*2f750*/  STL [R1+0xb44], R112 ;  /* 0x000b447001007387 */ /* 0x0003e80000100800 */
[----:B------:R-:W4:Y:S01]  /*2f760*/  LDL.64 R108, [R1+0x1710] ;  /* 0x00171000016c7983 */ /* 0x000f220000100a00 */
[----:B------:R-:W-:-:S03]  /*2f770*/  IMAD.WIDE R218, R0, 0x2, R96 ;  /* 0x0000000200da7825 */ /* 0x000fc600078e0260 */
[----:B------:R-:W4:Y:S04]  /*2f780*/  LDL.64 R96, [R1+0x1708] ;  /* 0x0017080001607983 */ /* 0x000f280000100a00 */
[----:B-1----:R1:W4:Y:S01]  /*2f790*/  LDG.E.U16 R112, desc[UR60][R218.64] ;  /* 0x0000003cda707981 */ /* 0x002322000c1e1500 */
[----:B------:R-:W-:-:S03]  /*2f7a0*/  IMAD.WIDE R216, R0, 0x2, R94 ;  /* 0x0000000200d87825 */ /* 0x000fc600078e025e */
[----:B------:R-:W4:Y:S01]  /*2f7b0*/  LDL.64 R94, [R1+0x1700] ;  /* 0x00170000015e7983 */ /* 0x000f220000100a00 */
[----:B--2---:R-:W-:-:S03]  /*2f7c0*/  IMAD.WIDE R22, R0, 0x2, R106 ;  /* 0x0000000200167825 */ /* 0x004fc600078e026a */
[----:B------:R-:W2:Y:S01]  /*2f7d0*/  LDL.64 R106, [R1+0x16f8] ;  /* 0x0016f800016a7983 */ /* 0x000ea20000100a00 */
[----:B------:R-:W-:-:S03]  /*2f7e0*/  IMAD.WIDE R20, R0, 0x2, R92 ;  /* 0x0000000200147825 */ /* 0x000fc600078e025c */
[----:B------:R-:W2:Y:S01]  /*2f7f0*/  LDL.64 R92, [R1+0x16f0] ;  /* 0x0016f000015c7983 */ /* 0x000ea20000100a00 */
[----:B0-----:R-:W-:-:S03]  /*2f800*/  IMAD.WIDE R14, R0, 0x2, R90 ;  /* 0x00000002000e7825 */ /* 0x001fc600078e025a */
[----:B------:R0:W-:Y:S04]  /*2f810*/  STL [R1+0xb40], R87 ;  /* 0x000b405701007387 */ /* 0x0001e80000100800 */
[----:B0-----:R0:W2:Y:S04]  /*2f820*/  LDG.E.U16 R87, desc[UR60][R216.64] ;  /* 0x0000003cd8577981 */ /* 0x0010a8000c1e1500 */
[----:B------:R1:W-:Y:S04]  /*2f830*/  STL [R1+0xb3c], R118 ;  /* 0x000b3c7601007387 */ /* 0x0003e80000100800 */
[----:B-1----:R1:W2:Y:S04]  /*2f840*/  LDG.E.U16 R118, desc[UR60][R22.64] ;  /* 0x0000003c16767981 */ /* 0x0022a8000c1e1500 */
[----:B------:R0:W-:Y:S04]  /*2f850*/  STL [R1+0xb38], R117 ;  /* 0x000b387501007387 */ /* 0x0001e80000100800 */
[----:B0-----:R0:W2:Y:S04]  /*2f860*/  LDG.E.U16 R117, desc[UR60][R20.64] ;  /* 0x0000003c14757981 */ /* 0x0010a8000c1e1500 */
[----:B------:R1:W-:Y:S04]  /*2f870*/  STL [R1+0xb34], R19 ;  /* 0x000b341301007387 */ /* 0x0003e80000100800 */
[----:B-1----:R1:W2:Y:S04]  /*2f880*/  LDG.E.U16 R19, desc[UR60][R14.64] ;  /* 0x0000003c0e137981 */ /* 0x0022a8000c1e1500 */
[----:B---3--:R3:W-:Y:S04]  /*2f890*/  STL [R1+0xb30], R17 ;  /* 0x000b301101007387 */ /* 0x0087e80000100800 */
[----:B------:R-:W2:Y:S01]  /*2f8a0*/  LDL.64 R90, [R1+0x16e8] ;  /* 0x0016e800015a7983 */ /* 0x000ea20000100a00 */
[----:B------:R-:W-:-:S03]  /*2f8b0*/  IMAD.WIDE R218, R0, 0x2, R110 ;  /* 0x0000000200da7825 */ /* 0x000fc600078e026e */
[----:B------:R-:W2:Y:S01]  /*2f8c0*/  LDL.64 R110, [R1+0x16e0] ;  /* 0x0016e000016e7983 */ /* 0x000ea20000100a00 */
[----:B------:R-:W-:-:S03]  /*2f8d0*/  IMAD.WIDE R216, R0, 0x2, R104 ;  /* 0x0000000200d87825 */ /* 0x000fc600078e0268 */
[----:B---3--:R3:W2:Y:S04]  /*2f8e0*/  LDG.E.U16 R17, desc[UR60][R218.64] ;  /* 0x0000003cda117981 */ /* 0x0086a8000c1e1500 */
        /* <DEDUP_REMOVED lines=8> */
[----:B----4-:R4:W2:Y:S04]  /*2f970*/  LDG.E.U16 R115, desc[UR60][R22.64] ;  /* 0x0000003c16737981 */ /* 0x0108a8000c1e1500 */
[----:B------:R1:W-:Y:S04]  /*2f980*/  STL [R1+0xb24], R89 ;  /* 0x000b245901007387 */ /* 0x0003e80000100800 */
[----:B-1----:R2:W2:Y:S01]  /*2f990*/  LDG.E.U16 R89, desc[UR60][R20.64] ;  /* 0x0000003c14597981 */ /* 0x0024a2000c1e1500 */
[----:B------:R-:W-:-:S03]  /*2f9a0*/  IMAD.WIDE R14, R0, 0x2, R98 ;  /* 0x00000002000e7825 */ /* 0x000fc600078e0262 */
[----:B------:R1:W-:Y:S04]  /*2f9b0*/  STL [R1+0xb20], R114 ;  /* 0x000b207201007387 */ /* 0x0003e80000100800 */
[----:B-1----:R1:W2:Y:S04]  /*2f9c0*/  LDG.E.U16 R114, desc[UR60][R14.64] ;  /* 0x0000003c0e727981 */ /* 0x0022a8000c1e1500 */
[----:B------:R1:W-:Y:S04]  /*2f9d0*/  STL [R1+0xb1c], R113 ;  /* 0x000b1c7101007387 */ /* 0x0003e80000100800 */
[----:B------:R-:W2:Y:S01]  /*2f9e0*/  LDL.64 R98, [R1+0x16c0] ;  /* 0x0016c00001627983 */ /* 0x000ea20000100a00 */
[----:B---3--:R-:W-:-:S03]  /*2f9f0*/  IMAD.WIDE R218, R0, 0x2, R108 ;  /* 0x0000000200da7825 */ /* 0x008fc600078e026c */
[----:B------:R-:W3:Y:S01]  /*2fa00*/  LDL.64 R108, [R1+0x16b8] ;  /* 0x0016b800016c7983 */ /* 0x000ee20000100a00 */
[----:B0-----:R-:W-:-:S03]  /*2fa10*/  IMAD.WIDE R216, R0, 0x2, R96 ;  /* 0x0000000200d87825 */ /* 0x001fc600078e0260 */
[----:B-1----:R0:W3:Y:S04]  /*2fa20*/  LDG.E.U16 R113, desc[UR60][R218.64] ;  /* 0x0000003cda717981 */ /* 0x0020e8000c1e1500 */
[----:B------:R-:W3:Y:S01]  /*2fa30*/  LDL.64 R96, [R1+0x16b0] ;  /* 0x0016b00001607983 */ /* 0x000ee20000100a00 */
[----:B----4-:R-:W-:-:S03]  /*2fa40*/  IMAD.WIDE R22, R0, 0x2, R94 ;  /* 0x0000000200167825 */ /* 0x010fc600078e025e */
[----:B------:R-:W4:Y:S01]  /*2fa50*/  LDL.64 R94, [R1+0x16a8] ;  /* 0x0016a800015e7983 */ /* 0x000f220000100a00 */
[----:B--2---:R-:W-:-:S03]  /*2fa60*/  IMAD.WIDE R20, R0, 0x2, R106 ;  /* 0x0000000200147825 */ /* 0x004fc600078e026a */
[----:B------:R-:W2:Y:S01]  /*2fa70*/  LDL.64 R106, [R1+0x16a0] ;  /* 0x0016a000016a7983 */ /* 0x000ea20000100a00 */
[----:B------:R-:W-:-:S03]  /*2fa80*/  IMAD.WIDE R14, R0, 0x2, R92 ;  /* 0x00000002000e7825 */ /* 0x000fc600078e025c */
        /* <DEDUP_REMOVED lines=23> */
[----:B0-----:R0:W2:Y:S04]  /*2fc00*/  LDG.E.U16 R116, desc[UR60][R22.64] ;  /* 0x0000003c16747981 */ /* 0x0010a8000c1e1500 */
        /* <DEDUP_REMOVED lines=9> */
[----:B---3--:R-:W-:-:S03]  /*2fca0*/  IMAD.WIDE R216, R0, 0x2, R108 ;  /* 0x0000000200d87825 */ /* 0x008fc600078e026c */
[----:B------:R-:W3:Y:S01]  /*2fcb0*/  LDL.64 R108, [R1+0x1660] ;  /* 0x00166000016c7983 */ /* 0x000ee20000100a00 */
[----:B0-----:R-:W-:-:S03]  /*2fcc0*/  IMAD.WIDE R22, R0, 0x2, R96 ;  /* 0x0000000200167825 */ /* 0x001fc600078e0260 */
[----:B------:R-:W3:Y:S01]  /*2fcd0*/  LDL.64 R96, [R1+0x1658] ;  /* 0x0016580001607983 */ /* 0x000ee20000100a00 */
[----:B----4-:R-:W-:-:S03]  /*2fce0*/  IMAD.WIDE R20, R0, 0x2, R94 ;  /* 0x0000000200147825 */ /* 0x010fc600078e025e */
[----:B------:R-:W4:Y:S04]  /*2fcf0*/  LDL.64 R94, [R1+0x1650] ;  /* 0x00165000015e7983 */ /* 0x000f280000100a00 */
[----:B------:R0:W-:Y:S01]  /*2fd00*/  STL [R1+0xaf0], R113 ;  /* 0x000af07101007387 */ /* 0x0001e20000100800 */
[----:B--2---:R-:W-:-:S03]  /*2fd10*/  IMAD.WIDE R14, R0, 0x2, R106 ;  /* 0x00000002000e7825 */ /* 0x004fc600078e026a */
        /* <DEDUP_REMOVED lines=31> */
[----:B0-----:R0:W2:Y:S01]  /*2ff10*/  LDG.E.U16 R89, desc[UR60][R218.64] ;  /* 0x0000003cda597981 */ /* 0x0010a2000c1e1500 */
[----:B------:R-:W-:-:S03]  /*2ff20*/  IMAD.WIDE R216, R0, 0x2, R98 ;  /* 0x0000000200d87825 */ /* 0x000fc600078e0262 */
[----:B------:R-:W2:Y:S01]  /*2ff30*/  LDL.64 R98, [R1+0x1610] ;  /* 0x0016100001627983 */ /* 0x000ea20000100a00 */
[----:B---3--:R-:W-:-:S03]  /*2ff40*/  IMAD.WIDE R22, R0, 0x2, R108 ;  /* 0x0000000200167825 */ /* 0x008fc600078e026c */
[----:B------:R-:W3:Y:S01]  /*2ff50*/  LDL.64 R108, [R1+0x1608] ;  /* 0x00160800016c7983 */ /* 0x000ee20000100a00 */
[----:B-1----:R-:W-:-:S03]  /*2ff60*/  IMAD.WIDE R20, R0, 0x2, R96 ;  /* 0x0000000200147825 */ /* 0x002fc600078e0260 */
[----:B------:R-:W3:Y:S04]  /*2ff70*/  LDL.64 R96, [R1+0x1600] ;  /* 0x0016000001607983 */ /* 0x000ee80000100a00 */
[----:B------:R1:W-:Y:S01]  /*2ff80*/  STL [R1+0xabc], R114 ;  /* 0x000abc7201007387 */ /* 0x0003e20000100800 */
[----:B----4-:R-:W-:-:S03]  /*2ff90*/  IMAD.WIDE R14, R0, 0x2, R94 ;  /* 0x00000002000e7825 */ /* 0x010fc600078e025e */
        /* <DEDUP_REMOVED lines=12> */
[----:B0-----:R0:W4:Y:S04]  /*30060*/  LDG.E.U16 R118, desc[UR60][R218.64] ;  /* 0x0000003cda767981 */ /* 0x001128000c1e1500 */
        /* <DEDUP_REMOVED lines=13> */
[----:B------:R-:W2:Y:S04]  /*30140*/  LDL.64 R104, [R1+0x15d0] ;  /* 0x0015d00001687983 */ /* 0x000ea80000100a00 */
[----:B0-----:R0:W2:Y:S04]  /*30150*/  LDG.E.U16 R116, desc[UR60][R14.64] ;  /* 0x0000003c0e747981 */ /* 0x0010a8000c1e1500 */
[----:B------:R1:W-:Y:S01]  /*30160*/  STL [R1+0xa94], R115 ;  /* 0x000a947301007387 */ /* 0x0003e20000100800 */
[----:B------:R-:W-:-:S03]  /*30170*/  IMAD.WIDE R218, R0, 0x2, R102 ;  /* 0x0000000200da7825 */ /* 0x000fc600078e0266 */
[----:B------:R-:W2:Y:S04]  /*30180*/  LDL.64 R102, [R1+0x15c8] ;  /* 0x0015c80001667983 */ /* 0x000ea80000100a00 */
[----:B-1----:R1:W2:Y:S01]  /*30190*/  LDG.E.U16 R115, desc[UR60][R218.64] ;  /* 0x0000003cda737981 */ /* 0x0022a2000c1e1500 */
[----:B------:R-:W-:-:S03]  /*301a0*/  IMAD.WIDE R216, R0, 0x2, R100 ;  /* 0x0000000200d87825 */ /* 0x000fc600078e0264 */
[----:B------:R-:W2:Y:S01]  /*301b0*/  LDL.64 R100, [R1+0x15c0] ;  /* 0x0015c00001647983 */ /* 0x000ea20000100a00 */
[----:B------:R-:W-:-:S03]  /*301c0*/  IMAD.WIDE R22, R0, 0x2, R98 ;  /* 0x0000000200167825 */ /* 0x000fc600078e0262 */
[----:B------:R-:W2:Y:S01]  /*301d0*/  LDL.64 R98, [R1+0x15b8] ;  /* 0x0015b80001627983 */ /* 0x000ea20000100a00 */
[----:B---3--:R-:W-:-:S03]  /*301e0*/  IMAD.WIDE R20, R0, 0x2, R108 ;  /* 0x0000000200147825 */ /* 0x008fc600078e026c */
[----:B------:R-:W3:Y:S04]  /*301f0*/  LDL.64 R108, [R1+0x15b0] ;  /* 0x0015b000016c7983 */ /* 0x000ee80000100a00 */
[----:B------:R1:W-:Y:S01]  /*30200*/  STL [R1+0xa90], R89 ;  /* 0x000a905901007387 */ /* 0x0003e20000100800 */
[----:B0-----:R-:W-:-:S03]  /*30210*/  IMAD.WIDE R14, R0, 0x2, R96 ;  /* 0x00000002000e7825 */ /* 0x001fc600078e0260 */
[----:B-1----:R0:W3:Y:S04]  /*30220*/  LDG.E.U16 R89, desc[UR60][R216.64] ;  /* 0x0000003cd8597981 */ /* 0x0020e8000c1e1500 */
[----:B----4-:R1:W-:Y:S04]  /*30230*/  STL [R1+0xa8c], R114 ;  /* 0x000a8c7201007387 */ /* 0x0103e80000100800 */
[----:B-1----:R1:W4:Y:S04]  /*30240*/  LDG.E.U16 R114, desc[UR60][R22.64] ;  /* 0x0000003c16727981 */ /* 0x002328000c1e1500 */
[----:B------:R0:W-:Y:S04]  /*30250*/  STL [R1+0xa88], R113 ;  /* 0x000a887101007387 */ /* 0x0001e80000100800 */
[----:B0-----:R2:W4:Y:S04]  /*30260*/  LDG.E.U16 R113, desc[UR60][R20.64] ;  /* 0x0000003c14717981 */ /* 0x001528000c1e1500 */
[----:B------:R0:W-:Y:S04]  /*30270*/  STL [R1+0xa84], R112 ;  /* 0x000a847001007387 */ /* 0x0001e80000100800 */
[----:B------:R-:W4:Y:S04]  /*30280*/  LDL.64 R96, [R1+0x15a8] ;  /* 0x0015a80001607983 */ /* 0x000f280000100a00 */
[----:B0-----:R0:W4:Y:S04]  /*30290*/  LDG.E.U16 R112, desc[UR60][R14.64] ;  /* 0x0000003c0e707981 */ /* 0x001128000c1e1500 */
[----:B------:R1:W-:Y:S01]  /*302a0*/  STL [R1+0xa80], R87 ;  /* 0x000a805701007387 */ /* 0x0003e20000100800 */
[----:B------:R-:W-:-:S03]  /*302b0*/  IMAD.WIDE R218, R0, 0x2, R94 ;  /* 0x0000000200da7825 */ /* 0x000fc600078e025e */
[----:B------:R-:W4:Y:S01]  /*302c0*/  LDL.64 R94, [R1+0x15a0] ;  /* 0x0015a000015e7983 */ /* 0x000f220000100a00 */
[----:B------:R-:W-:-:S03]  /*302d0*/  IMAD.WIDE R216, R0, 0x2, R106 ;  /* 0x0000000200d87825 */ /* 0x000fc600078e026a */
[----:B-1----:R1:W4:Y:S04]  /*302e0*/  LDG.E.U16 R87, desc[UR60][R218.64] ;  /* 0x0000003cda577981 */ /* 0x002328000c1e1500 */
[----:B------:R-:W4:Y:S01]  /*302f0*/  LDL.64 R106, [R1+0x1598] ;  /* 0x00159800016a7983 */ /* 0x000f220000100a00 */
[----:B------:R-:W-:-:S03]  /*30300*/  IMAD.WIDE R22, R0, 0x2, R92 ;  /* 0x0000000200167825 */ /* 0x000fc600078e025c */
[----:B------:R-:W4:Y:S01]  /*30310*/  LDL.64 R92, [R1+0x1590] ;  /* 0x00159000015c7983 */ /* 0x000f220000100a00 */
[----:B------:R-:W-:Y:S01]  /*30320*/  R2UR UR56, R119 ;  /* 0x00000000773872ca */ /* 0x000fe200000e0000 */
[C---:B--2---:R-:W-:Y:S02]  /*30330*/  IMAD.WIDE R20, R0.reuse, 0x2, R90 ;  /* 0x0000000200147825 */ /* 0x044fe400078e025a */
[----:B------:R2:W4:Y:S04]  /*30340*/  LDG.E.U16 R119, desc[UR60][R216.64] ;  /* 0x0000003cd8777981 */ /* 0x000528000c1e1500 */
[----:B------:R-:W4:Y:S01]  /*30350*/  LDL.64 R90, [R1+0x1588] ;  /* 0x00158800015a7983 */ /* 0x000f220000100a00 */
[----:B0-----:R-:W-:-:S03]  /*30360*/  IMAD.WIDE R14, R0, 0x2, R110 ;  /* 0x00000002000e7825 */ /* 0x001fc600078e026e */
[----:B------:R-:W-:Y:S04]  /*30370*/  STL [R1+0xa78], R118 ;  /* 0x000a787601007387 */ /* 0x000fe80000100800 */
[----:B------:R0:W-:Y:S04]  /*30380*/  STL [R1+0xa74], R117 ;  /* 0x000a747501007387 */ /* 0x0001e80000100800 */
[----:B0-----:R0:W4:Y:S04]  /*30390*/  LDG.E.U16 R117, desc[UR60][R22.64] ;  /* 0x0000003c16757981 */ /* 0x001128000c1e1500 */
[----:B------:R1:W-:Y:S04]  /*303a0*/  STL [R1+0xa70], R19 ;  /* 0x000a701301007387 */ /* 0x0003e80000100800 */
[----:B-1----:R1:W4:Y:S04]  /*303b0*/  LDG.E.U16 R19, desc[UR60][R20.64] ;  /* 0x0000003c14137981 */ /* 0x002328000c1e1500 */
[----:B------:R0:W-:Y:S04]  /*303c0*/  STL [R1+0xa6c], R17 ;  /* 0x000a6c1101007387 */ /* 0x0001e80000100800 */
[----:B0-----:R3:W4:Y:S01]  /*303d0*/  LDG.E.U16 R17, desc[UR60][R14.64] ;  /* 0x0000003c0e117981 */ /* 0x001722000c1e1500 */
[----:B------:R-:W-:-:S03]  /*303e0*/  IMAD.WIDE R218, R0, 0x2, R104 ;  /* 0x0000000200da7825 */ /* 0x000fc600078e0268 */
[----:B------:R0:W-:Y:S04]  /*303f0*/  STL [R1+0xa68], R116 ;  /* 0x000a687401007387 */ /* 0x0001e80000100800 */
[----:B------:R-:W4:Y:S04]  /*30400*/  LDL.64 R110, [R1+0x1580] ;  /* 0x00158000016e7983 */ /* 0x000f280000100a00 */
[----:B------:R-:W4:Y:S04]  /*30410*/  LDL.64 R104, [R1+0x1578] ;  /* 0x0015780001687983 */ /* 0x000f280000100a00 */
[----:B0-----:R0:W4:Y:S01]  /*30420*/  LDG.E.U16 R116, desc[UR60][R218.64] ;  /* 0x0000003cda747981 */ /* 0x001122000c1e1500 */
[----:B--2---:R-:W-:-:S03]  /*30430*/  IMAD.WIDE R216, R0, 0x2, R102 ;  /* 0x0000000200d87825 */ /* 0x004fc600078e0266 */
[----:B------:R-:W2:Y:S01]  /*30440*/  LDL.64 R102, [R1+0x1570] ;  /* 0x0015700001667983 */ /* 0x000ea20000100a00 */
[----:B------:R-:W-:-:S03]  /*30450*/  IMAD.WIDE R22, R0, 0x2, R100 ;  /* 0x0000000200167825 */ /* 0x000fc600078e0264 */
[----:B------:R-:W2:Y:S01]  /*30460*/  LDL.64 R100, [R1+0x1568] ;  /* 0x0015680001647983 */ /* 0x000ea20000100a00 */
[----:B-1----:R-:W-:-:S03]  /*30470*/  IMAD.WIDE R20, R0, 0x2, R98 ;  /* 0x0000000200147825 */ /* 0x002fc600078e0262 */
[----:B------:R-:W2:Y:S04]  /*30480*/  LDL.64 R98, [R1+0x1560] ;  /* 0x0015600001627983 */ /* 0x000ea80000100a00 */
[----:B------:R1:W-:Y:S01]  /*30490*/  STL [R1+0xa64], R115 ;  /* 0x000a647301007387 */ /* 0x0003e20000100800 */
[----:B---3--:R-:W-:-:S03]  /*304a0*/  IMAD.WIDE R14, R0, 0x2, R108 ;  /* 0x00000002000e7825 */ /* 0x008fc600078e026c */
[----:B------:R-:W3:Y:S04]  /*304b0*/  LDG.E.U16 R118, desc[UR60][R20.64] ;  /* 0x0000003c14767981 */ /* 0x000ee8000c1e1500 */
[----:B-1----:R1:W3:Y:S04]  /*304c0*/  LDG.E.U16 R115, desc[UR60][R216.64] ;  /* 0x0000003cd8737981 */ /* 0x0022e8000c1e1500 */
[----:B------:R0:W-:Y:S04]  /*304d0*/  STL [R1+0xa60], R89 ;  /* 0x000a605901007387 */ /* 0x0001e80000100800 */
[----:B0-----:R0:W3:Y:S04]  /*304e0*/  LDG.E.U16 R89, desc[UR60][R22.64] ;  /* 0x0000003c16597981 */ /* 0x0010e8000c1e1500 */
[----:B----4-:R4:W-:Y:S04]  /*304f0*/  STL [R1+0xa5c], R114 ;  /* 0x000a5c7201007387 */ /* 0x0109e80000100800 */
[----:B----4-:R4:W3:Y:S04]  /*30500*/  LDG.E.U16 R114, desc[UR60][R14.64] ;  /* 0x0000003c0e727981 */ /* 0x0108e8000c1e1500 */
[----:B------:R-:W-:Y:S01]  /*30510*/  STL [R1+0xa50], R113 ;  /* 0x000a507101007387 */ /* 0x000fe20000100800 */
[----:B------:R-:W-:Y:S01]  /*30520*/  R2UR UR37, R220 ;  /* 0x00000000dc2572ca */ /* 0x000fe200000e0000 */
[----:B------:R-:W-:-:S05]  /*30530*/  IMAD.WIDE R218, R0, 0x2, R96 ;  /* 0x0000000200da7825 */ /* 0x000fca00078e0260 */
[----:B------:R4:W3:Y:S04]  /*30540*/  LDG.E.U16 R220, desc[UR60][R218.64] ;  /* 0x0000003cdadc7981 */ /* 0x0008e8000c1e1500 */
[----:B------:R1:W-:Y:S04]  /*30550*/  STL [R1+0xa4c], R112 ;  /* 0x000a4c7001007387 */ /* 0x0003e80000100800 */
[----:B------:R-:W3:Y:S04]  /*30560*/  LDL.64 R96, [R1+0x1550] ;  /* 0x0015500001607983 */ /* 0x000ee80000100a00 */
[----:B-1----:R-:W3:Y:S01]  /*30570*/  LDL.64 R112, [R1+0x1558] ;  /* 0x0015580001707983 */ /* 0x002ee20000100a00 */
[----:B------:R-:W-:-:S03]  /*30580*/  IMAD.WIDE R216, R0, 0x2, R94 ;  /* 0x0000000200d87825 */ /* 0x000fc600078e025e */
[----:B------:R-:W3:Y:S01]  /*30590*/  LDL.64 R94, [R1+0x1548] ;  /* 0x00154800015e7983 */ /* 0x000ee20000100a00 */
[----:B0-----:R-:W-:-:S03]  /*305a0*/  IMAD.WIDE R22, R0, 0x2, R106 ;  /* 0x0000000200167825 */ /* 0x001fc600078e026a */
[----:B------:R-:W3:Y:S01]  /*305b0*/  LDL.64 R106, [R1+0x1540] ;  /* 0x00154000016a7983 */ /* 0x000ee20000100a00 */
[----:B------:R-:W-:-:S03]  /*305c0*/  IMAD.WIDE R20, R0, 0x2, R92 ;  /* 0x0000000200147825 */ /* 0x000fc600078e025c */
[----:B------:R-:W3:Y:S04]  /*305d0*/  LDL.64 R92, [R1+0x1538] ;  /* 0x00153800015c7983 */ /* 0x000ee80000100a00 */
[----:B------:R0:W-:Y:S04]  /*305e0*/  STL [R1+0xa48], R87 ;  /* 0x000a485701007387 */ /* 0x0001e80000100800 */
[----:B0-----:R0:W3:Y:S01]  /*305f0*/  LDG.E.U16 R87, desc[UR60][R216.64] ;  /* 0x0000003cd8577981 */ /* 0x0010e2000c1e1500 */
[----:B----4-:R-:W-:-:S03]  /*30600*/  IMAD.WIDE R14, R0, 0x2, R90 ;  /* 0x00000002000e7825 */ /* 0x010fc600078e025a */
[----:B------:R1:W-:Y:S04]  /*30610*/  STL [R1+0xa44], R119 ;  /* 0x000a447701007387 */ /* 0x0003e80000100800 */
[----:B-1----:R2:W4:Y:S04]  /*30620*/  LDG.E.U16 R119, desc[UR60][R22.64] ;  /* 0x0000003c16777981 */ /* 0x002528000c1e1500 */
        /* <DEDUP_REMOVED lines=9> */
[----:B-1----:R-:W4:Y:S04]  /*306c0*/  LDG.E.U16 R17, desc[UR60][R218.64] ;  /* 0x0000003cda117981 */ /* 0x002f28000c1e1500 */
[----:B------:R-:W4:Y:S04]  /*306d0*/  LDL.64 R104, [R1+0x1520] ;  /* 0x0015200001687983 */ /* 0x000f280000100a00 */
[----:B------:R-:W4:Y:S01]  /*306e0*/  LDL.64 R110, [R1+0x1510] ;  /* 0x00151000016e7983 */ /* 0x000f220000100a00 */
[----:B--2---:R-:W-:-:S03]  /*306f0*/  IMAD.WIDE R22, R0, 0x2, R102 ;  /* 0x0000000200167825 */ /* 0x004fc600078e0266 */
[----:B------:R-:W2:Y:S04]  /*30700*/  LDL.64 R102, [R1+0x1518] ;  /* 0x0015180001667983 */ /* 0x000ea80000100a00 */
[----:B------:R1:W-:Y:S01]  /*30710*/  STL [R1+0xa34], R116 ;  /* 0x000a347401007387 */ /* 0x0003e20000100800 */
[----:B------:R-:W-:-:S03]  /*30720*/  IMAD.WIDE R20, R0, 0x2, R100 ;  /* 0x0000000200147825 */ /* 0x000fc600078e0264 */
[----:B-1----:R1:W2:Y:S01]  /*30730*/  LDG.E.U16 R116, desc[UR60][R216.64] ;  /* 0x0000003cd8747981 */ /* 0x0022a2000c1e1500 */
[----:B0-----:R-:W-:-:S03]  /*30740*/  IMAD.WIDE R14, R0, 0x2, R98 ;  /* 0x00000002000e7825 */ /* 0x001fc600078e0262 */
[----:B---3--:R0:W-:Y:S04]  /*30750*/  STL [R1+0xa2c], R115 ;  /* 0x000a2c7301007387 */ /* 0x0081e80000100800 */
[----:B0-----:R0:W3:Y:S04]  /*30760*/  LDG.E.U16 R115, desc[UR60][R22.64] ;  /* 0x0000003c16737981 */ /* 0x0010e8000c1e1500 */
[----:B------:R1:W-:Y:S04]  /*30770*/  STL [R1+0xa28], R89 ;  /* 0x000a285901007387 */ /* 0x0003e80000100800 */
[----:B------:R-:W-:Y:S04]  /*30780*/  STL [R1+0xa24], R118 ;  /* 0x000a247601007387 */ /* 0x000fe80000100800 */
[----:B------:R-:W3:Y:S04]  /*30790*/  LDL.64 R100, [R1+0x1508] ;  /* 0x0015080001647983 */ /* 0x000ee80000100a00 */
[----:B-1----:R1:W3:Y:S04]  /*307a0*/  LDG.E.U16 R89, desc[UR60][R20.64] ;  /* 0x0000003c14597981 */ /* 0x0022e8000c1e1500 */
[----:B------:R0:W-:Y:S04]  /*307b0*/  STL [R1+0xa20], R114 ;  /* 0x000a207201007387 */ /* 0x0001e80000100800 */
[----:B------:R-:W3:Y:S04]  /*307c0*/  LDL.64 R98, [R1+0x1500] ;  /* 0x0015000001627983 */ /* 0x000ee80000100a00 */
[----:B0-----:R0:W3:Y:S01]  /*307d0*/  LDG.E.U16 R114, desc[UR60][R14.64] ;  /* 0x0000003c0e727981 */ /* 0x0010e2000c1e1500 */
[----:B------:R-:W-:-:S03]  /*307e0*/  IMAD.WIDE R216, R0, 0x2, R96 ;  /* 0x0000000200d87825 */ /* 0x000fc600078e0260 */
[----:B------:R-:W3:Y:S01]  /*307f0*/  LDL.64 R96, [R1+0x14f8] ;  /* 0x0014f80001607983 */ /* 0x000ee20000100a00 */
[----:B------:R-:W-:-:S03]  /*30800*/  IMAD.WIDE R218, R0, 0x2, R112 ;  /* 0x0000000200da7825 */ /* 0x000fc600078e0270 */
[----:B------:R4:W3:Y:S01]  /*30810*/  LDG.E.U16 R113, desc[UR60][R216.64] ;  /* 0x0000003cd8717981 */ /* 0x0008e2000c1e1500 */
[----:B------:R-:W-:-:S03]  /*30820*/  IMAD.WIDE R22, R0, 0x2, R94 ;  /* 0x0000000200167825 */ /* 0x000fc600078e025e */
[----:B------:R-:W3:Y:S04]  /*30830*/  LDL.64 R94, [R1+0x14f0] ;  /* 0x0014f000015e7983 */ /* 0x000ee80000100a00 */
[----:B------:R4:W3:Y:S01]  /*30840*/  LDG.E.U16 R118, desc[UR60][R218.64] ;  /* 0x0000003cda767981 */ /* 0x0008e2000c1e1500 */
[----:B-1----:R-:W-:-:S03]  /*30850*/  IMAD.WIDE R20, R0, 0x2, R106 ;  /* 0x0000000200147825 */ /* 0x002fc600078e026a */
[----:B------:R-:W3:Y:S04]  /*30860*/  LDL.64 R106, [R1+0x14e8] ;  /* 0x0014e800016a7983 */ /* 0x000ee80000100a00 */
[----:B------:R-:W-:Y:S01]  /*30870*/  STL [R1+0xa1c], R220 ;  /* 0x000a1cdc01007387 */ /* 0x000fe20000100800 */
[----:B0-----:R-:W-:-:S03]  /*30880*/  IMAD.WIDE R14, R0, 0x2, R92 ;  /* 0x00000002000e7825 */ /* 0x001fc600078e025c */
[----:B------:R-:W3:Y:S04]  /*30890*/  LDG.E.U16 R112, desc[UR60][R20.64] ;  /* 0x0000003c14707981 */ /* 0x000ee8000c1e1500 */
[----:B------:R0:W-:Y:S04]  /*308a0*/  STL [R1+0xa18], R87 ;  /* 0x000a185701007387 */ /* 0x0001e80000100800 */
[----:B0-----:R0:W3:Y:S04]  /*308b0*/  LDG.E.U16 R87, desc[UR60][R22.64] ;  /* 0x0000003c16577981 */ /* 0x0010e8000c1e1500 */
[----:B----4-:R-:W-:Y:S04]  /*308c0*/  STL [R1+0xa14], R119 ;  /* 0x000a147701007387 */ /* 0x010fe80000100800 */
[----:B------:R-:W-:Y:S04]  /*308d0*/  STL [R1+0xa10], R117 ;  /* 0x000a107501007387 */ /* 0x000fe80000100800 */
[----:B------:R-:W4:Y:S04]  /*308e0*/  LDL.64 R92, [R1+0x14e0] ;  /* 0x0014e000015c7983 */ /* 0x000f280000100a00 */
[----:B------:R1:W-:Y:S01]  /*308f0*/  STL [R1+0xa08], R19 ;  /* 0x000a081301007387 */ /* 0x0003e20000100800 */
[----:B------:R-:W-:-:S03]  /*30900*/  IMAD.WIDE R216, R0, 0x2, R90 ;  /* 0x0000000200d87825 */ /* 0x000fc600078e025a */
[----:B-1----:R1:W4:Y:S04]  /*30910*/  LDG.E.U16 R19, desc[UR60][R14.64] ;  /* 0x0000003c0e137981 */ /* 0x002328000c1e1500 */
[----:B------:R-:W4:Y:S01]  /*30920*/  LDL.64 R90, [R1+0x14d0] ;  /* 0x0014d000015a7983 */ /* 0x000f220000100a00 */
[----:B------:R-:W-:-:S03]  /*30930*/  IMAD.WIDE R218, R0, 0x2, R108 ;  /* 0x0000000200da7825 */ /* 0x000fc600078e026c */
[----:B------:R-:W4:Y:S01]  /*30940*/  LDL.64 R108, [R1+0x14d8] ;  /* 0x0014d800016c7983 */ /* 0x000f220000100a00 */
[----:B0-----:R-:W-:-:S03]  /*30950*/  IMAD.WIDE R22, R0, 0x2, R104 ;  /* 0x0000000200167825 */ /* 0x001fc600078e0268 */
[----:B------:R-:W4:Y:S04]  /*30960*/  LDL.64 R104, [R1+0x14c8] ;  /* 0x0014c80001687983 */ /* 0x000f280000100a00 */
[----:B------:R0:W4:Y:S01]  /*30970*/  LDG.E.U16 R117, desc[UR60][R218.64] ;  /* 0x0000003cda757981 */ /* 0x000122000c1e1500 */
[----:B--2---:R-:W-:-:S03]  /*30980*/  IMAD.WIDE R20, R0, 0x2, R102 ;  /* 0x0000000200147825 */ /* 0x004fc600078e0266 */
[----:B------:R-:W2:Y:S04]  /*30990*/  LDL.64 R102, [R1+0x14c0] ;  /* 0x0014c00001667983 */ /* 0x000ea80000100a00 */
[----:B------:R0:W-:Y:S01]  /*309a0*/  STL [R1+0xa04], R17 ;  /* 0x000a041101007387 */ /* 0x0001e20000100800 */
[----:B-1----:R-:W-:-:S03]  /*309b0*/  IMAD.WIDE R14, R0, 0x2, R110 ;  /* 0x00000002000e7825 */ /* 0x002fc600078e026e */
[----:B------:R-:W2:Y:S04]  /*309c0*/  LDG.E.U16 R221, desc[UR60][R20.64] ;  /* 0x0000003c14dd7981 */ /* 0x000ea8000c1e1500 */
[----:B0-----:R0:W2:Y:S04]  /*309d0*/  LDG.E.U16 R17, desc[UR60][R216.64] ;  /* 0x0000003cd8117981 */ /* 0x0010a8000c1e1500 */
[----:B------:R1:W-:Y:S04]  /*309e0*/  STL [R1+0xa00], R116 ;  /* 0x000a007401007387 */ /* 0x0003e80000100800 */
[----:B-1----:R1:W2:Y:S04]  /*309f0*/  LDG.E.U16 R116, desc[UR60][R22.64] ;  /* 0x0000003c16747981 */ /* 0x0022a8000c1e1500 */
[----:B---3--:R-:W-:Y:S04]  /*30a00*/  STL [R1+0x9fc], R115 ;  /* 0x0009fc7301007387 */ /* 0x008fe80000100800 */
[----:B------:R3:W-:Y:S01]  /*30a10*/  STL [R1+0x9f8], R89 ;  /* 0x0009f85901007387 */ /* 0x0007e20000100800 */
[----:B------:R-:W-:-:S05]  /*30a20*/  IMAD.WIDE R218, R0, 0x2, R100 ;  /* 0x0000000200da7825 */ /* 0x000fca00078e0264 */
[----:B------:R-:W2:Y:S04]  /*30a30*/  LDG.E.U16 R220, desc[UR60][R218.64] ;  /* 0x0000003cdadc7981 */ /* 0x000ea8000c1e1500 */
[----:B---3--:R3:W2:Y:S01]  /*30a40*/  LDG.E.U16 R89, desc[UR60][R14.64] ;  /* 0x0000003c0e597981 */ /* 0x0086a2000c1e1500 */
[----:B0-----:R-:W-:-:S03]  /*30a50*/  IMAD.WIDE R216, R0, 0x2, R98 ;  /* 0x0000000200d87825 */ /* 0x001fc600078e0262 */
[----:B------:R0:W-:Y:S04]  /*30a60*/  STL [R1+0x9f4], R114 ;  /* 0x0009f47201007387 */ /* 0x0001e80000100800 */
[----:B------:R-:W2:Y:S04]  /*30a70*/  LDL.64 R100, [R1+0x14b0] ;  /* 0x0014b00001647983 */ /* 0x000ea80000100a00 */
[----:B------:R-:W2:Y:S04]  /*30a80*/  LDL.64 R98, [R1+0x14a8] ;  /* 0x0014a80001627983 */ /* 0x000ea80000100a00 */
[----:B0-----:R-:W2:Y:S04]  /*30a90*/  LDL.64 R114, [R1+0x14b8] ;  /* 0x0014b80001727983 */ /* 0x001ea80000100a00 */
[----:B------:R-:W2:Y:S01]  /*30aa0*/  LDG.E.U16 R119, desc[UR60][R216.64] ;  /* 0x0000003cd8777981 */ /* 0x000ea2000c1e1500 */
[----:B-1----:R-:W-:-:S03]  /*30ab0*/  IMAD.WIDE R22, R0, 0x2, R96 ;  /* 0x0000000200167825 */ /* 0x002fc600078e0260 */
[----:B------:R-:W2:Y:S04]  /*30ac0*/  LDL.64 R96, [R1+0x14a0] ;  /* 0x0014a00001607983 */ /* 0x000ea80000100a00 */
[----:B------:R0:W2:Y:S01]  /*30ad0*/  LDG.E.U16 R222, desc[UR60][R22.64] ;  /* 0x0000003c16de7981 */ /* 0x0000a2000c1e1500 */
[----:B------:R-:W-:-:S03]  /*30ae0*/  IMAD.WIDE R20, R0, 0x2, R94 ;  /* 0x0000000200147825 */ /* 0x000fc600078e025e */
[----:B------:R-:W2:Y:S04]  /*30af0*/  LDL.64 R94, [R1+0x1498] ;  /* 0x00149800015e7983 */ /* 0x000ea80000100a00 */
[----:B------:R-:W-:Y:S04]  /*30b00*/  STL [R1+0x9f0], R118 ;  /* 0x0009f07601007387 */ /* 0x000fe80000100800 */
[----:B------:R-:W-:Y:S04]  /*30b10*/  STL [R1+0x9ec], R113 ;  /* 0x0009ec7101007387 */ /* 0x000fe80000100800 */
[----:B------:R1:W-:Y:S04]  /*30b20*/  STL [R1+0x9e4], R87 ;  /* 0x0009e45701007387 */ /* 0x0003e80000100800 */
[----:B-1----:R1:W2:Y:S01]  /*30b30*/  LDG.E.U16 R87, desc[UR60][R20.64] ;  /* 0x0000003c14577981 */ /* 0x0022a2000c1e1500 */
[----:B---3--:R-:W-:-:S03]  /*30b40*/  IMAD.WIDE R14, R0, 0x2, R106 ;  /* 0x00000002000e7825 */ /* 0x008fc600078e026a */
[----:B------:R3:W-:Y:S04]  /*30b50*/  STL [R1+0x9e0], R112 ;  /* 0x0009e07001007387 */ /* 0x0007e80000100800 */
[----:B------:R1:W2:Y:S01]  /*30b60*/  LDG.E.U16 R118, desc[UR60][R14.64] ;  /* 0x0000003c0e767981 */ /* 0x0002a2000c1e1500 */
[----:B----4-:R-:W-:-:S03]  /*30b70*/  IMAD.WIDE R218, R0, 0x2, R92 ;  /* 0x0000000200da7825 */ /* 0x010fc600078e025c */
[----:B------:R4:W-:Y:S04]  /*30b80*/  STL [R1+0x9dc], R19 ;  /* 0x0009dc1301007387 */ /* 0x0009e80000100800 */
[----:B---3--:R-:W3:Y:S01]  /*30b90*/  LDL.64 R112, [R1+0x1490] ;  /* 0x0014900001707983 */ /* 0x008ee20000100a00 */
[----:B0-----:R-:W-:-:S03]  /*30ba0*/  IMAD.WIDE R22, R0, 0x2, R90 ;  /* 0x0000000200167825 */ /* 0x001fc600078e025a */
[----:B------:R-:W3:Y:S04]  /*30bb0*/  LDL.64 R106, [R1+0x1488] ;  /* 0x00148800016a7983 */ /* 0x000ee80000100a00 */
[----:B------:R-:W3:Y:S04]  /*30bc0*/  LDL.64 R92, [R1+0x1480] ;  /* 0x00148000015c7983 */ /* 0x000ee80000100a00 */
[----:B------:R-:W3:Y:S01]  /*30bd0*/  LDL.64 R90, [R1+0x1478] ;  /* 0x00147800015a7983 */ /* 0x000ee20000100a00 */
[----:B------:R-:W-:-:S03]  /*30be0*/  IMAD.WIDE R216, R0, 0x2, R108 ;  /* 0x0000000200d87825 */ /* 0x000fc600078e026c */
[----:B----4-:R-:W4:Y:S04]  /*30bf0*/  LDG.E.U16 R19, desc[UR60][R218.64] ;  /* 0x0000003cda137981 */ /* 0x010f28000c1e1500 */
[----:B------:R-:W4:Y:S04]  /*30c00*/  LDL.64 R110, [R1+0x1470] ;  /* 0x00147000016e7983 */ /* 0x000f280000100a00 */
[----:B------:R0:W-:Y:S04]  /*30c10*/  STL [R1+0x9d8], R117 ;  /* 0x0009d87501007387 */ /* 0x0001e80000100800 */
[----:B0-----:R0:W4:Y:S04]  /*30c20*/  LDG.E.U16 R117, desc[UR60][R216.64] ;  /* 0x0000003cd8757981 */ /* 0x001128000c1e1500 */
[----:B--2---:R2:W-:Y:S04]  /*30c30*/  STL [R1+0x9d4], R17 ;  /* 0x0009d41101007387 */ /* 0x0045e80000100800 */
[----:B--2---:R2:W4:Y:S01]  /*30c40*/  LDG.E.U16 R17, desc[UR60][R22.64] ;  /* 0x0000003c16117981 */ /* 0x004522000c1e1500 */
[----:B-1----:R-:W-:-:S03]  /*30c50*/  IMAD.WIDE R20, R0, 0x2, R104 ;  /* 0x0000000200147825 */ /* 0x002fc600078e0268 */
[----:B------:R1:W-:Y:S01]  /*30c60*/  STL [R1+0x9d0], R116 ;  /* 0x0009d07401007387 */ /* 0x0003e20000100800 */
[----:B------:R-:W-:-:S03]  /*30c70*/  IMAD.WIDE R14, R0, 0x2, R102 ;  /* 0x00000002000e7825 */ /* 0x000fc600078e0266 */
[----:B------:R-:W-:Y:S04]  /*30c80*/  STL [R1+0x9cc], R221 ;  /* 0x0009ccdd01007387 */ /* 0x000fe80000100800 */
[----:B------:R-:W4:Y:S04]  /*30c90*/  LDL.64 R108, [R1+0x1468] ;  /* 0x00146800016c7983 */ /* 0x000f280000100a00 */
[----:B-1----:R1:W4:Y:S04]  /*30ca0*/  LDG.E.U16 R116, desc[UR60][R20.64] ;  /* 0x0000003c14747981 */ /* 0x002328000c1e1500 */
[----:B------:R0:W-:Y:S04]  /*30cb0*/  STL [R1+0x9c8], R89 ;  /* 0x0009c85901007387 */ /* 0x0001e80000100800 */
[----:B------:R-:W4:Y:S04]  /*30cc0*/  LDL.64 R104, [R1+0x1460] ;  /* 0x0014600001687983 */ /* 0x000f280000100a00 */
[----:B------:R-:W4:Y:S04]  /*30cd0*/  LDL.64 R102, [R1+0x1458] ;  /* 0x0014580001667983 */ /* 0x000f280000100a00 */
[----:B0-----:R0:W4:Y:S01]  /*30ce0*/  LDG.E.U16 R89, desc[UR60][R14.64] ;  /* 0x0000003c0e597981 */ /* 0x001122000c1e1500 */
[----:B------:R-:W-:-:S03]  /*30cf0*/  IMAD.WIDE R216, R0, 0x2, R100 ;  /* 0x0000000200d87825 */ /* 0x000fc600078e0264 */
[----:B------:R-:W4:Y:S01]  /*30d00*/  LDL.64 R100, [R1+0x1450] ;  /* 0x0014500001647983 */ /* 0x000f220000100a00 */
[----:B------:R-:W-:-:S04]  /*30d10*/  IMAD.WIDE R218, R0, 0x2, R114 ;  /* 0x0000000200da7825 */ /* 0x000fc800078e0272 */
[C---:B--2---:R-:W-:Y:S01]  /*30d20*/  IMAD.WIDE R22, R0.reuse, 0x2, R98 ;  /* 0x0000000200167825 */ /* 0x044fe200078e0262 */
[----:B------:R3:W2:Y:S04]  /*30d30*/  LDG.E.U16 R221, desc[UR60][R218.64] ;  /* 0x0000003cdadd7981 */ /* 0x0006a8000c1e1500 */
[----:B------:R-:W2:Y:S01]  /*30d40*/  LDL.64 R98, [R1+0x1448] ;  /* 0x0014480001627983 */ /* 0x000ea20000100a00 */
[----:B-1----:R-:W-:-:S03]  /*30d50*/  IMAD.WIDE R20, R0, 0x2, R96 ;  /* 0x0000000200147825 */ /* 0x002fc600078e0260 */
[----:B------:R1:W-:Y:S04]  /*30d60*/  STL [R1+0x9c0], R220 ;  /* 0x0009c0dc01007387 */ /* 0x0003e80000100800 */
[----:B------:R1:W-:Y:S01]  /*30d70*/  STL [R1+0x9bc], R119 ;  /* 0x0009bc7701007387 */ /* 0x0003e20000100800 */
[----:B0-----:R-:W-:-:S03]  /*30d80*/  IMAD.WIDE R14, R0, 0x2, R94 ;  /* 0x00000002000e7825 */ /* 0x001fc600078e025e */
[----:B-1----:R0:W2:Y:S04]  /*30d90*/  LDG.E.U16 R220, desc[UR60][R216.64] ;  /* 0x0000003cd8dc7981 */ /* 0x0020a8000c1e1500 */
[----:B------:R1:W2:Y:S04]  /*30da0*/  LDG.E.U16 R119, desc[UR60][R22.64] ;  /* 0x0000003c16777981 */ /* 0x0002a8000c1e1500 */
[----:B------:R0:W-:Y:S04]  /*30db0*/  STL [R1+0x9b8], R222 ;  /* 0x0009b8de01007387 */ /* 0x0001e80000100800 */
[----:B0-----:R0:W2:Y:S04]  /*30dc0*/  LDG.E.U16 R222, desc[UR60][R20.64] ;  /* 0x0000003c14de7981 */ /* 0x0010a8000c1e1500 */
[----:B------:R1:W-:Y:S04]  /*30dd0*/  STL [R1+0x9b4], R87 ;  /* 0x0009b45701007387 */ /* 0x0003e80000100800 */
[----:B-1----:R1:W2:Y:S04]  /*30de0*/  LDG.E.U16 R87, desc[UR60][R14.64] ;  /* 0x0000003c0e577981 */ /* 0x0022a8000c1e1500 */
[----:B------:R0:W-:Y:S04]  /*30df0*/  STL [R1+0x9b0], R118 ;  /* 0x0009b07601007387 */ /* 0x0001e80000100800 */
[----:B------:R-:W2:Y:S04]  /*30e00*/  LDL.64 R96, [R1+0x1440] ;  /* 0x0014400001607983 */ /* 0x000ea80000100a00 */
[----:B------:R-:W2:Y:S01]  /*30e10*/  LDL.64 R94, [R1+0x1438] ;  /* 0x00143800015e7983 */ /* 0x000ea20000100a00 */
[----:B---3--:R-:W-:-:S04]  /*30e20*/  IMAD.WIDE R218, R0, 0x2, R112 ;  /* 0x0000000200da7825 */ /* 0x008fc800078e0270 */
[C---:B------:R-:W-:Y:S01]  /*30e30*/  IMAD.WIDE R216, R0.reuse, 0x2, R106 ;  /* 0x0000000200d87825 */ /* 0x040fe200078e026a */
[----:B0-----:R0:W3:Y:S03]  /*30e40*/  LDG.E.U16 R118, desc[UR60][R218.64] ;  /* 0x0000003cda767981 */ /* 0x0010e6000c1e1500 */
[C---:B------:R-:W-:Y:S01]  /*30e50*/  IMAD.WIDE R22, R0.reuse, 0x2, R92 ;  /* 0x0000000200167825 */ /* 0x040fe200078e025c */
[----:B------:R-:W3:Y:S03]  /*30e60*/  LDL.64 R106, [R1+0x1430] ;  /* 0x00143000016a7983 */ /* 0x000ee60000100a00 */
[C---:B------:R-:W-:Y:S01]  /*30e70*/  IMAD.WIDE R20, R0.reuse, 0x2, R90 ;  /* 0x0000000200147825 */ /* 0x040fe200078e025a */
[----:B------:R-:W3:Y:S04]  /*30e80*/  LDL.64 R92, [R1+0x1428] ;  /* 0x00142800015c7983 */ /* 0x000ee80000100a00 */
[----:B------:R-:W3:Y:S04]  /*30e90*/  LDL.64 R90, [R1+0x1420] ;  /* 0x00142000015a7983 */ /* 0x000ee80000100a00 */
[----:B----4-:R4:W-:Y:S01]  /*30ea0*/  STL [R1+0x9ac], R19 ;  /* 0x0009ac1301007387 */ /* 0x0109e20000100800 */
[----:B-1----:R-:W-:-:S03]  /*30eb0*/  IMAD.WIDE R14, R0, 0x2, R110 ;  /* 0x00000002000e7825 */ /* 0x002fc600078e026e */
[----:B------:R-:W3:Y:S04]  /*30ec0*/  LDG.E.U16 R111, desc[UR60][R22.64] ;  /* 0x0000003c166f7981 */ /* 0x000ee8000c1e1500 */
[----:B------:R-:W3:Y:S04]  /*30ed0*/  LDG.E.U16 R110, desc[UR60][R14.64] ;  /* 0x0000003c0e6e7981 */ /* 0x000ee8000c1e1500 */
[----:B----4-:R1:W4:Y:S04]  /*30ee0*/  LDG.E.U16 R19, desc[UR60][R216.64] ;  /* 0x0000003cd8137981 */ /* 0x010328000c1e1500 */
[----:B------:R-:W-:Y:S04]  /*30ef0*/  STL [R1+0x9a8], R117 ;  /* 0x0009a87501007387 */ /* 0x000fe80000100800 */
[----:B------:R0:W-:Y:S04]  /*30f00*/  STL [R1+0x9a4], R17 ;  /* 0x0009a41101007387 */ /* 0x0001e80000100800 */
[----:B0-----:R0:W4:Y:S01]  /*30f10*/  LDG.E.U16 R17, desc[UR60][R20.64] ;  /* 0x0000003c14117981 */ /* 0x001122000c1e1500 */
[----:B------:R-:W-:-:S03]  /*30f20*/  IMAD.WIDE R218, R0, 0x2, R108 ;  /* 0x0000000200da7825 */ /* 0x000fc600078e026c */
[----:B------:R0:W-:Y:S01]  /*30f30*/  STL [R1+0x9a0], R116 ;  /* 0x0009a07401007387 */ /* 0x0001e20000100800 */
[----:B-1----:R-:W-:-:S03]  /*30f40*/  IMAD.WIDE R216, R0, 0x2, R104 ;  /* 0x0000000200d87825 */ /* 0x002fc600078e0268 */
[----:B------:R1:W-:Y:S04]  /*30f50*/  STL [R1+0x99c], R89 ;  /* 0x00099c5901007387 */ /* 0x0003e80000100800 */
[----:B0-----:R-:W4:Y:S04]  /*30f60*/  LDL.64 R116, [R1+0x1418] ;  /* 0x0014180001747983 */ /* 0x001f280000100a00 */
[----:B------:R-:W4:Y:S01]  /*30f70*/  LDL.64 R114, [R1+0x1410] ;  /* 0x0014100001727983 */ /* 0x000f220000100a00 */
[----:B------:R-:W-:-:S03]  /*30f80*/  IMAD.WIDE R22, R0, 0x2, R102 ;  /* 0x0000000200167825 */ /* 0x000fc600078e0266 */
[----:B------:R-:W4:Y:S01]  /*30f90*/  LDL.64 R104, [R1+0x1408] ;  /* 0x0014080001687983 */ /* 0x000f220000100a00 */
[----:B------:R-:W-:-:S03]  /*30fa0*/  IMAD.WIDE R20, R0, 0x2, R100 ;  /* 0x0000000200147825 */ /* 0x000fc600078e0264 */
[----:B-1----:R0:W4:Y:S04]  /*30fb0*/  LDG.E.U16 R89, desc[UR60][R218.64] ;  /* 0x0000003cda597981 */ /* 0x002128000c1e1500 */
[----:B------:R-:W4:Y:S04]  /*30fc0*/  LDL.64 R102, [R1+0x1400] ;  /* 0x0014000001667983 */ /* 0x000f280000100a00 */
[----:B------:R-:W4:Y:S04]  /*30fd0*/  LDL.64 R100, [R1+0x13f8] ;  /* 0x0013f80001647983 */ /* 0x000f280000100a00 */
[----:B--2---:R1:W-:Y:S01]  /*30fe0*/  STL [R1+0x998], R221 ;  /* 0x000998dd01007387 */ /* 0x0043e20000100800 */
[----:B------:R-:W-:-:S03]  /*30ff0*/  IMAD.WIDE R14, R0, 0x2, R98 ;  /* 0x00000002000e7825 */ /* 0x000fc600078e0262 */
[----:B------:R2:W-:Y:S04]  /*31000*/  STL [R1+0x994], R220 ;  /* 0x000994dc01007387 */ /* 0x0005e80000100800 */
[----:B-1----:R1:W4:Y:S04]  /*31010*/  LDG.E.U16 R221, desc[UR60][R216.64] ;  /* 0x0000003cd8dd7981 */ /* 0x002328000c1e1500 */
[----:B--2---:R3:W2:Y:S04]  /*31020*/  LDG.E.U16 R220, desc[UR60][R22.64] ;  /* 0x0000003c16dc7981 */ /* 0x0046a8000c1e1500 */
[----:B------:R0:W-:Y:S04]  /*31030*/  STL [R1+0x990], R119 ;  /* 0x0009907701007387 */ /* 0x0001e80000100800 */
[----:B------:R-:W-:Y:S04]  /*31040*/  STL [R1+0x98c], R222 ;  /* 0x00098cde01007387 */ /* 0x000fe80000100800 */
[----:B------:R-:W2:Y:S04]  /*31050*/  LDL.64 R98, [R1+0x13f0] ;  /* 0x0013f00001627983 */ /* 0x000ea80000100a00 */
[----:B0-----:R0:W2:Y:S04]  /*31060*/  LDG.E.U16 R119, desc[UR60][R20.64] ;  /* 0x0000003c14777981 */ /* 0x0010a8000c1e1500 */
[----:B------:R1:W-:Y:S01]  /*31070*/  STL [R1+0x988], R87 ;  /* 0x0009885701007387 */ /* 0x0003e20000100800 */
[----:B------:R-:W0:Y:S01]  /*31080*/  S2R R223, SR_TID.X ;  /* 0x0000000000df7919 */ /* 0x000e220000002100 */
[----:B------:R-:W3:Y:S02]  /*31090*/  S2R R229, SR_TID.X ;  /* 0x0000000000e57919 */ /* 0x000ee40000002100 */
[----:B-1----:R1:W2:Y:S01]  /*310a0*/  LDG.E.U16 R87, desc[UR60][R14.64] ;  /* 0x0000003c0e577981 */ /* 0x0022a2000c1e1500 */
[----:B------:R-:W-:-:S03]  /*310b0*/  IMAD.WIDE R218, R0, 0x2, R96 ;  /* 0x0000000200da7825 */ /* 0x000fc600078e0260 */
[----:B------:R-:W2:Y:S01]  /*310c0*/  LDL.64 R112, [R1+0x13e8] ;  /* 0x0013e80001707983 */ /* 0x000ea20000100a00 */
[----:B------:R-:W-:-:S03]  /*310d0*/  IMAD.WIDE R216, R0, 0x2, R94 ;  /* 0x0000000200d87825 */ /* 0x000fc600078e025e */
[----:B------:R-:W2:Y:S01]  /*310e0*/  LDL.64 R96, [R1+0x13e0] ;  /* 0x0013e00001607983 */ /* 0x000ea20000100a00 */
[----:B------:R-:W-:-:S03]  /*310f0*/  R2UR UR10, R16 ;  /* 0x00000000100a72ca */ /* 0x000fc600000e0000 */
[----:B------:R-:W2:Y:S04]  /*31100*/  LDL.64 R94, [R1+0x13d8] ;  /* 0x0013d800015e7983 */ /* 0x000ea80000100a00 */
[----:B------:R4:W2:Y:S01]  /*31110*/  LDG.E.U16 R224, desc[UR60][R218.64] ;  /* 0x0000003cdae07981 */ /* 0x0008a2000c1e1500 */
[----:B0-----:R-:W-:Y:S01]  /*31120*/  SHF.L.U32 R223, R223, 0x1, RZ ;  /* 0x00000001dfdf7819 */ /* 0x001fe200000006ff */
[----:B---3--:R-:W-:-:S03]  /*31130*/  IMAD.WIDE R22, R0, 0x2, R106 ;  /* 0x0000000200167825 */ /* 0x008fc600078e026a */
[----:B------:R-:W-:Y:S02]  /*31140*/  LOP3.LUT R223, R223, 0x7e, RZ, 0xc0, !PT ;  /* 0x0000007edfdf7812 */ /* 0x000fe400078ec0ff */
[----:B------:R-:W-:Y:S01]  /*31150*/  LOP3.LUT R229, R229, 0x40, RZ, 0xc0, !PT ;  /* 0x00000040e5e57812 */ /* 0x000fe200078ec0ff */
[----:B------:R-:W-:Y:S02]  /*31160*/  IMAD.WIDE R20, R0, 0x2, R92 ;  /* 0x0000000200147825 */ /* 0x000fe400078e025c */
[----:B------:R-:W3:Y:S01]  /*31170*/  LDL.64 R92, [R1+0x13d0] ;  /* 0x0013d000015c7983 */ /* 0x000ee20000100a00 */
[----:B------:R-:W-:-:S03]  /*31180*/  LEA R16, R229, R223, 0x9 ;  /* 0x000000dfe5107211 */ /* 0x000fc600078e48ff */
[----:B------:R0:W-:Y:S04]  /*31190*/  STL [R1+0x984], R118 ;  /* 0x0009847601007387 */ /* 0x0001e80000100800 */
[----:B------:R0:W3:Y:S01]  /*311a0*/  LDG.E.U16 R223, desc[UR60][R216.64] ;  /* 0x0000003cd8df7981 */ /* 0x0000e2000c1e1500 */
[----:B-1----:R-:W-:-:S03]  /*311b0*/  IMAD.WIDE R14, R0, 0x2, R90 ;  /* 0x00000002000e7825 */ /* 0x002fc600078e025a */
[----:B----4-:R1:W-:Y:S04]  /*311c0*/  STL [R1+0x980], R19 ;  /* 0x0009801301007387 */ /* 0x0103e80000100800 */
[----:B------:R-:W-:Y:S04]  /*311d0*/  STL [R1+0x97c], R111 ;  /* 0x00097c6f01007387 */ /* 0x000fe80000100800 */
[----:B0-----:R-:W4:Y:S04]  /*311e0*/  LDG.E.U16 R118, desc[UR60][R20.64] ;  /* 0x0000003c14767981 */ /* 0x001f28000c1e1500 */
[----:B-1----:R0:W4:Y:S04]  /*311f0*/  LDG.E.U16 R19, desc[UR60][R22.64] ;  /* 0x0000003c16137981 */ /* 0x002128000c1e1500 */
[----:B------:R1:W-:Y:S04]  /*31200*/  STL [R1+0x978], R17 ;  /* 0x0009781101007387 */ /* 0x0003e80000100800 */
[----:B-1----:R1:W4:Y:S04]  /*31210*/  LDG.E.U16 R17, desc[UR60][R14.64] ;  /* 0x0000003c0e117981 */ /* 0x002328000c1e1500 */
[----:B------:R0:W-:Y:S04]  /*31220*/  STL [R1+0x974], R110 ;  /* 0x0009746e01007387 */ /* 0x0001e80000100800 */
[----:B------:R-:W4:Y:S04]  /*31230*/  LDL.64 R108, [R1+0x13c0] ;  /* 0x0013c000016c7983 */ /* 0x000f280000100a00 */
[----:B------:R-:W4:Y:S04]  /*31240*/  LDL.64 R106, [R1+0x13b8] ;  /* 0x0013b800016a7983 */ /* 0x000f280000100a00 */
[----:B0-----:R-:W4:Y:S04]  /*31250*/  LDL.64 R110, [R1+0x13c8] ;  /* 0x0013c800016e7983 */ /* 0x001f280000100a00 */
[----:B------:R-:W4:Y:S01]  /*31260*/  LDL.64 R90, [R1+0x13b0] ;  /* 0x0013b000015a7983 */ /* 0x000f220000100a00 */
[----:B------:R-:W-:-:S04]  /*31270*/  IMAD.WIDE R218, R0, 0x2, R116 ;  /* 0x0000000200da7825 */ /* 0x000fc800078e0274 */
[C---:B------:R-:W-:Y:S01]  /*31280*/  IMAD.WIDE R216, R0.reuse, 0x2, R114 ;  /* 0x0000000200d87825 */ /* 0x040fe200078e0272 */
[----:B------:R0:W4:Y:S03]  /*31290*/  LDG.E.U16 R222, desc[UR60][R218.64] ;  /* 0x0000003cdade7981 */ /* 0x000126000c1e1500 */
[C---:B------:R-:W-:Y:S02]  /*312a0*/  IMAD.WIDE R22, R0.reuse, 0x2, R104 ;  /* 0x0000000200167825 */ /* 0x040fe400078e0268 */
[----:B------:R-:W4:Y:S04]  /*312b0*/  LDL.64 R104, [R1+0x13a8] ;  /* 0x0013a80001687983 */ /* 0x000f280000100a00 */
[----:B------:R1:W-:Y:S01]  /*312c0*/  STL [R1+0x970], R89 ;  /* 0x0009705901007387 */ /* 0x0003e20000100800 */
[----:B------:R-:W-:-:S03]  /*312d0*/  IMAD.WIDE R20, R0, 0x2, R102 ;  /* 0x0000000200147825 */ /* 0x000fc600078e0266 */
[----:B-1----:R1:W4:Y:S01]  /*312e0*/  LDG.E.U16 R89, desc[UR60][R216.64] ;  /* 0x0000003cd8597981 */ /* 0x002322000c1e1500 */
[----:B------:R-:W-:-:S03]  /*312f0*/  IMAD.WIDE R14, R0, 0x2, R100 ;  /* 0x00000002000e7825 */ /* 0x000fc600078e0264 */
[----:B------:R0:W-:Y:S04]  /*31300*/  STL [R1+0x96c], R221 ;  /* 0x00096cdd01007387 */ /* 0x0001e80000100800 */
[----:B--2---:R2:W-:Y:S04]  /*31310*/  STL [R1+0x968], R220 ;  /* 0x000968dc01007387 */ /* 0x0045e80000100800 */
[----:B0-----:R0:W4:Y:S04]  /*31320*/  LDG.E.U16 R221, desc[UR60][R22.64] ;  /* 0x0000003c16dd7981 */ /* 0x001128000c1e1500 */
[----:B--2---:R2:W4:Y:S04]  /*31330*/  LDG.E.U16 R220, desc[UR60][R20.64] ;  /* 0x0000003c14dc7981 */ /* 0x004528000c1e1500 */
[----:B------:R1:W-:Y:S01]  /*31340*/  STL [R1+0x964], R119 ;  /* 0x0009647701007387 */ /* 0x0003e20000100800 */
[----:B------:R-:W-:-:S03]  /*31350*/  IMAD.WIDE R218, R0, 0x2, R98 ;  /* 0x0000000200da7825 */ /* 0x000fc600078e0262 */
[----:B-1----:R1:W4:Y:S04]  /*31360*/  LDG.E.U16 R119, desc[UR60][R14.64] ;  /* 0x0000003c0e777981 */ /* 0x002328000c1e1500 */
[----:B------:R0:W-:Y:S04]  /*31370*/  STL [R1+0x960], R87 ;  /* 0x0009605701007387 */ /* 0x0001e80000100800 */
[----:B------:R-:W4:Y:S04]  /*31380*/  LDL.64 R102, [R1+0x13a0] ;  /* 0x0013a00001667983 */ /* 0x000f280000100a00 */
[----:B------:R-:W4:Y:S04]  /*31390*/  LDL.64 R100, [R1+0x1398] ;  /* 0x0013980001647983 */ /* 0x000f280000100a00 */
[----:B------:R-:W4:Y:S04]  /*313a0*/  LDL.64 R98, [R1+0x1390] ;  /* 0x0013900001627983 */ /* 0x000f280000100a00 */
[----:B0-----:R-:W4:Y:S01]  /*313b0*/  LDG.E.U16 R87, desc[UR60][R218.64] ;  /* 0x0000003cda577981 */ /* 0x001f22000c1e1500 */
[----:B------:R-:W-:-:S04]  /*313c0*/  IMAD.WIDE R216, R0, 0x2, R112 ;  /* 0x0000000200d87825 */ /* 0x000fc800078e0270 */
[C---:B------:R-:W-:Y:S01]  /*313d0*/  IMAD.WIDE R22, R0.reuse, 0x2, R96 ;  /* 0x0000000200167825 */ /* 0x040fe200078e0260 */
[----:B------:R0:W4:Y:S03]  /*313e0*/  LDG.E.U16 R113, desc[UR60][R216.64] ;  /* 0x0000003cd8717981 */ /* 0x000126000c1e1500 */
[C---:B--2---:R-:W-:Y:S01]  /*313f0*/  IMAD.WIDE R20, R0.reuse, 0x2, R94 ;  /* 0x0000000200147825 */ /* 0x044fe200078e025e */
[----:B------:R-:W2:Y:S04]  /*31400*/  LDL.64 R96, [R1+0x1388] ;  /* 0x0013880001607983 */ /* 0x000ea80000100a00 */
[----:B------:R-:W2:Y:S04]  /*31410*/  LDL.64 R94, [R1+0x1380] ;  /* 0x00138000015e7983 */ /* 0x000ea80000100a00 */
[----:B------:R-:W-:Y:S04]  /*31420*/  STL [R1+0x95c], R224 ;  /* 0x00095ce001007387 */ /* 0x000fe80000100800 */
[----:B------:R0:W2:Y:S04]  /*31430*/  LDG.E.U16 R112, desc[UR60][R22.64] ;  /* 0x0000003c16707981 */ /* 0x0000a8000c1e1500 */
[----:B---3--:R-:W-:Y:S01]  /*31440*/  STL [R1+0x958], R223 ;  /* 0x000958df01007387 */ /* 0x008fe20000100800 */
[----:B-1----:R-:W-:-:S03]  /*31450*/  IMAD.WIDE R14, R0, 0x2, R92 ;  /* 0x00000002000e7825 */ /* 0x002fc600078e025c */
[----:B----4-:R1:W-:Y:S04]  /*31460*/  STL [R1+0x954], R19 ;  /* 0x0009541301007387 */ /* 0x0103e80000100800 */
[----:B------:R-:W-:Y:S04]  /*31470*/  STL [R1+0x950], R118 ;  /* 0x0009507601007387 */ /* 0x000fe80000100800 */
[----:B------:R-:W3:Y:S04]  /*31480*/  LDL.64 R92, [R1+0x1378] ;  /* 0x00137800015c7983 */ /* 0x000ee80000100a00 */
[----:B-1----:R1:W4:Y:S04]  /*31490*/  LDG.E.U16 R19, desc[UR60][R20.64] ;  /* 0x0000003c14137981 */ /* 0x002328000c1e1500 */
[----:B------:R1:W-:Y:S04]  /*314a0*/  STL [R1+0x94c], R17 ;  /* 0x00094c1101007387 */ /* 0x0003e80000100800 */
[----:B------:R-:W3:Y:S01]  /*314b0*/  LDL.64 R116, [R1+0x1370] ;  /* 0x0013700001747983 */ /* 0x000ee20000100a00 */
[----:B0-----:R-:W-:-:S03]  /*314c0*/  IMAD.WIDE R216, R0, 0x2, R108 ;  /* 0x0000000200d87825 */ /* 0x001fc600078e026c */
[----:B------:R-:W3:Y:S04]  /*314d0*/  LDL.64 R114, [R1+0x1368] ;  /* 0x0013680001727983 */ /* 0x000ee80000100a00 */
[----:B-1----:R0:W3:Y:S01]  /*314e0*/  LDG.E.U16 R17, desc[UR60][R14.64] ;  /* 0x0000003c0e117981 */ /* 0x0020e2000c1e1500 */
[----:B------:R-:W-:-:S03]  /*314f0*/  IMAD.WIDE R22, R0, 0x2, R106 ;  /* 0x0000000200167825 */ /* 0x000fc600078e026a */
[----:B------:R-:W3:Y:S01]  /*31500*/  LDL.64 R108, [R1+0x1360] ;  /* 0x00136000016c7983 */ /* 0x000ee20000100a00 */
[----:B------:R-:W-:-:S03]  /*31510*/  IMAD.WIDE R218, R0, 0x2, R110 ;  /* 0x0000000200da7825 */ /* 0x000fc600078e026e */
[----:B------:R-:W3:Y:S01]  /*31520*/  LDG.E.U16 R224, desc[UR60][R216.64] ;  /* 0x0000003cd8e07981 */ /* 0x000ee2000c1e1500 */
[----:B------:R-:W-:-:S03]  /*31530*/  IMAD.WIDE R20, R0, 0x2, R90 ;  /* 0x0000000200147825 */ /* 0x000fc600078e025a */
[----:B------:R-:W3:Y:S04]  /*31540*/  LDL.64 R90, [R1+0x1358] ;  /* 0x00135800015a7983 */ /* 0x000ee80000100a00 */
[----:B------:R1:W3:Y:S04]  /*31550*/  LDG.E.U16 R118, desc[UR60][R218.64] ;  /* 0x0000003cda767981 */ /* 0x0002e8000c1e1500 */
[----:B------:R-:W3:Y:S04]  /*31560*/  LDG.E.U16 R223, desc[UR60][R20.64] ;  /* 0x0000003c14df7981 */ /* 0x000ee8000c1e1500 */
[----:B------:R-:W-:Y:S01]  /*31570*/  STL [R1+0x948], R222 ;  /* 0x000948de01007387 */ /* 0x000fe20000100800 */
[----:B0-----:R-:W-:-:S03]  /*31580*/  IMAD.WIDE R14, R0, 0x2, R104 ;  /* 0x00000002000e7825 */ /* 0x001fc600078e0268 */
[----:B------:R0:W-:Y:S04]  /*31590*/  STL [R1+0x944], R89 ;  /* 0x0009445901007387 */ /* 0x0001e80000100800 */
[----:B0-----:R0:W3:Y:S04]  /*315a0*/  LDG.E.U16 R89, desc[UR60][R22.64] ;  /* 0x0000003c16597981 */ /* 0x0010e8000c1e1500 */
[----:B------:R-:W-:Y:S04]  /*315b0*/  STL [R1+0x940], R221 ;  /* 0x000940dd01007387 */ /* 0x000fe80000100800 */
[----:B------:R1:W-:Y:S04]  /*315c0*/  STL [R1+0x93c], R220 ;  /* 0x00093cdc01007387 */ /* 0x0003e80000100800 */
[----:B-1----:R1:W3:Y:S04]  /*315d0*/  LDG.E.U16 R220, desc[UR60][R14.64] ;  /* 0x0000003c0edc7981 */ /* 0x0022e8000c1e1500 */
[----:B------:R-:W-:Y:S04]  /*315e0*/  STL [R1+0x938], R119 ;  /* 0x0009387701007387 */ /* 0x000fe80000100800 */
[----:B------:R-:W3:Y:S04]  /*315f0*/  LDL.64 R106, [R1+0x1350] ;  /* 0x00135000016a7983 */ /* 0x000ee80000100a00 */
[----:B------:R-:W3:Y:S01]  /*31600*/  LDL.64 R104, [R1+0x1348] ;  /* 0x0013480001687983 */ /* 0x000ee20000100a00 */
[----:B------:R-:W-:-:S03]  /*31610*/  IMAD.WIDE R218, R0, 0x2, R102 ;  /* 0x0000000200da7825 */ /* 0x000fc600078e0266 */
[----:B------:R-:W3:Y:S01]  /*31620*/  LDL.64 R102, [R1+0x1340] ;  /* 0x0013400001667983 */ /* 0x000ee20000100a00 */
[----:B------:R-:W-:-:S03]  /*31630*/  IMAD.WIDE R216, R0, 0x2, R100 ;  /* 0x0000000200d87825 */ /* 0x000fc600078e0264 */
[----:B------:R-:W3:Y:S01]  /*31640*/  LDL.64 R100, [R1+0x1338] ;  /* 0x0013380001647983 */ /* 0x000ee20000100a00 */
[----:B0-----:R-:W-:-:S03]  /*31650*/  IMAD.WIDE R22, R0, 0x2, R98 ;  /* 0x0000000200167825 */ /* 0x001fc600078e0262 */
[----:B------:R-:W3:Y:S04]  /*31660*/  LDL.64 R98, [R1+0x1330] ;  /* 0x0013300001627983 */ /* 0x000ee80000100a00 */
[----:B------:R3:W3:Y:S04]  /*31670*/  LDG.E.U16 R222, desc[UR60][R218.64] ;  /* 0x0000003cdade7981 */ /* 0x0006e8000c1e1500 */
[----:B------:R0:W-:Y:S01]  /*31680*/  STL [R1+0x934], R87 ;  /* 0x0009345701007387 */ /* 0x0001e20000100800 */
[----:B--2---:R-:W-:-:S03]  /*31690*/  IMAD.WIDE R20, R0, 0x2, R96 ;  /* 0x0000000200147825 */ /* 0x004fc600078e0260 */
[----:B------:R-:W2:Y:S04]  /*316a0*/  LDG.E.U16 R221, desc[UR60][R22.64] ;  /* 0x0000003c16dd7981 */ /* 0x000ea8000c1e1500 */
[----:B0-----:R0:W2:Y:S01]  /*316b0*/  LDG.E.U16 R87, desc[UR60][R216.64] ;  /* 0x0000003cd8577981 */ /* 0x0010a2000c1e1500 */
[----:B-1----:R-:W-:-:S03]  /*316c0*/  IMAD.WIDE R14, R0, 0x2, R94 ;  /* 0x00000002000e7825 */ /* 0x002fc600078e025e */
[----:B------:R-:W-:Y:S04]  /*316d0*/  STL [R1+0x930], R113 ;  /* 0x0009307101007387 */ /* 0x000fe80000100800 */
[----:B------:R-:W-:Y:S04]  /*316e0*/  STL [R1+0x92c], R112 ;  /* 0x00092c7001007387 */ /* 0x000fe80000100800 */
[----:B------:R1:W2:Y:S04]  /*316f0*/  LDG.E.U16 R119, desc[UR60][R20.64] ;  /* 0x0000003c14777981 */ /* 0x0002a8000c1e1500 */
[----:B----4-:R4:W-:Y:S01]  /*31700*/  STL [R1+0x928], R19 ;  /* 0x0009281301007387 */ /* 0x0109e20000100800 */
[----:B---3--:R-:W-:-:S03]  /*31710*/  IMAD.WIDE R218, R0, 0x2, R92 ;  /* 0x0000000200da7825 */ /* 0x008fc600078e025c */
[----:B----4-:R3:W4:Y:S04]  /*31720*/  LDG.E.U16 R19, desc[UR60][R14.64] ;  /* 0x0000003c0e137981 */ /* 0x010728000c1e1500 */
[----:B------:R0:W-:Y:S04]  /*31730*/  STL [R1+0x924], R17 ;  /* 0x0009241101007387 */ /* 0x0001e80000100800 */
[----:B------:R-:W4:Y:S04]  /*31740*/  LDL.64 R112, [R1+0x1328] ;  /* 0x0013280001707983 */ /* 0x000f280000100a00 */
[----:B------:R-:W4:Y:S04]  /*31750*/  LDL.64 R110, [R1+0x1320] ;  /* 0x00132000016e7983 */ /* 0x000f280000100a00 */
[----:B------:R-:W4:Y:S04]  /*31760*/  LDL.64 R96, [R1+0x1318] ;  /* 0x0013180001607983 */ /* 0x000f280000100a00 */
[----:B------:R-:W4:Y:S04]  /*31770*/  LDL.64 R94, [R1+0x1310] ;  /* 0x00131000015e7983 */ /* 0x000f280000100a00 */
[----:B0-----:R0:W4:Y:S01]  /*31780*/  LDG.E.U16 R17, desc[UR60][R218.64] ;  /* 0x0000003cda117981 */ /* 0x001122000c1e1500 */
[----:B------:R-:W-:-:S03]  /*31790*/  IMAD.WIDE R216, R0, 0x2, R116 ;  /* 0x0000000200d87825 */ /* 0x000fc600078e0274 */
[----:B------:R-:W4:Y:S01]  /*317a0*/  LDL.64 R92, [R1+0x1308] ;  /* 0x00130800015c7983 */ /* 0x000f220000100a00 */
[----:B------:R-:W-:-:S04]  /*317b0*/  IMAD.WIDE R22, R0, 0x2, R114 ;  /* 0x0000000200167825 */ /* 0x000fc800078e0272 */
[C---:B-1----:R-:W-:Y:S01]  /*317c0*/  IMAD.WIDE R20, R0.reuse, 0x2, R108 ;  /* 0x0000000200147825 */ /* 0x042fe200078e026c */
[----:B------:R1:W-:Y:S03]  /*317d0*/  STL [R1+0x920], R118 ;  /* 0x0009207601007387 */ /* 0x0003e60000100800 */
[C---:B---3--:R-:W-:Y:S01]  /*317e0*/  IMAD.WIDE R14, R0.reuse, 0x2, R90 ;  /* 0x00000002000e7825 */ /* 0x048fe200078e025a */
[----:B------:R-:W-:Y:S04]  /*317f0*/  STL [R1+0x91c], R224 ;  /* 0x00091ce001007387 */ /* 0x000fe80000100800 */
[----:B------:R-:W3:Y:S04]  /*31800*/  LDG.E.U16 R117, desc[UR60][R22.64] ;  /* 0x0000003c16757981 */ /* 0x000ee8000c1e1500 */
[----:B-1----:R1:W3:Y:S04]  /*31810*/  LDG.E.U16 R118, desc[UR60][R216.64] ;  /* 0x0000003cd8767981 */ /* 0x0022e8000c1e1500 */
[----:B------:R-:W3:Y:S04]  /*31820*/  LDG.E.U16 R116, desc[UR60][R14.64] ;  /* 0x0000003c0e747981 */ /* 0x000ee8000c1e1500 */
[----:B------:R0:W-:Y:S04]  /*31830*/  STL [R1+0x918], R89 ;  /* 0x0009185901007387 */ /* 0x0001e80000100800 */
[----:B------:R-:W-:Y:S04]  /*31840*/  STL [R1+0x914], R223 ;  /* 0x000914df01007387 */ /* 0x000fe80000100800 */
[----:B------:R-:W3:Y:S04]  /*31850*/  LDL.64 R90, [R1+0x1300] ;  /* 0x00130000015a7983 */ /* 0x000ee80000100a00 */
[----:B0-----:R0:W3:Y:S04]  /*31860*/  LDG.E.U16 R89, desc[UR60][R20.64] ;  /* 0x0000003c14597981 */ /* 0x0010e8000c1e1500 */
[----:B------:R0:W-:Y:S04]  /*31870*/  STL [R1+0x910], R220 ;  /* 0x000910dc01007387 */ /* 0x0001e80000100800 */
[----:B------:R-:W3:Y:S01]  /*31880*/  LDL.64 R108, [R1+0x12f8] ;  /* 0x0012f800016c7983 */ /* 0x000ee20000100a00 */
[----:B------:R-:W-:-:S03]  /*31890*/  IMAD.WIDE R218, R0, 0x2, R106 ;  /* 0x0000000200da7825 */ /* 0x000fc600078e026a */
[----:B------:R-:W3:Y:S01]  /*318a0*/  LDL.64 R106, [R1+0x12f0] ;  /* 0x0012f000016a7983 */ /* 0x000ee20000100a00 */
[----:B-1----:R-:W-:-:S03]  /*318b0*/  IMAD.WIDE R216, R0, 0x2, R104 ;  /* 0x0000000200d87825 */ /* 0x002fc600078e0268 */
[----:B------:R1:W3:Y:S04]  /*318c0*/  LDG.E.U16 R115, desc[UR60][R218.64] ;  /* 0x0000003cda737981 */ /* 0x0002e8000c1e1500 */
[----:B------:R-:W3:Y:S04]  /*318d0*/  LDL.64 R104, [R1+0x12e8] ;  /* 0x0012e80001687983 */ /* 0x000ee80000100a00 */
[----:B0-----:R0:W3:Y:S01]  /*318e0*/  LDG.E.U16 R220, desc[UR60][R216.64] ;  /* 0x0000003cd8dc7981 */ /* 0x0010e2000c1e1500 */
[----:B------:R-:W-:-:S04]  /*318f0*/  IMAD.WIDE R22, R0, 0x2, R102 ;  /* 0x0000000200167825 */ /* 0x000fc800078e0266 */
[C---:B------:R-:W-:Y:S01]  /*31900*/  IMAD.WIDE R20, R0.reuse, 0x2, R100 ;  /* 0x0000000200147825 */ /* 0x040fe200078e0264 */
[----:B------:R0:W3:Y:S04]  /*31910*/  LDG.E.U16 R114, desc[UR60][R22.64] ;  /* 0x0000003c16727981 */ /* 0x0000e8000c1e1500 */
[----:B------:R-:W-:Y:S04]  /*31920*/  STL [R1+0x90c], R222 ;  /* 0x00090cde01007387 */ /* 0x000fe80000100800 */
[----:B--2---:R2:W-:Y:S04]  /*31930*/  STL [R1+0x908], R87 ;  /* 0x0009085701007387 */ /* 0x0045e80000100800 */
[----:B--2---:R2:W3:Y:S01]  /*31940*/  LDG.E.U16 R87, desc[UR60][R20.64] ;  /* 0x0000003c14577981 */ /* 0x0044e2000c1e1500 */
[----:B------:R-:W-:-:S03]  /*31950*/  IMAD.WIDE R14, R0, 0x2, R98 ;  /* 0x00000002000e7825 */ /* 0x000fc600078e0262 */
[----:B------:R-:W-:Y:S04]  /*31960*/  STL [R1+0x904], R221 ;  /* 0x000904dd01007387 */ /* 0x000fe80000100800 */
[----:B------:R-:W3:Y:S04]  /*31970*/  LDL.64 R102, [R1+0x12e0] ;  /* 0x0012e00001667983 */ /* 0x000ee80000100a00 */
[----:B------:R-:W-:Y:S04]  /*31980*/  STL [R1+0x900], R119 ;  /* 0x0009007701007387 */ /* 0x000fe80000100800 */
[----:B------:R-:W3:Y:S04]  /*31990*/  LDL.64 R100, [R1+0x12d8] ;  /* 0x0012d80001647983 */ /* 0x000ee80000100a00 */
[----:B----4-:R4:W-:Y:S04]  /*319a0*/  STL [R1+0x8fc], R19 ;  /* 0x0008fc1301007387 */ /* 0x0109e80000100800 */
[----:B------:R-:W3:Y:S04]  /*319b0*/  LDL.64 R98, [R1+0x12d0] ;  /* 0x0012d00001627983 */ /* 0x000ee80000100a00 */
[----:B----4-:R4:W3:Y:S01]  /*319c0*/  LDG.E.U16 R19, desc[UR60][R14.64] ;  /* 0x0000003c0e137981 */ /* 0x0108e2000c1e1500 */
[----:B-1----:R-:W-:-:S04]  /*319d0*/  IMAD.WIDE R218, R0, 0x2, R112 ;  /* 0x0000000200da7825 */ /* 0x002fc800078e0270 */
[C---:B0-----:R-:W-:Y:S01]  /*319e0*/  IMAD.WIDE R216, R0.reuse, 0x2, R110 ;  /* 0x0000000200d87825 */ /* 0x041fe200078e026e */
[----:B------:R-:W3:Y:S03]  /*319f0*/  LDG.E.U16 R119, desc[UR60][R218.64] ;  /* 0x0000003cda777981 */ /* 0x000ee6000c1e1500 */
[C---:B------:R-:W-:Y:S01]  /*31a00*/  IMAD.WIDE R22, R0.reuse, 0x2, R96 ;  /* 0x0000000200167825 */ /* 0x040fe200078e0260 */
[----:B------:R-:W3:Y:S03]  /*31a10*/  LDL.64 R110, [R1+0x12c8] ;  /* 0x0012c800016e7983 */ /* 0x000ee60000100a00 */
[C---:B--2---:R-:W-:Y:S01]  /*31a20*/  IMAD.WIDE R20, R0.reuse, 0x2, R94 ;  /* 0x0000000200147825 */ /* 0x044fe200078e025e */
[----:B------:R-:W2:Y:S04]  /*31a30*/  LDL.64 R96, [R1+0x12c0] ;  /* 0x0012c00001607983 */ /* 0x000ea80000100a00 */
[----:B------:R-:W2:Y:S04]  /*31a40*/  LDL.64 R94, [R1+0x12b8] ;  /* 0x0012b800015e7983 */ /* 0x000ea80000100a00 */
[----:B------:R0:W-:Y:S04]  /*31a50*/  STL [R1+0x8f8], R17 ;  /* 0x0008f81101007387 */ /* 0x0001e80000100800 */
[----:B0-----:R0:W2:Y:S01]  /*31a60*/  LDG.E.U16 R17, desc[UR60][R216.64] ;  /* 0x0000003cd8117981 */ /* 0x0010a2000c1e1500 */
[----:B----4-:R-:W-:-:S03]  /*31a70*/  IMAD.WIDE R14, R0, 0x2, R92 ;  /* 0x00000002000e7825 */ /* 0x010fc600078e025c */
[----:B---3--:R1:W-:Y:S04]  /*31a80*/  STL [R1+0x8f4], R118 ;  /* 0x0008f47601007387 */ /* 0x0083e80000100800 */
[----:B------:R3:W-:Y:S04]  /*31a90*/  STL [R1+0x8f0], R117 ;  /* 0x0008f07501007387 */ /* 0x0007e80000100800 */
[----:B-1----:R1:W4:Y:S04]  /*31aa0*/  LDG.E.U16 R118, desc[UR60][R22.64] ;  /* 0x0000003c16767981 */ /* 0x002328000c1e1500 */
[----:B---3--:R3:W4:Y:S01]  /*31ab0*/  LDG.E.U16 R117, desc[UR60][R20.64] ;  /* 0x0000003c14757981 */ /* 0x008722000c1e1500 */
[----:B0-----:R-:W-:-:S03]  /*31ac0*/  IMAD.WIDE R216, R0, 0x2, R90 ;  /* 0x0000000200d87825 */ /* 0x001fc600078e025a */
[----:B------:R0:W-:Y:S04]  /*31ad0*/  STL [R1+0x8ec], R89 ;  /* 0x0008ec5901007387 */ /* 0x0001e80000100800 */
[----:B------:R3:W-:Y:S04]  /*31ae0*/  STL [R1+0x8e8], R116 ;  /* 0x0008e87401007387 */ /* 0x0007e80000100800 */
[----:B------:R-:W4:Y:S04]  /*31af0*/  LDL.64 R112, [R1+0x12b0] ;  /* 0x0012b00001707983 */ /* 0x000f280000100a00 */
[----:B0-----:R0:W4:Y:S04]  /*31b00*/  LDG.E.U16 R89, desc[UR60][R14.64] ;  /* 0x0000003c0e597981 */ /* 0x001128000c1e1500 */
[----:B------:R-:W4:Y:S01]  /*31b10*/  LDL.64 R92, [R1+0x12a8] ;  /* 0x0012a800015c7983 */ /* 0x000f220000100a00 */
[----:B-1----:R-:W-:-:S03]  /*31b20*/  IMAD.WIDE R22, R0, 0x2, R108 ;  /* 0x0000000200167825 */ /* 0x002fc600078e026c */
[----:B------:R-:W4:Y:S04]  /*31b30*/  LDL.64 R90, [R1+0x12a0] ;  /* 0x0012a000015a7983 */ /* 0x000f280000100a00 */
[----:B------:R-:W4:Y:S01]  /*31b40*/  LDG.E.U16 R217, desc[UR60][R216.64] ;  /* 0x0000003cd8d97981 */ /* 0x000f22000c1e1500 */
[----:B---3--:R-:W-:-:S03]  /*31b50*/  IMAD.WIDE R20, R0, 0x2, R106 ;  /* 0x0000000200147825 */ /* 0x008fc600078e026a */
[----:B------:R1:W3:Y:S04]  /*31b60*/  LDG.E.U16 R116, desc[UR60][R22.64] ;  /* 0x0000003c16747981 */ /* 0x0002e8000c1e1500 */
[----:B------:R-:W3:Y:S01]  /*31b70*/  LDL.64 R108, [R1+0x1298] ;  /* 0x00129800016c7983 */ /* 0x000ee20000100a00 */
[----:B0-----:R-:W-:-:S03]  /*31b80*/  IMAD.WIDE R14, R0, 0x2, R104 ;  /* 0x00000002000e7825 */ /* 0x001fc600078e0268 */
[----:B------:R0:W-:Y:S04]  /*31b90*/  STL [R1+0x8e4], R115 ;  /* 0x0008e47301007387 */ /* 0x0001e80000100800 */
[----:B------:R-:W-:Y:S04]  /*31ba0*/  STL [R1+0x8d8], R220 ;  /* 0x0008d8dc01007387 */ /* 0x000fe80000100800 */
[----:B------:R-:W3:Y:S04]  /*31bb0*/  LDL.64 R106, [R1+0x1290] ;  /* 0x00129000016a7983 */ /* 0x000ee80000100a00 */
[----:B0-----:R0:W3:Y:S04]  /*31bc0*/  LDG.E.U16 R115, desc[UR60][R20.64] ;  /* 0x0000003c14737981 */ /* 0x0010e8000c1e1500 */
[----:B------:R-:W-:Y:S04]  /*31bd0*/  STL [R1+0x8d4], R114 ;  /* 0x0008d47201007387 */ /* 0x000fe80000100800 */
[----:B------:R-:W3:Y:S04]  /*31be0*/  LDL.64 R104, [R1+0x1288] ;  /* 0x0012880001687983 */ /* 0x000ee80000100a00 */
[----:B------:R1:W-:Y:S04]  /*31bf0*/  STL [R1+0x8d0], R87 ;  /* 0x0008d05701007387 */ /* 0x0003e80000100800 */
[----:B-1----:R1:W3:Y:S01]  /*31c00*/  LDG.E.U16 R87, desc[UR60][R14.64] ;  /* 0x0000003c0e577981 */ /* 0x0022e2000c1e1500 */
[----:B------:R-:W-:-:S04]  /*31c10*/  IMAD.WIDE R22, R0, 0x2, R102 ;  /* 0x0000000200167825 */ /* 0x000fc800078e0266 */
[C---:B0-----:R-:W-:Y:S01]  /*31c20*/  IMAD.WIDE R20, R0.reuse, 0x2, R100 ;  /* 0x0000000200147825 */ /* 0x041fe200078e0264 */
[----:B------:R0:W3:Y:S04]  /*31c30*/  LDG.E.U16 R114, desc[UR60][R22.64] ;  /* 0x0000003c16727981 */ /* 0x0000e8000c1e1500 */
[----:B------:R2:W3:Y:S01]  /*31c40*/  LDG.E.U16 R216, desc[UR60][R20.64] ;  /* 0x0000003c14d87981 */ /* 0x0004e2000c1e1500 */
[----:B-1----:R-:W-:-:S03]  /*31c50*/  IMAD.WIDE R14, R0, 0x2, R98 ;  /* 0x00000002000e7825 */ /* 0x002fc600078e0262 */
[----:B------:R1:W-:Y:S04]  /*31c60*/  STL [R1+0x8cc], R19 ;  /* 0x0008cc1301007387 */ /* 0x0003e80000100800 */
[----:B------:R-:W3:Y:S04]  /*31c70*/  LDL.64 R102, [R1+0x1280] ;  /* 0x0012800001667983 */ /* 0x000ee80000100a00 */
[----:B------:R-:W3:Y:S04]  /*31c80*/  LDL.64 R100, [R1+0x1278] ;  /* 0x0012780001647983 */ /* 0x000ee80000100a00 */
[----:B-1----:R1:W3:Y:S04]  /*31c90*/  LDG.E.U16 R19, desc[UR60][R14.64] ;  /* 0x0000003c0e137981 */ /* 0x0022e8000c1e1500 */
[----:B------:R-:W3:Y:S04]  /*31ca0*/  LDL.64 R98, [R1+0x1270] ;  /* 0x0012700001627983 */ /* 0x000ee80000100a00 */
[----:B------:R1:W-:Y:S01]  /*31cb0*/  STL [R1+0x8c8], R119 ;  /* 0x0008c87701007387 */ /* 0x0003e20000100800 */
[----:B0-----:R-:W-:-:S04]  /*31cc0*/  IMAD.WIDE R22, R0, 0x2, R110 ;  /* 0x0000000200167825 */ /* 0x001fc800078e026e */
[C---:B--2---:R-:W-:Y:S01]  /*31cd0*/  IMAD.WIDE R20, R0.reuse, 0x2, R96 ;  /* 0x0000000200147825 */ /* 0x044fe200078e0260 */
[----:B-1----:R0:W2:Y:S04]  /*31ce0*/  LDG.E.U16 R119, desc[UR60][R22.64] ;  /* 0x0000003c16777981 */ /* 0x0020a8000c1e1500 */
[----:B------:R1:W-:Y:S04]  /*31cf0*/  STL [R1+0x8c4], R17 ;  /* 0x0008c41101007387 */ /* 0x0003e80000100800 */
[----:B-1----:R1:W2:Y:S01]  /*31d00*/  LDG.E.U16 R17, desc[UR60][R20.64] ;  /* 0x0000003c14117981 */ /* 0x0022a2000c1e1500 */
[----:B------:R-:W-:-:S03]  /*31d10*/  IMAD.WIDE R14, R0, 0x2, R94 ;  /* 0x00000002000e7825 */ /* 0x000fc600078e025e */
[----:B----4-:R4:W-:Y:S04]  /*31d20*/  STL [R1+0x8c0], R118 ;  /* 0x0008c07601007387 */ /* 0x0109e80000100800 */
[----:B------:R-:W2:Y:S04]  /*31d30*/  LDL.64 R110, [R1+0x1268] ;  /* 0x00126800016e7983 */ /* 0x000ea80000100a00 */
[----:B------:R1:W-:Y:S04]  /*31d40*/  STL [R1+0x8e0], R117 ;  /* 0x0008e07501007387 */ /* 0x0003e80000100800 */
[----:B------:R-:W2:Y:S04]  /*31d50*/  LDL.64 R96, [R1+0x1260] ;  /* 0x0012600001607983 */ /* 0x000ea80000100a00 */
[----:B----4-:R4:W2:Y:S01]  /*31d60*/  LDG.E.U16 R118, desc[UR60][R14.64] ;  /* 0x0000003c0e767981 */ /* 0x0108a2000c1e1500 */
[----:B0-----:R-:W-:-:S03]  /*31d70*/  IMAD.WIDE R22, R0, 0x2, R112 ;  /* 0x0000000200167825 */ /* 0x001fc600078e0270 */
[----:B------:R0:W-:Y:S01]  /*31d80*/  STL [R1+0x8ac], R89 ;  /* 0x0008ac5901007387 */ /* 0x0001e20000100800 */
[----:B-1----:R-:W-:-:S03]  /*31d90*/  IMAD.WIDE R20, R0, 0x2, R92 ;  /* 0x0000000200147825 */ /* 0x002fc600078e025c */
[----:B------:R-:W2:Y:S01]  /*31da0*/  LDL.64 R94, [R1+0x1258] ;  /* 0x00125800015e7983 */ /* 0x000ea20000100a00 */
[----:B----4-:R-:W-:-:S03]  /*31db0*/  IMAD.WIDE R14, R0, 0x2, R90 ;  /* 0x00000002000e7825 */ /* 0x010fc600078e025a */
[----:B------:R3:W4:Y:S04]  /*31dc0*/  LDG.E.U16 R117, desc[UR60][R22.64] ;  /* 0x0000003c16757981 */ /* 0x000728000c1e1500 */
[----:B------:R-:W4:Y:S04]  /*31dd0*/  LDL.64 R92, [R1+0x1250] ;  /* 0x00125000015c7983 */ /* 0x000f280000100a00 */
[----:B------:R-:W-:Y:S04]  /*31de0*/  STL [R1+0x8a8], R217 ;  /* 0x0008a8d901007387 */ /* 0x000fe80000100800 */
[----:B0-----:R0:W4:Y:S01]  /*31df0*/  LDG.E.U16 R89, desc[UR60][R20.64] ;  /* 0x0000003c14597981 */ /* 0x001122000c1e1500 */
[----:B---3--:R-:W-:-:S03]  /*31e00*/  IMAD.WIDE R22, R0, 0x2, R108 ;  /* 0x0000000200167825 */ /* 0x008fc600078e026c */
[----:B------:R-:W3:Y:S04]  /*31e10*/  LDL.64 R90, [R1+0x1248] ;  /* 0x00124800015a7983 */ /* 0x000ee80000100a00 */
[----:B------:R1:W-:Y:S01]  /*31e20*/  STL [R1+0x8a4], R116 ;  /* 0x0008a47401007387 */ /* 0x0003e20000100800 */
[----:B0-----:R-:W-:-:S03]  /*31e30*/  IMAD.WIDE R20, R0, 0x2, R106 ;  /* 0x0000000200147825 */ /* 0x001fc600078e026a */
[----:B-1----:R0:W3:Y:S04]  /*31e40*/  LDG.E.U16 R116, desc[UR60][R14.64] ;  /* 0x0000003c0e747981 */ /* 0x0020e8000c1e1500 */
[----:B------:R1:W-:Y:S04]  /*31e50*/  STL [R1+0x8a0], R115 ;  /* 0x0008a07301007387 */ /* 0x0003e80000100800 */
[----:B------:R-:W3:Y:S04]  /*31e60*/  LDL.64 R108, [R1+0x1240] ;  /* 0x00124000016c7983 */ /* 0x000ee80000100a00 */
[----:B-1----:R1:W3:Y:S04]  /*31e70*/  LDG.E.U16 R115, desc[UR60][R22.64] ;  /* 0x0000003c16737981 */ /* 0x0022e8000c1e1500 */
[----:B------:R1:W-:Y:S01]  /*31e80*/  STL [R1+0x89c], R87 ;  /* 0x00089c5701007387 */ /* 0x0003e20000100800 */
[----:B0-----:R-:W-:-:S03]  /*31e90*/  IMAD.WIDE R14, R0, 0x2, R104 ;  /* 0x00000002000e7825 */ /* 0x001fc600078e0268 */
[----:B------:R-:W3:Y:S04]  /*31ea0*/  LDL.64 R106, [R1+0x1238] ;  /* 0x00123800016a7983 */ /* 0x000ee80000100a00 */
[----:B------:R-:W3:Y:S04]  /*31eb0*/  LDL.64 R104, [R1+0x1230] ;  /* 0x0012300001687983 */ /* 0x000ee80000100a00 */
[----:B-1----:R0:W3:Y:S04]  /*31ec0*/  LDG.E.U16 R87, desc[UR60][R20.64] ;  /* 0x0000003c14577981 */ /* 0x0020e8000c1e1500 */
[----:B------:R1:W-:Y:S04]  /*31ed0*/  STL [R1+0x898], R114 ;  /* 0x0008987201007387 */ /* 0x0003e80000100800 */
[----:B------:R0:W-:Y:S04]  /*31ee0*/  STL [R1+0x894], R216 ;  /* 0x000894d801007387 */ /* 0x0001e80000100800 */
[----:B-1----:R1:W3:Y:S01]  /*31ef0*/  LDG.E.U16 R114, desc[UR60][R14.64] ;  /* 0x0000003c0e727981 */ /* 0x0022e2000c1e1500 */
[----:B------:R-:W-:-:S03]  /*31f00*/  IMAD.WIDE R22, R0, 0x2, R102 ;  /* 0x0000000200167825 */ /* 0x000fc600078e0266 */
[----:B------:R-:W3:Y:S01]  /*31f10*/  LDL.64 R102, [R1+0x1228] ;  /* 0x0012280001667983 */ /* 0x000ee20000100a00 */
[----:B0-----:R-:W-:-:S03]  /*31f20*/  IMAD.WIDE R20, R0, 0x2, R100 ;  /* 0x0000000200147825 */ /* 0x001fc600078e0264 */
[----:B------:R0:W3:Y:S04]  /*31f30*/  LDG.E.U16 R216, desc[UR60][R22.64] ;  /* 0x0000003c16d87981 */ /* 0x0000e8000c1e1500 */
[----:B------:R0:W-:Y:S04]  /*31f40*/  STL [R1+0x8b0], R19 ;  /* 0x0008b01301007387 */ /* 0x0001e80000100800 */
[----:B------:R-:W3:Y:S01]  /*31f50*/  LDL.64 R112, [R1+0x1220] ;  /* 0x0012200001707983 */ /* 0x000ee20000100a00 */
[----:B-1----:R-:W-:-:S03]  /*31f60*/  IMAD.WIDE R14, R0, 0x2, R98 ;  /* 0x00000002000e7825 */ /* 0x002fc600078e0262 */
[----:B------:R-:W3:Y:S04]  /*31f70*/  LDL.64 R100, [R1+0x1218] ;  /* 0x0012180001647983 */ /* 0x000ee80000100a00 */
[----:B0-----:R0:W3:Y:S04]  /*31f80*/  LDG.E.U16 R19, desc[UR60][R20.64] ;  /* 0x0000003c14137981 */ /* 0x0010e8000c1e1500 */
[----:B--2---:R-:W-:Y:S04]  /*31f90*/  STL [R1+0x87c], R119 ;  /* 0x00087c7701007387 */ /* 0x004fe80000100800 */
[----:B------:R-:W2:Y:S04]  /*31fa0*/  LDL.64 R98, [R1+0x1210] ;  /* 0x0012100001627983 */ /* 0x000ea80000100a00 */
[----:B------:R1:W-:Y:S04]  /*31fb0*/  STL [R1+0x878], R17 ;  /* 0x0008781101007387 */ /* 0x0003e80000100800 */
[----:B-1----:R1:W2:Y:S01]  /*31fc0*/  LDG.E.U16 R17, desc[UR60][R14.64] ;  /* 0x0000003c0e117981 */ /* 0x0022a2000c1e1500 */
[----:B------:R-:W-:-:S05]  /*31fd0*/  IMAD.WIDE R22, R0, 0x2, R110 ;  /* 0x0000000200167825 */ /* 0x000fca00078e026e */
[----:B------:R4:W2:Y:S01]  /*31fe0*/  LDG.E.U16 R119, desc[UR60][R22.64] ;  /* 0x0000003c16777981 */ /* 0x0008a2000c1e1500 */
[----:B0-----:R-:W-:-:S03]  /*31ff0*/  IMAD.WIDE R20, R0, 0x2, R96 ;  /* 0x0000000200147825 */ /* 0x001fc600078e0260 */
[----:B------:R0:W-:Y:S04]  /*32000*/  STL [R1+0x874], R118 ;  /* 0x0008747601007387 */ /* 0x0001e80000100800 */
[----:B------:R-:W2:Y:S04]  /*32010*/  LDL.64 R110, [R1+0x1208] ;  /* 0x00120800016e7983 */ /* 0x000ea80000100a00 */
[----:B------:R-:W2:Y:S04]  /*32020*/  LDL.64 R96, [R1+0x1200] ;  /* 0x0012000001607983 */ /* 0x000ea80000100a00 */
[----:B0-----:R3:W2:Y:S01]  /*32030*/  LDG.E.U16 R118, desc[UR60][R20.64] ;  /* 0x0000003c14767981 */ /* 0x0016a2000c1e1500 */
[----:B-1----:R-:W-:-:S03]  /*32040*/  IMAD.WIDE R14, R0, 0x2, R94 ;  /* 0x00000002000e7825 */ /* 0x002fc600078e025e */
[----:B----4-:R0:W-:Y:S04]  /*32050*/  STL [R1+0x870], R117 ;  /* 0x0008707501007387 */ /* 0x0101e80000100800 */
[----:B------:R-:W4:Y:S01]  /*32060*/  LDL.64 R94, [R1+0x11f8] ;  /* 0x0011f800015e7983 */ /* 0x000f220000100a00 */
[----:B------:R-:W-:-:S05]  /*32070*/  IMAD.WIDE R22, R0, 0x2, R92 ;  /* 0x0000000200167825 */ /* 0x000fca00078e025c */
[----:B0-----:R-:W4:Y:S04]  /*32080*/  LDG.E.U16 R117, desc[UR60][R22.64] ;  /* 0x0000003c16757981 */ /* 0x001f28000c1e1500 */
[----:B------:R0:W-:Y:S01]  /*32090*/  STL [R1+0x86c], R89 ;  /* 0x00086c5901007387 */ /* 0x0001e20000100800 */
[----:B---3--:R-:W-:-:S03]  /*320a0*/  IMAD.WIDE R20, R0, 0x2, R90 ;  /* 0x0000000200147825 */ /* 0x008fc600078e025a */
[----:B0-----:R0:W3:Y:S04]  /*320b0*/  LDG.E.U16 R89, desc[UR60][R14.64] ;  /* 0x0000003c0e597981 */ /* 0x0010e8000c1e1500 */
[----:B------:R1:W-:Y:S04]  /*320c0*/  STL [R1+0x868], R116 ;  /* 0x0008687401007387 */ /* 0x0003e80000100800 */
[----:B------:R-:W3:Y:S04]  /*320d0*/  LDL.64 R92, [R1+0x11f0] ;  /* 0x0011f000015c7983 */ /* 0x000ee80000100a00 */
[----:B------:R-:W3:Y:S01]  /*320e0*/  LDL.64 R90, [R1+0x11e8] ;  /* 0x0011e800015a7983 */ /* 0x000ee20000100a00 */
[----:B0-----:R-:W-:-:S03]  /*320f0*/  IMAD.WIDE R14, R0, 0x2, R108 ;  /* 0x00000002000e7825 */ /* 0x001fc600078e026c */
[----:B-1----:R0:W3:Y:S04]  /*32100*/  LDG.E.U16 R116, desc[UR60][R20.64] ;  /* 0x0000003c14747981 */ /* 0x0020e8000c1e1500 */
[----:B------:R-:W-:Y:S04]  /*32110*/  STL [R1+0x864], R115 ;  /* 0x0008647301007387 */ /* 0x000fe80000100800 */
[----:B------:R-:W3:Y:S04]  /*32120*/  LDL.64 R108, [R1+0x11e0] ;  /* 0x0011e000016c7983 */ /* 0x000ee80000100a00 */
[----:B------:R1:W-:Y:S04]  /*32130*/  STL [R1+0x880], R87 ;  /* 0x0008805701007387 */ /* 0x0003e80000100800 */
[----:B-1----:R1:W3:Y:S01]  /*32140*/  LDG.E.U16 R87, desc[UR60][R14.64] ;  /* 0x0000003c0e577981 */ /* 0x0022e2000c1e1500 */
[----:B------:R-:W-:-:S04]  /*32150*/  IMAD.WIDE R22, R0, 0x2, R106 ;  /* 0x0000000200167825 */ /* 0x000fc800078e026a */
[C---:B0-----:R-:W-:Y:S01]  /*32160*/  IMAD.WIDE R20, R0.reuse, 0x2, R104 ;  /* 0x0000000200147825 */ /* 0x041fe200078e0268 */
[----:B------:R0:W-:Y:S04]  /*32170*/  STL [R1+0x84c], R114 ;  /* 0x00084c7201007387 */ /* 0x0001e80000100800 */
[----:B------:R-:W3:Y:S04]  /*32180*/  LDL.64 R106, [R1+0x11d8] ;  /* 0x0011d800016a7983 */ /* 0x000ee80000100a00 */
[----:B------:R-:W3:Y:S04]  /*32190*/  LDL.64 R104, [R1+0x11d0] ;  /* 0x0011d00001687983 */ /* 0x000ee80000100a00 */
[----:B------:R1:W3:Y:S04]  /*321a0*/  LDG.E.U16 R115, desc[UR60][R22.64] ;  /* 0x0000003c16737981 */ /* 0x0002e8000c1e1500 */
[----:B0-----:R0:W3:Y:S01]  /*321b0*/  LDG.E.U16 R114, desc[UR60][R20.64] ;  /* 0x0000003c14727981 */ /* 0x0010e2000c1e1500 */
[----:B-1----:R-:W-:-:S03]  /*321c0*/  IMAD.WIDE R14, R0, 0x2, R102 ;  /* 0x00000002000e7825 */ /* 0x002fc600078e0266 */
[----:B------:R-:W-:Y:S04]  /*321d0*/  STL [R1+0x848], R216 ;  /* 0x000848d801007387 */ /* 0x000fe80000100800 */
[----:B------:R-:W3:Y:S01]  /*321e0*/  LDL.64 R102, [R1+0x11c8] ;  /* 0x0011c80001667983 */ /* 0x000ee20000100a00 */
[----:B------:R-:W-:-:S04]  /*321f0*/  IMAD.WIDE R22, R0, 0x2, R112 ;  /* 0x0000000200167825 */ /* 0x000fc800078e0270 */
[C---:B0-----:R-:W-:Y:S01]  /*32200*/  IMAD.WIDE R20, R0.reuse, 0x2, R100 ;  /* 0x0000000200147825 */ /* 0x041fe200078e0264 */
[----:B------:R-:W3:Y:S04]  /*32210*/  LDG.E.U16 R222, desc[UR60][R22.64] ;  /* 0x0000003c16de7981 */ /* 0x000ee8000c1e1500 */
[----:B------:R0:W-:Y:S04]  /*32220*/  STL [R1+0x844], R19 ;  /* 0x0008441301007387 */ /* 0x0001e80000100800 */
[----:B0-----:R0:W3:Y:S04]  /*32230*/  LDG.E.U16 R19, desc[UR60][R14.64] ;  /* 0x0000003c0e137981 */ /* 0x0010e8000c1e1500 */
[----:B--2---:R1:W-:Y:S01]  /*32240*/  STL [R1+0x840], R17 ;  /* 0x0008401101007387 */ /* 0x0043e20000100800 */
[----:B0-----:R-:W-:-:S03]  /*32250*/  IMAD.WIDE R14, R0, 0x2, R98 ;  /* 0x00000002000e7825 */ /* 0x001fc600078e0262 */
[----:B------:R-:W2:Y:S04]  /*32260*/  LDL.64 R100, [R1+0x11c0] ;  /* 0x0011c00001647983 */ /* 0x000ea80000100a00 */
[----:B------:R-:W2:Y:S04]  /*32270*/  LDL.64 R98, [R1+0x11b8] ;  /* 0x0011b80001627983 */ /* 0x000ea80000100a00 */
[----:B-1----:R0:W2:Y:S04]  /*32280*/  LDG.E.U16 R17, desc[UR60][R20.64] ;  /* 0x0000003c14117981 */ /* 0x0020a8000c1e1500 */
[----:B------:R4:W2:Y:S01]  /*32290*/  LDG.E.U16 R217, desc[UR60][R14.64] ;  /* 0x0000003c0ed97981 */ /* 0x0008a2000c1e1500 */
[----:B------:R-:W-:-:S03]  /*322a0*/  IMAD.WIDE R22, R0, 0x2, R110 ;  /* 0x0000000200167825 */ /* 0x000fc600078e026e */
[----:B------:R-:W-:Y:S01]  /*322b0*/  STL [R1+0x83c], R119 ;  /* 0x00083c7701007387 */ /* 0x000fe20000100800 */
[----:B0-----:R-:W-:-:S03]  /*322c0*/  IMAD.WIDE R20, R0, 0x2, R96 ;  /* 0x0000000200147825 */ /* 0x001fc600078e0260 */
[----:B------:R0:W2:Y:S04]  /*322d0*/  LDG.E.U16 R216, desc[UR60][R22.64] ;  /* 0x0000003c16d87981 */ /* 0x0000a8000c1e1500 */
[----:B------:R-:W-:Y:S04]  /*322e0*/  STL [R1+0x838], R118 ;  /* 0x0008387601007387 */ /* 0x000fe80000100800 */
[----:B------:R-:W2:Y:S01]  /*322f0*/  LDL.64 R96, [R1+0x11b0] ;  /* 0x0011b00001607983 */ /* 0x000ea20000100a00 */
[----:B----4-:R-:W-:-:S05]  /*32300*/  IMAD.WIDE R14, R0, 0x2, R94 ;  /* 0x00000002000e7825 */ /* 0x010fca00078e025e */
[----:B------:R-:W4:Y:S04]  /*32310*/  LDG.E.U16 R220, desc[UR60][R14.64] ;  /* 0x0000003c0edc7981 */ /* 0x000f28000c1e1500 */
[----:B---3--:R1:W-:Y:S04]  /*32320*/  STL [R1+0x834], R89 ;  /* 0x0008345901007387 */ /* 0x0083e80000100800 */
[----:B------:R-:W3:Y:S04]  /*32330*/  LDL.64 R94, [R1+0x11a8] ;  /* 0x0011a800015e7983 */ /* 0x000ee80000100a00 */
[----:B-1----:R1:W4:Y:S01]  /*32340*/  LDG.E.U16 R89, desc[UR60][R20.64] ;  /* 0x0000003c14597981 */ /* 0x002322000c1e1500 */
[----:B0-----:R-:W-:-:S03]  /*32350*/  IMAD.WIDE R22, R0, 0x2, R92 ;  /* 0x0000000200167825 */ /* 0x001fc600078e025c */
[----:B------:R-:W-:Y:S04]  /*32360*/  STL [R1+0x850], R117 ;  /* 0x0008507501007387 */ /* 0x000fe80000100800 */
[----:B------:R-:W4:Y:S01]  /*32370*/  LDL.64 R92, [R1+0x11a0] ;  /* 0x0011a000015c7983 */ /* 0x000f220000100a00 */
[----:B-1----:R-:W-:-:S03]  /*32380*/  IMAD.WIDE R20, R0, 0x2, R90 ;  /* 0x0000000200147825 */ /* 0x002fc600078e025a */
[----:B------:R0:W4:Y:S01]  /*32390*/  LDG.E.U16 R219, desc[UR60][R22.64] ;  /* 0x0000003c16db7981 */ /* 0x000122000c1e1500 */
[----:B------:R-:W-:-:S03]  /*323a0*/  IMAD.WIDE R14, R0, 0x2, R108 ;  /* 0x00000002000e7825 */ /* 0x000fc600078e026c */
[----:B------:R-:W-:Y:S04]  /*323b0*/  STL [R1+0x81c], R116 ;  /* 0x00081c7401007387 */ /* 0x000fe80000100800 */
[----:B------:R-:W4:Y:S04]  /*323c0*/  LDL.64 R90, [R1+0x1198] ;  /* 0x00119800015a7983 */ /* 0x000f280000100a00 */
[----:B------:R1:W4:Y:S04]  /*323d0*/  LDG.E.U16 R218, desc[UR60][R20.64] ;  /* 0x0000003c14da7981 */ /* 0x000328000c1e1500 */
[----:B------:R0:W-:Y:S04]  /*323e0*/  STL [R1+0x818], R87 ;  /* 0x0008185701007387 */ /* 0x0001e80000100800 */
[----:B------:R-:W4:Y:S04]  /*323f0*/  LDL.64 R118, [R1+0x1190] ;  /* 0x0011900001767983 */ /* 0x000f280000100a00 */
[----:B0-----:R0:W4:Y:S01]  /*32400*/  LDG.E.U16 R87, desc[UR60][R14.64] ;  /* 0x0000003c0e577981 */ /* 0x001122000c1e1500 */
[----:B------:R-:W-:-:S04]  /*32410*/  IMAD.WIDE R22, R0, 0x2, R106 ;  /* 0x0000000200167825 */ /* 0x000fc800078e026a */
[C---:B-1----:R-:W-:Y:S01]  /*32420*/  IMAD.WIDE R20, R0.reuse, 0x2, R104 ;  /* 0x0000000200147825 */ /* 0x042fe200078e0268 */
[----:B------:R1:W4:Y:S04]  /*32430*/  LDG.E.U16 R221, desc[UR60][R22.64] ;  /* 0x0000003c16dd7981 */ /* 0x000328000c1e1500 */
[----:B------:R-:W-:Y:S04]  /*32440*/  STL [R1+0x814], R115 ;  /* 0x0008147301007387 */ /* 0x000fe80000100800 */
[----:B------:R-:W4:Y:S04]  /*32450*/  LDL.64 R116, [R1+0x1188] ;  /* 0x0011880001747983 */ /* 0x000f280000100a00 */
[----:B------:R1:W-:Y:S01]  /*32460*/  STL [R1+0x810], R114 ;  /* 0x0008107201007387 */ /* 0x0003e20000100800 */
[----:B0-----:R-:W-:-:S03]  /*32470*/  IMAD.WIDE R14, R0, 0x2, R102 ;  /* 0x00000002000e7825 */ /* 0x001fc600078e0266 */
[----:B-1----:R-:W4:Y:S04]  /*32480*/  LDL.64 R114, [R1+0x1180] ;  /* 0x0011800001727983 */ /* 0x002f280000100a00 */
[----:B------:R0:W-:Y:S04]  /*32490*/  STL [R1+0x80c], R19 ;  /* 0x00080c1301007387 */ /* 0x0001e80000100800 */
[----:B------:R-:W4:Y:S04]  /*324a0*/  LDL.64 R112, [R1+0x1178] ;  /* 0x0011780001707983 */ /* 0x000f280000100a00 */
[----:B------:R-:W4:Y:S04]  /*324b0*/  LDL.64 R110, [R1+0x1170] ;  /* 0x00117000016e7983 */ /* 0x000f280000100a00 */
[----:B------:R-:W-:Y:S04]  /*324c0*/  STL [R1+0x808], R222 ;  /* 0x000808de01007387 */ /* 0x000fe80000100800 */
[----:B------:R-:W4:Y:S04]  /*324d0*/  LDL.64 R108, [R1+0x1168] ;  /* 0x00116800016c7983 */ /* 0x000f280000100a00 */
[----:B0-----:R0:W4:Y:S04]  /*324e0*/  LDG.E.U16 R19, desc[UR60][R20.64] ;  /* 0x0000003c14137981 */ /* 0x001128000c1e1500 */
[----:B--2---:R1:W-:Y:S04]  /*324f0*/  STL [R1+0x804], R17 ;  /* 0x0008041101007387 */ /* 0x0043e80000100800 */
[----:B-1----:R1:W2:Y:S01]  /*32500*/  LDG.E.U16 R17, desc[UR60][R14.64] ;  /* 0x0000003c0e117981 */ /* 0x0022a2000c1e1500 */
[----:B------:R-:W-:-:S03]  /*32510*/  IMAD.WIDE R22, R0, 0x2, R100 ;  /* 0x0000000200167825 */ /* 0x000fc600078e0264 */
[----:B------:R1:W-:Y:S01]  /*32520*/  STL [R1+0x820], R217 ;  /* 0x000820d901007387 */ /* 0x0003e20000100800 */
[----:B0-----:R-:W-:-:S03]  /*32530*/  IMAD.WIDE R20, R0, 0x2, R98 ;  /* 0x0000000200147825 */ /* 0x001fc600078e0262 */
[----:B------:R-:W2:Y:S04]  /*32540*/  LDL.64 R106, [R1+0x1160] ;  /* 0x00116000016a7983 */ /* 0x000ea80000100a00 */
[----:B------:R-:W2:Y:S04]  /*32550*/  LDL.64 R104, [R1+0x1158] ;  /* 0x0011580001687983 */ /* 0x000ea80000100a00 */
[----:B------:R-:W2:Y:S01]  /*32560*/  LDL.64 R102, [R1+0x1150] ;  /* 0x0011500001667983 */ /* 0x000ea20000100a00 */
[----:B-1----:R-:W-:-:S03]  /*32570*/  IMAD.WIDE R14, R0, 0x2, R96 ;  /* 0x00000002000e7825 */ /* 0x002fc600078e0260 */
[----:B------:R0:W-:Y:S04]  /*32580*/  STL [R1+0x7ec], R216 ;  /* 0x0007ecd801007387 */ /* 0x0001e80000100800 */
[----:B------:R3:W2:Y:S04]  /*32590*/  LDG.E.U16 R217, desc[UR60][R22.64] ;  /* 0x0000003c16d97981 */ /* 0x0006a8000c1e1500 */
[----:B0-----:R0:W2:Y:S01]  /*325a0*/  LDG.E.U16 R216, desc[UR60][R20.64] ;  /* 0x0000003c14d87981 */ /* 0x0010a2000c1e1500 */
[----:B---3--:R-:W-:-:S03]  /*325b0*/  IMAD.WIDE R22, R0, 0x2, R94 ;  /* 0x0000000200167825 */ /* 0x008fc600078e025e */
[----:B----4-:R1:W-:Y:S04]  /*325c0*/  STL [R1+0x7e8], R89 ;  /* 0x0007e85901007387 */ /* 0x0103e80000100800 */
[----:B------:R3:W-:Y:S04]  /*325d0*/  STL [R1+0x7e4], R220 ;  /* 0x0007e4dc01007387 */ /* 0x0007e80000100800 */
[----:B------:R-:W4:Y:S04]  /*325e0*/  LDL.64 R100, [R1+0x1148] ;  /* 0x0011480001647983 */ /* 0x000f280000100a00 */
[----:B------:R-:W4:Y:S01]  /*325f0*/  LDL.64 R98, [R1+0x1140] ;  /* 0x0011400001627983 */ /* 0x000f220000100a00 */
[----:B0-----:R-:W-:-:S03]  /*32600*/  IMAD.WIDE R20, R0, 0x2, R92 ;  /* 0x0000000200147825 */ /* 0x001fc600078e025c */
[----:B------:R-:W4:Y:S04]  /*32610*/  LDL.64 R96, [R1+0x1138] ;  /* 0x0011380001607983 */ /* 0x000f280000100a00 */
[----:B------:R-:W4:Y:S04]  /*32620*/  LDL.64 R94, [R1+0x1130] ;  /* 0x00113000015e7983 */ /* 0x000f280000100a00 */
[----:B------:R0:W-:Y:S04]  /*32630*/  STL [R1+0x7e0], R219 ;  /* 0x0007e0db01007387 */ /* 0x0001e80000100800 */
[----:B-1----:R1:W4:Y:S04]  /*32640*/  LDG.E.U16 R89, desc[UR60][R14.64] ;  /* 0x0000003c0e597981 */ /* 0x002328000c1e1500 */
[----:B------:R-:W4:Y:S04]  /*32650*/  LDL.64 R92, [R1+0x1128] ;  /* 0x00112800015c7983 */ /* 0x000f280000100a00 */
[----:B------:R-:W-:Y:S01]  /*32660*/  STL [R1+0x7dc], R218 ;  /* 0x0007dcda01007387 */ /* 0x000fe20000100800 */
[----:B-1----:R-:W-:-:S03]  /*32670*/  IMAD.WIDE R14, R0, 0x2, R90 ;  /* 0x00000002000e7825 */ /* 0x002fc600078e025a */
[----:B------:R-:W4:Y:S04]  /*32680*/  LDL.64 R90, [R1+0x1120] ;  /* 0x00112000015a7983 */ /* 0x000f280000100a00 */
[----:B---3--:R1:W3:Y:S04]  /*32690*/  LDG.E.U16 R220, desc[UR60][R20.64] ;  /* 0x0000003c14dc7981 */ /* 0x0082e8000c1e1500 */
[----:B0-----:R-:W3:Y:S04]  /*326a0*/  LDG.E.U16 R219, desc[UR60][R14.64] ;  /* 0x0000003c0edb7981 */ /* 0x001ee8000c1e1500 */
[----:B------:R0:W-:Y:S04]  /*326b0*/  STL [R1+0x7d8], R87 ;  /* 0x0007d85701007387 */ /* 0x0001e80000100800 */
[----:B0-----:R0:W3:Y:S01]  /*326c0*/  LDG.E.U16 R87, desc[UR60][R22.64] ;  /* 0x0000003c16577981 */ /* 0x0010e2000c1e1500 */
[----:B-1----:R-:W-:-:S04]  /*326d0*/  IMAD.WIDE R20, R0, 0x2, R116 ;  /* 0x0000000200147825 */ /* 0x002fc800078e0274 */
[C---:B0-----:R-:W-:Y:S02]  /*326e0*/  IMAD.WIDE R22, R0.reuse, 0x2, R118 ;  /* 0x0000000200167825 */ /* 0x041fe400078e0276 */
[----:B------:R-:W3:Y:S04]  /*326f0*/  LDG.E.U16 R119, desc[UR60][R20.64] ;  /* 0x0000003c14777981 */ /* 0x000ee8000c1e1500 */
[----:B------:R0:W3:Y:S01]  /*32700*/  LDG.E.U16 R218, desc[UR60][R22.64] ;  /* 0x0000003c16da7981 */ /* 0x0000e2000c1e1500 */
[----:B------:R-:W-:-:S03]  /*32710*/  IMAD.WIDE R14, R0, 0x2, R114 ;  /* 0x00000002000e7825 */ /* 0x000fc600078e0272 */
[----:B------:R-:W-:Y:S04]  /*32720*/  STL [R1+0x7d4], R221 ;  /* 0x0007d4dd01007387 */ /* 0x000fe80000100800 */
[----:B------:R1:W3:Y:S01]  /*32730*/  LDG.E.U16 R118, desc[UR60][R14.64] ;  /* 0x0000003c0e767981 */ /* 0x0002e2000c1e1500 */
[----:B0-----:R-:W-:-:S04]  /*32740*/  IMAD.WIDE R22, R0, 0x2, R112 ;  /* 0x0000000200167825 */ /* 0x001fc800078e0270 */
[C---:B------:R-:W-:Y:S01]  /*32750*/  IMAD.WIDE R20, R0.reuse, 0x2, R110 ;  /* 0x0000000200147825 */ /* 0x040fe200078e026e */
[----:B------:R0:W3:Y:S03]  /*32760*/  LDG.E.U16 R117, desc[UR60][R22.64] ;  /* 0x0000003c16757981 */ /* 0x0000e6000c1e1500 */
[C---:B-1----:R-:W-:Y:S01]  /*32770*/  IMAD.WIDE R14, R0.reuse, 0x2, R108 ;  /* 0x00000002000e7825 */ /* 0x042fe200078e026c */
[----:B------:R1:W-:Y:S04]  /*32780*/  STL [R1+0x7f0], R19 ;  /* 0x0007f01301007387 */ /* 0x0003e80000100800 */
[----:B-1----:R1:W3:Y:S04]  /*32790*/  LDG.E.U16 R19, desc[UR60][R20.64] ;  /* 0x0000003c14137981 */ /* 0x0022e8000c1e1500 */
[----:B--2---:R2:W-:Y:S04]  /*327a0*/  STL [R1+0x7c8], R17 ;  /* 0x0007c81101007387 */ /* 0x0045e80000100800 */
[----:B--2---:R2:W3:Y:S01]  /*327b0*/  LDG.E.U16 R17, desc[UR60][R14.64] ;  /* 0x0000003c0e117981 */ /* 0x0044e2000c1e1500 */
[----:B0-----:R-:W-:-:S04]  /*327c0*/  IMAD.WIDE R22, R0, 0x2, R106 ;  /* 0x0000000200167825 */ /* 0x001fc800078e026a */
[C---:B-1----:R-:W-:Y:S01]  /*327d0*/  IMAD.WIDE R20, R0.reuse, 0x2, R104 ;  /* 0x0000000200147825 */ /* 0x042fe200078e0268 */
[----:B------:R-:W3:Y:S04]  /*327e0*/  LDG.E.U16 R116, desc[UR60][R22.64] ;  /* 0x0000003c16747981 */ /* 0x000ee8000c1e1500 */
[----:B------:R-:W3:Y:S04]  /*327f0*/  LDG.E.U16 R115, desc[UR60][R20.64] ;  /* 0x0000003c14737981 */ /* 0x000ee8000c1e1500 */
[----:B------:R-:W-:Y:S01]  /*32800*/  STL [R1+0x7c4], R217 ;  /* 0x0007c4d901007387 */ /* 0x000fe20000100800 */
[----:B--2---:R-:W-:-:S03]  /*32810*/  IMAD.WIDE R14, R0, 0x2, R102 ;  /* 0x00000002000e7825 */ /* 0x004fc600078e0266 */
[----:B------:R4:W-:Y:S04]  /*32820*/  STL [R1+0x7c0], R216 ;  /* 0x0007c0d801007387 */ /* 0x0009e80000100800 */
[----:B------:R0:W2:Y:S02]  /*32830*/  LDG.E.U16 R114, desc[UR60][R14.64] ;  /* 0x0000003c0e727981 */ /* 0x0000a4000c1e1500 */
[----:B0-----:R-:W0:Y:S01]  /*32840*/  LDC R14, c[0x0][0x238] ;  /* 0x00008e00ff0e7b82 */ /* 0x001e220000000800 */
[----:B----4-:R-:W-:-:S04]  /*32850*/  IMAD.WIDE R216, R0, 0x2, R100 ;  /* 0x0000000200d87825 */ /* 0x010fc800078e0264 */
[C---:B------:R-:W-:Y:S01]  /*32860*/  IMAD.WIDE R22, R0.reuse, 0x2, R98 ;  /* 0x0000000200167825 */ /* 0x040fe200078e0262 */
[----:B------:R1:W4:Y:S03]  /*32870*/  LDG.E.U16 R113, desc[UR60][R216.64] ;  /* 0x0000003cd8717981 */ /* 0x000326000c1e1500 */
[C---:B------:R-:W-:Y:S01]  /*32880*/  IMAD.WIDE R20, R0.reuse, 0x2, R96 ;  /* 0x0000000200147825 */ /* 0x040fe200078e0260 */
[----:B------:R1:W4:Y:S03]  /*32890*/  LDG.E.U16 R112, desc[UR60][R22.64] ;  /* 0x0000003c16707981 */ /* 0x000326000c1e1500 */
[C---:B-1----:R-:W-:Y:S01]  /*328a0*/  IMAD.WIDE R216, R0.reuse, 0x2, R94 ;  /* 0x0000000200d87825 */ /* 0x042fe200078e025e */
[----:B------:R1:W-:Y:S03]  /*328b0*/  STL [R1+0x7bc], R89 ;  /* 0x0007bc5901007387 */ /* 0x0003e60000100800 */
[C---:B------:R-:W-:Y:S01]  /*328c0*/  IMAD.WIDE R22, R0.reuse, 0x2, R92 ;  /* 0x0000000200167825 */ /* 0x040fe200078e025c */
[----:B-1----:R1:W4:Y:S05]  /*328d0*/  LDG.E.U16 R89, desc[UR60][R20.64] ;  /* 0x0000003c14597981 */ /* 0x00232a000c1e1500 */
[----:B------:R-:W4:Y:S01]  /*328e0*/  LDG.E.U16 R22, desc[UR60][R22.64] ;  /* 0x0000003c16167981 */ /* 0x000f22000c1e1500 */
[----:B-1----:R-:W-:-:S06]  /*328f0*/  IMAD.WIDE R20, R0, 0x2, R90 ;  /* 0x0000000200147825 */ /* 0x002fcc00078e025a */
[----:B------:R0:W4:Y:S04]  /*32900*/  LDG.E.U16 R21, desc[UR60][R20.64] ;  /* 0x0000003c14157981 */ /* 0x000128000c1e1500 */
[----:B---3--:R1:W-:Y:S04]  /*32910*/  STL [R1+0x7b8], R87 ;  /* 0x0007b85701007387 */ /* 0x0083e80000100800 */
[----:B-1----:R-:W3:Y:S04]  /*32920*/  LDG.E.U16 R87, desc[UR60][R216.64] ;  /* 0x0000003cd8577981 */ /* 0x002ee8000c1e1500 */
[----:B------:R-:W-:Y:S04]  /*32930*/  STL [R1+0x7b4], R220 ;  /* 0x0007b4dc01007387 */ /* 0x000fe80000100800 */
[----:B------:R-:W-:Y:S04]  /*32940*/  STL [R1+0x7b0], R219 ;  /* 0x0007b0db01007387 */ /* 0x000fe80000100800 */
[----:B------:R-:W3:Y:S04]  /*32950*/  LDL.64 R110, [R1+0x1118] ;  /* 0x00111800016e7983 */ /* 0x000ee80000100a00 */
[----:B------:R-:W3:Y:S04]  /*32960*/  LDL.64 R108, [R1+0x1110] ;  /* 0x00111000016c7983 */ /* 0x000ee80000100a00 */
[----:B------:R-:W3:Y:S04]  /*32970*/  LDL.64 R106, [R1+0x1108] ;  /* 0x00110800016a7983 */ /* 0x000ee80000100a00 */
[----:B------:R-:W-:Y:S04]  /*32980*/  STL [R1+0x7cc], R218 ;  /* 0x0007ccda01007387 */ /* 0x000fe80000100800 */
[----:B------:R-:W3:Y:S04]  /*32990*/  LDL.64 R104, [R1+0x1100] ;  /* 0x0011000001687983 */ /* 0x000ee80000100a00 */
[----:B------:R-:W-:Y:S04]  /*329a0*/  STL [R1+0x7a8], R119 ;  /* 0x0007a87701007387 */ /* 0x000fe80000100800 */
[----:B------:R-:W3:Y:S04]  /*329b0*/  LDL.64 R102, [R1+0x10f8] ;  /* 0x0010f80001667983 */ /* 0x000ee80000100a00 */
[----:B------:R-:W-:Y:S04]  /*329c0*/  STL [R1+0x7a4], R118 ;  /* 0x0007a47601007387 */ /* 0x000fe80000100800 */
[----:B------:R-:W3:Y:S04]  /*329d0*/  LDL.64 R100, [R1+0x10f0] ;  /* 0x0010f00001647983 */ /* 0x000ee80000100a00 */
[----:B------:R-:W3:Y:S04]  /*329e0*/  LDL.64 R98, [R1+0x10e8] ;  /* 0x0010e80001627983 */ /* 0x000ee80000100a00 */
[----:B------:R-:W3:Y:S04]  /*329f0*/  LDL.64 R96, [R1+0x10e0] ;  /* 0x0010e00001607983 */ /* 0x000ee80000100a00 */
[----:B------:R-:W3:Y:S01]  /*32a00*/  LDL.64 R94, [R1+0x10d8] ;  /* 0x0010d800015e7983 */ /* 0x000ee20000100a00 */
[----:B0-----:R-:W-:-:S03]  /*32a10*/  FMUL R20, R88, R14 ;  /* 0x0000000e58147220 */ /* 0x001fc60000400000 */
[----:B------:R-:W-:Y:S04]  /*32a20*/  STL [R1+0x7a0], R117 ;  /* 0x0007a07501007387 */ /* 0x000fe80000100800 */
[----:B------:R-:W3:Y:S01]  /*32a30*/  LDL.64 R92, [R1+0x10d0] ;  /* 0x0010d000015c7983 */ /* 0x000ee20000100a00 */
[----:B------:R-:W-:-:S03]  /*32a40*/  FMUL R15, R70, R14 ;  /* 0x0000000e460f7220 */ /* 0x000fc60000400000 */
[----:B------:R0:W-:Y:S04]  /*32a50*/  STL [R1+0x79c], R19 ;  /* 0x00079c1301007387 */ /* 0x0001e80000100800 */
[----:B------:R-:W3:Y:S01]  /*32a60*/  LDL.64 R90, [R1+0x10c8] ;  /* 0x0010c800015a7983 */ /* 0x000ee20000100a00 */
[----:B0-----:R-:W-:-:S05]  /*32a70*/  FMUL R19, R86, R14 ;  /* 0x0000000e56137220 */ /* 0x001fca0000400000 */
[----:B------:R-:W-:Y:S01]  /*32a80*/  FMNMX R20, R20, R19, !PT ;  /* 0x0000001314147209 */ /* 0x000fe20007800000 */
[----:B------:R-:W-:-:S05]  /*32a90*/  FMUL R19, R85, R14 ;  /* 0x0000000e55137220 */ /* 0x000fca0000400000 */
        /* <DEDUP_REMOVED lines=13> */
[----:B------:R0:W-:Y:S02]  /*32b70*/  STL [R1+0x798], R17 ;  /* 0x0007981101007387 */ /* 0x0001e40000100800 */
        /* <DEDUP_REMOVED lines=14> */
[-C--:B------:R-:W-:Y:S01]  /*32c60*/  FMUL R17, R27, R14.reuse ;  /* 0x0000000e1b117220 */ /* 0x080fe20000400000 */
[----:B------:R-:W-:-:S04]  /*32c70*/  FMUL R19, R78, R14 ;  /* 0x0000000e4e137220 */ /* 0x000fc80000400000 */
[----:B------:R-:W-:Y:S01]  /*32c80*/  FMNMX R15, R17, R15, !PT ;  /* 0x0000000f110f7209 */ /* 0x000fe20007800000 */
[----:B------:R-:W-:Y:S01]  /*32c90*/  FMUL R17, R24, R14 ;  /* 0x0000000e18117220 */ /* 0x000fe20000400000 */
[----:B------:R-:W-:Y:S01]  /*32ca0*/  FMNMX R20, R19, R20, !PT ;  /* 0x0000001413147209 */ /* 0x000fe20007800000 */
[----:B------:R-:W-:-:S03]  /*32cb0*/  FMUL R19, R77, R14 ;  /* 0x0000000e4d137220 */ /* 0x000fc60000400000 */
        /* <DEDUP_REMOVED lines=10> */
[----:B------:R-:W-:Y:S02]  /*32d60*/  WARPGROUP.DEPBAR.LE gsb0, 0x0 ;  /* 0x00008000000079c5 */ /* 0x000fe40000010000 */
[----:B------:R-:W-:Y:S01]  /*32d70*/  FMNMX R20, R19, R20, !PT ;  /* 0x0000001413147209 */ /* 0x000fe20007800000 */
[----:B------:R-:W-:Y:S01]  /*32d80*/  WARPGROUP.ARRIVE ;  /* 0x00000000000079c5 */ /* 0x000fe20000000000 */
[-C--:B------:R-:W-:Y:S01]  /*32d90*/  FMUL R19, R53, R14.reuse ;  /* 0x0000000e35137220 */ /* 0x080fe20000400000 */
[----:B------:R-:W-:Y:S01]  /*32da0*/  FMNMX R15, R17, R15, !PT ;  /* 0x0000000f110f7209 */ /* 0x000fe20007800000 */
[----:B------:R-:W-:Y:S01]  /*32db0*/  FMUL R17, R60, R14 ;  /* 0x0000000e3c117220 */ /* 0x000fe20000400000 */
[----:B------:R-:W-:Y:S01]  /*32dc0*/  UMOV UR58, UR52 ;  /* 0x00000034003a7c82 */ /* 0x000fe20008000000 */
[----:B------:R-:W-:Y:S01]  /*32dd0*/  UMOV UR59, UR53 ;  /* 0x00000035003b7c82 */ /* 0x000fe20008000000 */
[----:B------:R-:W-:Y:S01]  /*32de0*/  FMNMX R20, R19, R20, !PT ;  /* 0x0000001413147209 */ /* 0x000fe20007800000 */
[----:B------:R-:W-:Y:S01]  /*32df0*/  HGMMA.64x128x16.F32.BF16 R152, gdesc[UR56].tnspA, R152, gsb0 ;  /* 0x21e00000389879f0 */ /* 0x000fe20008001898 */
[-C--:B------:R-:W-:Y:S01]  /*32e00*/  FMUL R19, R52, R14.reuse ;  /* 0x0000000e34137220 */ /* 0x080fe20000400000 */
[----:B------:R-:W-:Y:S01]  /*32e10*/  FMNMX R15, R17, R15, !PT ;  /* 0x0000000f110f7209 */ /* 0x000fe20007800000 */
[----:B------:R-:W-:-:S03]  /*32e20*/  FMUL R17, R59, R14 ;  /* 0x0000000e3b117220 */ /* 0x000fc60000400000 */
[----:B------:R-:W-:Y:S01]  /*32e30*/  FMNMX R20, R19, R20, !PT ;  /* 0x0000001413147209 */ /* 0x000fe20007800000 */
        /* <DEDUP_REMOVED lines=62> */
[----:B------:R-:W-:Y:S01]  /*33220*/  FMUL R17, R30, R14 ;  /* 0x0000000e1e117220 */ /* 0x000fe20000400000 */
[----:B------:R-:W-:Y:S02]  /*33230*/  STL [R1+0x794], R116 ;  /* 0x0007947401007387 */ /* 0x000fe40000100800 */
[----:B------:R-:W-:Y:S01]  /*33240*/  FMNMX R20, R19, R20, !PT ;  /* 0x0000001413147209 */ /* 0x000fe20007800000 */
[-C--:B------:R-:W-:Y:S01]  /*33250*/  FMUL R19, R26, R14.reuse ;  /* 0x0000000e1a137220 */ /* 0x080fe20000400000 */
[----:B------:R-:W-:Y:S01]  /*33260*/  STL [R1+0x790], R115 ;  /* 0x0007907301007387 */ /* 0x000fe20000100800 */
[----:B------:R-:W-:Y:S01]  /*33270*/  FMNMX R15, R17, R15, !PT ;  /* 0x0000000f110f7209 */ /* 0x000fe20007800000 */
[----:B------:R-:W-:-:S02]  /*33280*/  FMUL R218, R72, R14 ;  /* 0x0000000e48da7220 */ /* 0x000fc40000400000 */
[----:B--2---:R-:W-:Y:S04]  /*33290*/  STL [R1+0x7ac], R114 ;  /* 0x0007ac7201007387 */ /* 0x004fe80000100800 */
[----:B----4-:R-:W-:Y:S01]  /*332a0*/  STL [R1+0x77c], R113 ;  /* 0x00077c7101007387 */ /* 0x010fe20000100800 */
[----:B------:R-:W-:-:S03]  /*332b0*/  FMNMX R19, R19, R15, !PT ;  /* 0x0000000f13137209 */ /* 0x000fc60007800000 */
[----:B------:R-:W-:Y:S01]  /*332c0*/  STL [R1+0x778], R112 ;  /* 0x0007787001007387 */ /* 0x000fe20000100800 */
[----:B------:R-:W-:-:S03]  /*332d0*/  FMNMX R218, R218, R20, !PT ;  /* 0x00000014dada7209 */ /* 0x000fc60007800000 */
[----:B------:R0:W-:Y:S04]  /*332e0*/  STL [R1+0x78c], R89 ;  /* 0x00078c5901007387 */ /* 0x0001e80000100800 */
[----:B---3--:R-:W-:Y:S04]  /*332f0*/  STL [R1+0x788], R87 ;  /* 0x0007885701007387 */ /* 0x008fe80000100800 */
[----:B------:R-:W-:Y:S04]  /*33300*/  STL [R1+0x784], R22 ;  /* 0x0007841601007387 */ /* 0x000fe80000100800 */
[----:B------:R1:W-:Y:S01]  /*33310*/  STL [R1+0x780], R21 ;  /* 0x0007801501007387 */ /* 0x0003e20000100800 */
[----:B------:R-:W-:-:S02]  /*33320*/  WARPGROUP.DEPBAR.LE gsb0, 0x0 ;  /* 0x00008000000079c5 */ /* 0x000fc40000010000 */
[-C--:B------:R-:W-:Y:S01]  /*33330*/  FMUL R17, R154, R14.reuse ;  /* 0x0000000e9a117220 */ /* 0x080fe20000400000 */
[-C--:B------:R-:W-:Y:S01]  /*33340*/  FMUL R15, R155, R14.reuse ;  /* 0x0000000e9b0f7220 */ /* 0x080fe20000400000 */
[-C--:B------:R-:W-:Y:S01]  /*33350*/  FMUL R20, R153, R14.reuse ;  /* 0x0000000e99147220 */ /* 0x080fe20000400000 */
[----:B0-----:R-:W2:Y:S01]  /*33360*/  LDL R89, [R1+0x10a0] ;  /* 0x0010a00001597983 */ /* 0x001ea20000100800 */
[-C--:B-1----:R-:W-:Y:S02]  /*33370*/  FMUL R21, R152, R14.reuse ;  /* 0x0000000e98157220 */ /* 0x082fe40000400000 */
[----:B------:R-:W-:Y:S01]  /*33380*/  FMNMX R22, R17, R15, !PT ;  /* 0x0000000f11167209 */ /* 0x000fe20007800000 */
[----:B------:R-:W-:Y:S01]  /*33390*/  FMUL R17, R158, R14 ;  /* 0x0000000e9e117220 */ /* 0x000fe20000400000 */
[----:B------:R-:W-:Y:S01]  /*333a0*/  IMAD.WIDE R216, R0, 0x2, R110 ;  /* 0x0000000200d87825 */ /* 0x000fe200078e026e */
[----:B------:R-:W3:Y:S01]  /*333b0*/  LDL R87, [R1+0x10a4] ;  /* 0x0010a40001577983 */ /* 0x000ee20000100800 */
[----:B------:R-:W-:-:S02]  /*333c0*/  FMNMX R15, R21, R20, !PT ;  /* 0x00000014150f7209 */ /* 0x000fc40007800000 */
[----:B------:R-:W-:Y:S01]  /*333d0*/  FMUL R20, R156, R14 ;  /* 0x0000000e9c147220 */ /* 0x000fe20000400000 */
        /* <DEDUP_REMOVED lines=111> */
[----:B------:R-:W-:Y:S01]  /*33ad0*/  FMUL R20, R212, R14 ;  /* 0x0000000ed4147220 */ /* 0x000fe20000400000 */
[----:B------:R-:W-:-:S04]  /*33ae0*/  FMNMX R21, R17, R21, !PT ;  /* 0x0000001511157209 */ /* 0x000fc80007800000 */
[----:B------:R-:W-:Y:S01]  /*33af0*/  FMNMX R17, R20, R15, !PT ;  /* 0x0000000f14117209 */ /* 0x000fe20007800000 */
[-C--:B------:R-:W-:Y:S01]  /*33b00*/  FMUL R15, R215, R14.reuse ;  /* 0x0000000ed70f7220 */ /* 0x080fe20000400000 */
[----:B------:R-:W-:Y:S01]  /*33b10*/  FMUL R20, R213, R14 ;  /* 0x0000000ed5147220 */ /* 0x000fe20000400000 */
[----:B------:R-:W-:Y:S02]  /*33b20*/  IMAD.WIDE R22, R0, 0x2, R108 ;  /* 0x0000000200167825 */ /* 0x000fe400078e026c */
[----:B------:R0:W4:Y:S01]  /*33b30*/  LDG.E.U16 R108, desc[UR60][R216.64] ;  /* 0x0000003cd86c7981 */ /* 0x000122000c1e1500 */
[----:B------:R-:W-:Y:S02]  /*33b40*/  FMNMX R15, R15, R21, !PT ;  /* 0x000000150f0f7209 */ /* 0x000fe40007800000 */
[----:B------:R-:W-:Y:S01]  /*33b50*/  FMNMX R17, R20, R17, !PT ;  /* 0x0000001114117209 */ /* 0x000fe20007800000 */
[C---:B------:R-:W-:Y:S02]  /*33b60*/  IMAD.WIDE R20, R0.reuse, 0x2, R106 ;  /* 0x0000000200147825 */ /* 0x040fe400078e026a */
[----:B------:R1:W4:Y:S04]  /*33b70*/  LDG.E.U16 R107, desc[UR60][R22.64] ;  /* 0x0000003c166b7981 */ /* 0x000328000c1e1500 */
[----:B------:R1:W4:Y:S01]  /*33b80*/  LDG.E.U16 R106, desc[UR60][R20.64] ;  /* 0x0000003c146a7981 */ /* 0x000322000c1e1500 */
[----:B0-----:R-:W-:-:S04]  /*33b90*/  IMAD.WIDE R216, R0, 0x2, R100 ;  /* 0x0000000200d87825 */ /* 0x001fc800078e0264 */
[----:B-1----:R-:W-:-:S04]  /*33ba0*/  IMAD.WIDE R22, R0, 0x2, R104 ;  /* 0x0000000200167825 */ /* 0x002fc800078e0268 */
[C---:B------:R-:W-:Y:S02]  /*33bb0*/  IMAD.WIDE R20, R0.reuse, 0x2, R102 ;  /* 0x0000000200147825 */ /* 0x040fe400078e0266 */
[----:B------:R0:W4:Y:S04]  /*33bc0*/  LDG.E.U16 R103, desc[UR60][R22.64] ;  /* 0x0000003c16677981 */ /* 0x000128000c1e1500 */
[----:B------:R1:W4:Y:S01]  /*33bd0*/  LDG.E.U16 R102, desc[UR60][R20.64] ;  /* 0x0000003c14667981 */ /* 0x000322000c1e1500 */
[----:B0-----:R-:W-:-:S03]  /*33be0*/  IMAD.WIDE R22, R0, 0x2, R98 ;  /* 0x0000000200167825 */ /* 0x001fc600078e0262 */
[----:B------:R0:W4:Y:S01]  /*33bf0*/  LDG.E.U16 R98, desc[UR60][R216.64] ;  /* 0x0000003cd8627981 */ /* 0x000122000c1e1500 */
[----:B-1----:R-:W-:-:S03]  /*33c00*/  IMAD.WIDE R20, R0, 0x2, R96 ;  /* 0x0000000200147825 */ /* 0x002fc600078e0260 */
[----:B------:R1:W4:Y:S04]  /*33c10*/  LDG.E.U16 R97, desc[UR60][R22.64] ;  /* 0x0000003c16617981 */ /* 0x000328000c1e1500 */
[----:B------:R1:W4:Y:S01]  /*33c20*/  LDG.E.U16 R96, desc[UR60][R20.64] ;  /* 0x0000003c14607981 */ /* 0x000322000c1e1500 */
[----:B0-----:R-:W-:-:S04]  /*33c30*/  IMAD.WIDE R216, R0, 0x2, R94 ;  /* 0x0000000200d87825 */ /* 0x001fc800078e025e */
[C---:B-1----:R-:W-:Y:S02]  /*33c40*/  IMAD.WIDE R22, R0.reuse, 0x2, R92 ;  /* 0x0000000200167825 */ /* 0x042fe400078e025c */
[----:B------:R-:W4:Y:S02]  /*33c50*/  LDG.E.U16 R92, desc[UR60][R216.64] ;  /* 0x0000003cd85c7981 */ /* 0x000f24000c1e1500 */
[----:B------:R-:W-:Y:S02]  /*33c60*/  IMAD.WIDE R20, R0, 0x2, R90 ;  /* 0x0000000200147825 */ /* 0x000fe400078e025a */
[----:B------:R2:W4:Y:S04]  /*33c70*/  LDG.E.U16 R91, desc[UR60][R22.64] ;  /* 0x0000003c165b7981 */ /* 0x000528000c1e1500 */
[----:B------:R0:W4:Y:S04]  /*33c80*/  LDG.E.U16 R90, desc[UR60][R20.64] ;  /* 0x0000003c145a7981 */ /* 0x000128000c1e1500 */
[----:B------:R-:W1:Y:S04]  /*33c90*/  SHFL.BFLY PT, R219, R218, 0x2, 0x1f ;  /* 0x0c401f00dadb7f89 */ /* 0x000e6800000e0000 */
[----:B------:R-:W0:Y:S04]  /*33ca0*/  SHFL.BFLY PT, R221, R15, 0x2, 0x1f ;  /* 0x0c401f000fdd7f89 */ /* 0x000e2800000e0000 */
[----:B------:R-:W0:Y:S04]  /*33cb0*/  SHFL.BFLY PT, R222, R17, 0x2, 0x1f ;  /* 0x0c401f0011de7f89 */ /* 0x000e2800000e0000 */
[----:B------:R-:W0:Y:S01]  /*33cc0*/  SHFL.BFLY PT, R220, R19, 0x2, 0x1f ;  /* 0x0c401f0013dc7f89 */ /* 0x000e2200000e0000 */
[----:B-1----:R-:W-:-:S05]  /*33cd0*/  FMNMX R218, R218, R219, !PT ;  /* 0x000000dbdada7209 */ /* 0x002fca0007800000 */
[----:B------:R-:W1:Y:S01]  /*33ce0*/  SHFL.BFLY PT, R219, R218, 0x1, 0x1f ;  /* 0x0c201f00dadb7f89 */ /* 0x000e6200000e0000 */
[----:B0-----:R-:W-:Y:S02]  /*33cf0*/  FMNMX R15, R15, R221, !PT ;  /* 0x000000dd0f0f7209 */ /* 0x001fe40007800000 */
[----:B------:R-:W-:-:S03]  /*33d00*/  FMNMX R17, R17, R222, !PT ;  /* 0x000000de11117209 */ /* 0x000fc60007800000 */
[----:B------:R-:W0:Y:S01]  /*33d10*/  SHFL.BFLY PT, R221, R15, 0x1, 0x1f ;  /* 0x0c201f000fdd7f89 */ /* 0x000e2200000e0000 */
[----:B------:R-:W-:-:S03]  /*33d20*/  FMNMX R19, R19, R220, !PT ;  /* 0x000000dc13137209 */ /* 0x000fc60007800000 */
[----:B------:R-:W3:Y:S04]  /*33d30*/  SHFL.BFLY PT, R222, R17, 0x1, 0x1f ;  /* 0x0c201f0011de7f89 */ /* 0x000ee800000e0000 */
[----:B------:R-:W3:Y:S01]  /*33d40*/  SHFL.BFLY PT, R220, R19, 0x1, 0x1f ;  /* 0x0c201f0013dc7f89 */ /* 0x000ee200000e0000 */
[----:B-1----:R-:W-:-:S04]  /*33d50*/  FMNMX R218, R218, R219, !PT ;  /* 0x000000dbdada7209 */ /* 0x002fc80007800000 */
[----:B--2---:R-:W-:Y:S02]  /*33d60*/  FMNMX R22, R218, R89, !PT ;  /* 0x00000059da167209 */ /* 0x004fe40007800000 */
[----:B0-----:R-:W-:-:S03]  /*33d70*/  FMNMX R221, R15, R221, !PT ;  /* 0x000000dd0fdd7209 */ /* 0x001fc60007800000 */
[--C-:B------:R-:W-:Y:S01]  /*33d80*/  FFMA R15, R88, R14, -R22.reuse ;  /* 0x0000000e580f7223 */ /* 0x100fe20000000816 */
[----:B---3--:R-:W-:Y:S01]  /*33d90*/  FMNMX R222, R17, R222, !PT ;  /* 0x000000de11de7209 */ /* 0x008fe20007800000 */
[--C-:B------:R-:W-:Y:S02]  /*33da0*/  FFMA R17, R86, R14, -R22.reuse ;  /* 0x0000000e56117223 */ /* 0x100fe40000000816 */
[----:B------:R-:W-:Y:S01]  /*33db0*/  FMUL R15, R15, 1.4426950216293334961 ;  /* 0x3fb8aa3b0f0f7820 */ /* 0x000fe20000400000 */
[----:B------:R-:W-:Y:S01]  /*33dc0*/  FMNMX R21, R19, R220, !PT ;  /* 0x000000dc13157209 */ /* 0x000fe20007800000 */
[-CC-:B------:R-:W-:Y:S01]  /*33dd0*/  FFMA R220, R85, R14.reuse, -R22.reuse ;  /* 0x0000000e55dc7223 */ /* 0x180fe20000000816 */
[----:B------:R-:W-:Y:S01]  /*33de0*/  FMUL R223, R17, 1.4426950216293334961 ;  /* 0x3fb8aa3b11df7820 */ /* 0x000fe20000400000 */
[----:B------:R0:W1:Y:S01]  /*33df0*/  MUFU.EX2 R115, R15 ;  /* 0x0000000f00737308 */ /* 0x0000620000000800 */
[-CC-:B------:R-:W-:Y:S01]  /*33e00*/  FFMA R219, R84, R14.reuse, -R22.reuse ;  /* 0x0000000e54db7223 */ /* 0x180fe20000000816 */
[-CC-:B------:R-:W-:Y:S01]  /*33e10*/  FFMA R218, R83, R14.reuse, -R22.reuse ;  /* 0x0000000e53da7223 */ /* 0x180fe20000000816 */
[----:B------:R-:W-:Y:S01]  /*33e20*/  FFMA R217, R82, R14, -R22 ;  /* 0x0000000e52d97223 */ /* 0x000fe20000000816 */
[----:B------:R-:W-:Y:S01]  /*33e30*/  FMUL R220, R220, 1.4426950216293334961 ;  /* 0x3fb8aa3bdcdc7820 */ /* 0x000fe20000400000 */
[----:B------:R-:W-:Y:S01]  /*33e40*/  FMUL R219, R219, 1.4426950216293334961 ;  /* 0x3fb8aa3bdbdb7820 */ /* 0x000fe20000400000 */
[----:B------:R-:W-:-:S02]  /*33e50*/  FMUL R218, R218, 1.4426950216293334961 ;  /* 0x3fb8aa3bdada7820 */ /* 0x000fc40000400000 */
[----:B------:R-:W2:Y:S01]  /*33e60*/  MUFU.EX2 R116, R223 ;  /* 0x000000df00747308 */ /* 0x000ea20000000800 */
[----:B0-----:R-:W-:Y:S01]  /*33e70*/  FFMA R15, R76, R14, -R22 ;  /* 0x0000000e4c0f7223 */ /* 0x001fe20000000816 */
[----:B------:R-:W-:-:S06]  /*33e80*/  FMUL R217, R217, 1.4426950216293334961 ;  /* 0x3fb8aa3bd9d97820 */ /* 0x000fcc0000400000 */
[----:B------:R-:W0:Y:S08]  /*33e90*/  MUFU.EX2 R76, R220 ;  /* 0x000000dc004c7308 */ /* 0x000e300000000800 */
[----:B------:R-:W3:Y:S08]  /*33ea0*/  MUFU.EX2 R111, R219 ;  /* 0x000000db006f7308 */ /* 0x000ef00000000800 */
[----:B------:R-:W3:Y:S01]  /*33eb0*/  MUFU.EX2 R109, R218 ;  /* 0x000000da006d7308 */ /* 0x000ee20000000800 */
[----:B------:R-:W-:-:S05]  /*33ec0*/  FMNMX R21, R21, R87, !PT ;  /* 0x0000005715157209 */ /* 0x000fca0007800000 */
[-CC-:B------:R-:W-:Y:S01]  /*33ed0*/  FFMA R238, R27, R14.reuse, -R21.reuse ;  /* 0x0000000e1bee7223 */ /* 0x180fe20000000815 */
[----:B----4-:R-:W-:Y:S04]  /*33ee0*/  STL [R1+0x72c], R108 ;  /* 0x00072c6c01007387 */ /* 0x010fe80000100800 */
[----:B------:R-:W-:Y:S04]  /*33ef0*/  STL [R1+0x730], R107 ;  /* 0x0007306b01007387 */ /* 0x000fe80000100800 */
[----:B------:R4:W-:Y:S02]  /*33f00*/  STL [R1+0x728], R106 ;  /* 0x0007286a01007387 */ /* 0x0009e40000100800 */
[----:B----4-:R-:W4:Y:S02]  /*33f10*/  MUFU.EX2 R106, R217 ;  /* 0x000000d9006a7308 */ /* 0x010f240000000800 */
[----:B------:R4:W-:Y:S04]  /*33f20*/  STL [R1+0x724], R103 ;  /* 0x0007246701007387 */ /* 0x0009e80000100800 */
[----:B------:R-:W-:Y:S04]  /*33f30*/  STL [R1+0x720], R102 ;  /* 0x0007206601007387 */ /* 0x000fe80000100800 */
[----:B-1----:R-:W-:Y:S04]  /*33f40*/  STL [R1+0xaec], R115 ;  /* 0x000aec7301007387 */ /* 0x002fe80000100800 */
[----:B------:R-:W-:Y:S04]  /*33f50*/  STL [R1+0x71c], R98 ;  /* 0x00071c6201007387 */ /* 0x000fe80000100800 */
[----:B------:R1:W-:Y:S04]  /*33f60*/  STL [R1+0x718], R97 ;  /* 0x0007186101007387 */ /* 0x0003e80000100800 */
[----:B------:R-:W-:Y:S04]  /*33f70*/  STL [R1+0x714], R96 ;  /* 0x0007146001007387 */ /* 0x000fe80000100800 */
[----:B--2---:R-:W-:Y:S04]  /*33f80*/  STL [R1+0xac8], R116 ;  /* 0x000ac87401007387 */ /* 0x004fe80000100800 */
[----:B------:R-:W-:Y:S04]  /*33f90*/  STL [R1+0x70c], R92 ;  /* 0x00070c5c01007387 */ /* 0x000fe80000100800 */
[----:B------:R-:W-:Y:S04]  /*33fa0*/  STL [R1+0x710], R91 ;  /* 0x0007105b01007387 */ /* 0x000fe80000100800 */
[----:B------:R-:W-:Y:S04]  /*33fb0*/  STL [R1+0x708], R90 ;  /* 0x0007085a01007387 */ /* 0x000fe80000100800 */
[----:B0-----:R0:W-:Y:S04]  /*33fc0*/  STL [R1+0xac4], R76 ;  /* 0x000ac44c01007387 */ /* 0x0011e80000100800 */
[----:B---3--:R-:W-:Y:S04]  /*33fd0*/  STL [R1+0xaa0], R111 ;  /* 0x000aa06f01007387 */ /* 0x008fe80000100800 */
[----:B------:R-:W-:Y:S04]  /*33fe0*/  STL [R1+0xa7c], R109 ;  /* 0x000a7c6d01007387 */ /* 0x000fe80000100800 */
[----:B----4-:R-:W-:Y:S04]  /*33ff0*/  STL [R1+0xa58], R106 ;  /* 0x000a586a01007387 */ /* 0x010fe80000100800 */
[----:B------:R-:W2:Y:S01]  /*34000*/  LDL R27, [R1+0x10a8] ;  /* 0x0010a800011b7983 */ /* 0x000ea20000100800 */
[-C--:B------:R-:W-:Y:S01]  /*34010*/  FFMA R240, R24, R14.reuse, -R21 ;  /* 0x0000000e18f07223 */ /* 0x080fe20000000815 */
[----:B------:R-:W-:-:S02]  /*34020*/  FFMA R216, R81, R14, -R22 ;  /* 0x0000000e51d87223 */ /* 0x000fc40000000816 */
[----:B------:R-:W3:Y:S01]  /*34030*/  LDL R24, [R1+0x10ac] ;  /* 0x0010ac0001187983 */ /* 0x000ee20000100800 */
[-CC-:B------:R-:W-:Y:S01]  /*34040*/  FFMA R23, R80, R14.reuse, -R22.reuse ;  /* 0x0000000e50177223 */ /* 0x180fe20000000816 */
[-CC-:B------:R-:W-:Y:S01]  /*34050*/  FFMA R20, R79, R14.reuse, -R22.reuse ;  /* 0x0000000e4f147223 */ /* 0x180fe20000000816 */
[-C--:B------:R-:W-:Y:S01]  /*34060*/  FFMA R19, R78, R14.reuse, -R22 ;  /* 0x0000000e4e137223 */ /* 0x080fe20000000816 */
[----:B------:R-:W-:Y:S01]  /*34070*/  FMUL R216, R216, 1.4426950216293334961 ;  /* 0x3fb8aa3bd8d87820 */ /* 0x000fe20000400000 */
[----:B------:R-:W-:Y:S01]  /*34080*/  FMUL R23, R23, 1.4426950216293334961 ;  /* 0x3fb8aa3b17177820 */ /* 0x000fe20000400000 */
[----:B------:R-:W-:Y:S01]  /*34090*/  FMUL R20, R20, 1.4426950216293334961 ;  /* 0x3fb8aa3b14147820 */ /* 0x000fe20000400000 */
[-CC-:B------:R-:W-:Y:S01]  /*340a0*/  FFMA R241, R64, R14.reuse, -R21.reuse ;  /* 0x0000000e40f17223 */ /* 0x180fe20000000815 */
[----:B------:R-:W-:Y:S01]  /*340b0*/  FMUL R19, R19, 1.4426950216293334961 ;  /* 0x3fb8aa3b13137820 */ /* 0x000fe20000400000 */
[----:B------:R-:W4:Y:S08]  /*340c0*/  MUFU.EX2 R64, R216 ;  /* 0x000000d800407308 */ /* 0x000f300000000800 */
[----:B------:R-:W1:Y:S08]  /*340d0*/  MUFU.EX2 R103, R23 ;  /* 0x0000001700677308 */ /* 0x000e700000000800 */
[----:B------:R-:W0:Y:S08]  /*340e0*/  MUFU.EX2 R101, R20 ;  /* 0x0000001400657308 */ /* 0x000e300000000800 */
[----:B------:R-:W0:Y:S01]  /*340f0*/  MUFU.EX2 R99, R19 ;  /* 0x0000001300637308 */ /* 0x000e220000000800 */
[----:B----4-:R-:W-:Y:S01]  /*34100*/  STL [R1+0xa54], R64 ;  /* 0x000a544001007387 */ /* 0x010fe20000100800 */
[-CC-:B------:R-:W-:Y:S01]  /*34110*/  FFMA R237, R63, R14.reuse, -R21.reuse ;  /* 0x0000000e3fed7223 */ /* 0x180fe20000000815 */
[----:B------:R-:W-:-:S02]  /*34120*/  FFMA R239, R62, R14, -R21 ;  /* 0x0000000e3eef7223 */ /* 0x000fc40000000815 */
[----:B-1----:R-:W-:Y:S01]  /*34130*/  STL [R1+0xa30], R103 ;  /* 0x000a306701007387 */ /* 0x002fe20000100800 */
[----:B------:R-:W-:-:S03]  /*34140*/  FFMA R23, R26, R14, -R21 ;  /* 0x0000000e1a177223 */ /* 0x000fc60000000815 */
[----:B0-----:R-:W-:Y:S04]  /*34150*/  STL [R1+0xa0c], R101 ;  /* 0x000a0c6501007387 */ /* 0x001fe80000100800 */
[----:B------:R-:W-:Y:S04]  /*34160*/  STL [R1+0x9e8], R99 ;  /* 0x0009e86301007387 */ /* 0x000fe80000100800 */
[----:B------:R-:W4:Y:S01]  /*34170*/  LDL.64 R62, [R1+0x1028] ;  /* 0x00102800013e7983 */ /* 0x000f220000100a00 */
[----:B--2---:R-:W-:-:S03]  /*34180*/  FMNMX R20, R221, R27, !PT ;  /* 0x0000001bdd147209 */ /* 0x004fc60007800000 */
[----:B------:R-:W4:Y:S01]  /*34190*/  LDL.64 R26, [R1+0x1028] ;  /* 0x00102800011a7983 */ /* 0x000f220000100a00 */
[----:B------:R-:W-:Y:S01]  /*341a0*/  FFMA R17, R77, R14, -R22 ;  /* 0x0000000e4d117223 */ /* 0x000fe20000000816 */
[----:B---3--:R-:W-:-:S03]  /*341b0*/  FMNMX R19, R222, R24, !PT ;  /* 0x00000018de137209 */ /* 0x008fc60007800000 */
[----:B------:R-:W-:-:S04]  /*341c0*/  FMUL R17, R17, 1.4426950216293334961 ;  /* 0x3fb8aa3b11117820 */ /* 0x000fc80000400000 */
[----:B------:R0:W1:Y:S02]  /*341d0*/  MUFU.EX2 R97, R17 ;  /* 0x0000001100617308 */ /* 0x0000640000000800 */
[-C--:B0-----:R-:W-:Y:S02]  /*341e0*/  FFMA R17, R153, R14.reuse, -R19 ;  /* 0x0000000e99117223 */ /* 0x081fe40000000813 */
[----:B------:R-:W0:Y:S01]  /*341f0*/  LDC R153, c[0x0][0x268] ;  /* 0x00009a00ff997b82 */ /* 0x000e220000000800 */
[----:B------:R-:W-:Y:S01]  /*34200*/  FMUL R15, R15, 1.4426950216293334961 ;  /* 0x3fb8aa3b0f0f7820 */ /* 0x000fe20000400000 */
[-CC-:B------:R-:W-:Y:S01]  /*34210*/  FFMA R232, R59, R14.reuse, -R21.reuse ;  /* 0x0000000e3be87223 */ /* 0x180fe20000000815 */
[-CC-:B------:R-:W-:Y:S01]  /*34220*/  FFMA R234, R58, R14.reuse, -R21.reuse ;  /* 0x0000000e3aea7223 */ /* 0x180fe20000000815 */
[-CC-:B------:R-:W-:Y:S01]  /*34230*/  FFMA R223, R37, R14.reuse, -R21.reuse ;  /* 0x0000000e25df7223 */ /* 0x180fe20000000815 */
[-CC-:B------:R-:W-:Y:S01]  /*34240*/  FFMA R218, R36, R14.reuse, -R21.reuse ;  /* 0x0000000e24da7223 */ /* 0x180fe20000000815 */
[-CC-:B------:R-:W-:Y:S01]  /*34250*/  FFMA R226, R49, R14.reuse, -R21.reuse ;  /* 0x0000000e31e27223 */ /* 0x180fe20000000815 */
[-CC-:B------:R-:W-:Y:S01]  /*34260*/  FFMA R228, R48, R14.reuse, -R21.reuse ;  /* 0x0000000e30e47223 */ /* 0x180fe20000000815 */
[-CC-:B------:R-:W-:Y:S01]  /*34270*/  FFMA R219, R31, R14.reuse, -R21.reuse ;  /* 0x0000000e1fdb7223 */ /* 0x180fe20000000815 */
[-CC-:B------:R-:W-:Y:S01]  /*34280*/  FFMA R216, R30, R14.reuse, -R21.reuse ;  /* 0x0000000e1ed87223 */ /* 0x180fe20000000815 */
[----:B------:R-:W2:Y:S01]  /*34290*/  LDL.64 R58, [R1+0x1020] ;  /* 0x00102000013a7983 */ /* 0x000ea20000100a00 */
[-C--:B------:R-:W-:Y:S01]  /*342a0*/  FFMA R24, R215, R14.reuse, -R20 ;  /* 0x0000000ed7187223 */ /* 0x080fe20000000814 */
[-CC-:B------:R-:W-:Y:S01]  /*342b0*/  FFMA R250, R71, R14.reuse, -R21.reuse ;  /* 0x0000000e47fa7223 */ /* 0x180fe20000000815 */
[-CC-:B------:R-:W-:Y:S01]  /*342c0*/  FFMA R247, R66, R14.reuse, -R21.reuse ;  /* 0x0000000e42f77223 */ /* 0x180fe20000000815 */
[----:B------:R-:W2:Y:S01]  /*342d0*/  LDL.64 R36, [R1+0x1020] ;  /* 0x0010200001247983 */ /* 0x000ea20000100a00 */
[-CC-:B------:R-:W-:Y:S01]  /*342e0*/  FFMA R236, R61, R14.reuse, -R21.reuse ;  /* 0x0000000e3dec7223 */ /* 0x180fe20000000815 */
[-CC-:B------:R-:W-:Y:S01]  /*342f0*/  FFMA R233, R56, R14.reuse, -R21.reuse ;  /* 0x0000000e38e97223 */ /* 0x180fe20000000815 */
[-CC-:B------:R-:W-:Y:S01]  /*34300*/  FFMA R229, R51, R14.reuse, -R21.reuse ;  /* 0x0000000e33e57223 */ /* 0x180fe20000000815 */
[-CC-:B------:R-:W-:Y:S01]  /*34310*/  FFMA R225, R46, R14.reuse, -R21.reuse ;  /* 0x0000000e2ee17223 */ /* 0x180fe20000000815 */
[-CC-:B------:R-:W-:Y:S01]  /*34320*/  FFMA R227, R41, R14.reuse, -R21.reuse ;  /* 0x0000000e29e37223 */ /* 0x180fe20000000815 */
[-CC-:B------:R-:W-:Y:S01]  /*34330*/  FFMA R224, R38, R14.reuse, -R21.reuse ;  /* 0x0000000e26e07223 */ /* 0x180fe20000000815 */
[-CC-:B------:R-:W-:Y:S01]  /*34340*/  FFMA R220, R35, R14.reuse, -R21.reuse ;  /* 0x0000000e23dc7223 */ /* 0x180fe20000000815 */
[-C--:B------:R-:W-:Y:S01]  /*34350*/  FFMA R217, R32, R14.reuse, -R21 ;  /* 0x0000000e20d97223 */ /* 0x080fe20000000815 */
[----:B------:R-:W3:Y:S01]  /*34360*/  LDL.64 R48, [R1+0x1018] ;  /* 0x0010180001307983 */ /* 0x000ee20000100a00 */
[-CC-:B------:R-:W-:Y:S01]  /*34370*/  FFMA R215, R160, R14.reuse, -R19.reuse ;  /* 0x0000000ea0d77223 */ /* 0x180fe20000000813 */
[-C--:B------:R-:W-:Y:S01]  /*34380*/  FFMA R221, R161, R14.reuse, -R19 ;  /* 0x0000000ea1dd7223 */ /* 0x080fe20000000813 */
[-CC-:B------:R-:W-:Y:S01]  /*34390*/  FFMA R54, R54, R14.reuse, -R22.reuse ;  /* 0x0000000e36367223 */ /* 0x180fe20000000816 */
[----:B------:R-:W3:Y:S01]  /*343a0*/  LDL.64 R30, [R1+0x1018] ;  /* 0x00101800011e7983 */ /* 0x000ee20000100a00 */
        /* <DEDUP_REMOVED lines=29> */
[----:B-1----:R-:W-:Y:S01]  /*34580*/  STL [R1+0x9c4], R97 ;  /* 0x0009c46101007387 */ /* 0x002fe20000100800 */
        /* <DEDUP_REMOVED lines=57> */
[----:B------:R-:W-:Y:S01]  /*34920*/  FFMA R32, R213, R14, -R19 ;  /* 0x0000000ed5207223 */ /* 0x000fe20000000813 */
[----:B------:R1:W1:Y:S01]  /*34930*/  MUFU.EX2 R95, R15 ;  /* 0x0000000f005f7308 */ /* 0x0002620000000800 */
[----:B------:R-:W2:Y:S08]  /*34940*/  LDC R165, c[0x0][0x268] ;  /* 0x00009a00ffa57b82 */ /* 0x000eb00000000800 */
[----:B------:R-:W3:Y:S08]  /*34950*/  LDC R164, c[0x0][0x268] ;  /* 0x00009a00ffa47b82 */ /* 0x000ef00000000800 */
[----:B------:R-:W3:Y:S01]  /*34960*/  LDC R168, c[0x0][0x268] ;  /* 0x00009a00ffa87b82 */ /* 0x000ee20000000800 */
[----:B----4-:R-:W-:Y:S01]  /*34970*/  MOV R27, R63 ;  /* 0x0000003f001b7202 */ /* 0x010fe20000000f00 */
[----:B0-----:R-:W-:-:S04]  /*34980*/  IMAD R26, R153, 0x3b2, R12 ;  /* 0x000003b2991a7824 */ /* 0x001fc800078e020c */
[----:B-1----:R-:W-:Y:S01]  /*34990*/  IMAD.WIDE R14, R0, 0x2, R26 ;  /* 0x00000002000e7825 */ /* 0x002fe200078e021a */
[----:B------:R0:W-:Y:S04]  /*349a0*/  STL [R1+0x1028], R26 ;  /* 0x0010281a01007387 */ /* 0x0001e80000100800 */
[----:B0-----:R-:W4:Y:S01]  /*349b0*/  LDL.64 R26, [R1+0x1010] ;  /* 0x00101000011a7983 */ /* 0x001f220000100a00 */
[----:B------:R-:W-:-:S03]  /*349c0*/  FMUL R153, R54, 1.4426950216293334961 ;  /* 0x3fb8aa3b36997820 */ /* 0x000fc60000400000 */
[----:B------:R-:W3:Y:S01]  /*349d0*/  LDL.64 R54, [R1+0x1010] ;  /* 0x0010100001367983 */ /* 0x000ee20000100a00 */
[----:B------:R0:W1:Y:S03]  /*349e0*/  MUFU.EX2 R93, R153 ;  /* 0x00000099005d7308 */ /* 0x0000660000000800 */
[----:B------:R-:W-:Y:S01]  /*349f0*/  STL [R1+0x8dc], R95 ;  /* 0x0008dc5f01007387 */ /* 0x000fe20000100800 */
[----:B--2---:R-:W-:Y:S01]  /*34a00*/  MOV R37, R59 ;  /* 0x0000003b00257202 */ /* 0x004fe20000000f00 */
[----:B------:R-:W-:Y:S02]  /*34a10*/  IMAD R36, R165, 0x3b4, R12 ;  /* 0x000003b4a5247824 */ /* 0x000fe400078e020c */
[----:B0-----:R-:W-:Y:S01]  /*34a20*/  FMUL R153, R53, 1.4426950216293334961 ;  /* 0x3fb8aa3b35997820 */ /* 0x001fe20000400000 */
[----:B------:R-:W0:Y:S01]  /*34a30*/  LDC R165, c[0x0][0x268] ;  /* 0x00009a00ffa57b82 */ /* 0x000e220000000800 */
[----:B-1----:R-:W-:Y:S04]  /*34a40*/  STL [R1+0x8bc], R93 ;  /* 0x0008bc5d01007387 */ /* 0x002fe80000100800 */
[----:B------:R1:W-:Y:S04]  /*34a50*/  STL [R1+0x1020], R36 ;  /* 0x0010202401007387 */ /* 0x0003e80000100800 */
[----:B----4-:R2:W4:Y:S02]  /*34a60*/  LDG.E.U16 R26, desc[UR60][R14.64] ;  /* 0x0000003c0e1a7981 */ /* 0x010524000c1e1500 */
[----:B--2---:R-:W-:-:S02]  /*34a70*/  IMAD.WIDE R14, R0, 0x2, R36 ;  /* 0x00000002000e7825 */ /* 0x004fc400078e0224 */
[----:B-1----:R-:W2:Y:S01]  /*34a80*/  LDL.64 R36, [R1+0x1008] ;  /* 0x0010080001247983 */ /* 0x002ea20000100a00 */
[----:B------:R1:W0:Y:S02]  /*34a90*/  MUFU.EX2 R91, R153 ;  /* 0x00000099005b7308 */ /* 0x0002240000000800 */
[----:B-1----:R-:W-:Y:S01]  /*34aa0*/  FMUL R153, R52, 1.4426950216293334961 ;  /* 0x3fb8aa3b34997820 */ /* 0x002fe20000400000 */
[----:B---3--:R-:W-:Y:S01]  /*34ab0*/  MOV R31, R49 ;  /* 0x00000031001f7202 */ /* 0x008fe20000000f00 */
[----:B------:R-:W-:Y:S01]  /*34ac0*/  IMAD R30, R164, 0x3b6, R12 ;  /* 0x000003b6a41e7824 */ /* 0x000fe200078e020c */
[----:B------:R-:W3:Y:S03]  /*34ad0*/  LDL.64 R52, [R1+0x1008] ;  /* 0x0010080001347983 */ /* 0x000ee60000100a00 */
[----:B------:R-:W1:Y:S01]  /*34ae0*/  MUFU.EX2 R89, R153 ;  /* 0x0000009900597308 */ /* 0x000e620000000800 */
[----:B------:R-:W-:Y:S01]  /*34af0*/  MOV R27, R55 ;  /* 0x00000037001b7202 */ /* 0x000fe20000000f00 */
[----:B------:R-:W3:Y:S01]  /*34b00*/  LDC R164, c[0x0][0x268] ;  /* 0x00009a00ffa47b82 */ /* 0x000ee20000000800 */
[----:B0-----:R-:W-:Y:S04]  /*34b10*/  STL [R1+0x8b8], R91 ;  /* 0x0008b85b01007387 */ /* 0x001fe80000100800 */
[----:B-1----:R-:W-:Y:S04]  /*34b20*/  STL [R1+0x8b4], R89 ;  /* 0x0008b45901007387 */ /* 0x002fe80000100800 */
[----:B------:R0:W-:Y:S04]  /*34b30*/  STL [R1+0x1018], R30 ;  /* 0x0010181e01007387 */ /* 0x0001e80000100800 */
[----:B--2---:R1:W2:Y:S01]  /*34b40*/  LDG.E.U16 R36, desc[UR60][R14.64] ;  /* 0x0000003c0e247981 */ /* 0x0042a2000c1e1500 */
[----:B------:R-:W-:-:S03]  /*34b50*/  FMUL R153, R50, 1.4426950216293334961 ;  /* 0x3fb8aa3b32997820 */ /* 0x000fc60000400000 */
[----:B------:R-:W2:Y:S01]  /*34b60*/  LDL.64 R48, [R1+0x1000] ;  /* 0x0010000001307983 */ /* 0x000ea20000100a00 */
[----:B-1----:R-:W-:-:S03]  /*34b70*/  IMAD.WIDE R14, R0, 0x2, R30 ;  /* 0x00000002000e7825 */ /* 0x002fc600078e021e */
[----:B0-----:R-:W3:Y:S01]  /*34b80*/  LDL.64 R30, [R1+0x1000] ;  /* 0x00100000011e7983 */ /* 0x001ee20000100a00 */
[----:B------:R0:W1:Y:S02]  /*34b90*/  MUFU.EX2 R87, R153 ;  /* 0x0000009900577308 */ /* 0x0000640000000800 */
[----:B0-----:R-:W-:-:S06]  /*34ba0*/  FMUL R153, R47, 1.4426950216293334961 ;  /* 0x3fb8aa3b2f997820 */ /* 0x001fcc0000400000 */
[----:B------:R-:W0:Y:S01]  /*34bb0*/  MUFU.EX2 R85, R153 ;  /* 0x0000009900557308 */ /* 0x000e220000000800 */
[----:B-1----:R-:W-:Y:S04]  /*34bc0*/  STL [R1+0x890], R87 ;  /* 0x0008905701007387 */ /* 0x002fe80000100800 */
[----:B0-----:R-:W-:Y:S04]  /*34bd0*/  STL [R1+0x88c], R85 ;  /* 0x00088c5501007387 */ /* 0x001fe80000100800 */
[----:B----4-:R0:W-:Y:S02]  /*34be0*/  STL [R1+0x680], R26 ;  /* 0x0006801a01007387 */ /* 0x0101e40000100800 */
[----:B0-----:R-:W-:-:S02]  /*34bf0*/  IMAD R26, R165, 0x3b8, R12 ;  /* 0x000003b8a51a7824 */ /* 0x001fc400078e020c */
[----:B---3--:R0:W3:Y:S01]  /*34c00*/  LDG.E.U16 R30, desc[UR60][R14.64] ;  /* 0x0000003c0e1e7981 */ /* 0x0080e2000c1e1500 */
[----:B------:R-:W-:Y:S01]  /*34c10*/  FMUL R153, R43, 1.4426950216293334961 ;  /* 0x3fb8aa3b2b997820 */ /* 0x000fe20000400000 */
[----:B------:R-:W-:Y:S01]  /*34c20*/  MOV R37, R53 ;  /* 0x0000003500257202 */ /* 0x000fe20000000f00 */
[----:B------:R-:W1:Y:S01]  /*34c30*/  LDC R165, c[0x0][0x268] ;  /* 0x00009a00ffa57b82 */ /* 0x000e620000000800 */
[----:B------:R4:W-:Y:S01]  /*34c40*/  STL [R1+0x1010], R26 ;  /* 0x0010101a01007387 */ /* 0x0009e20000100800 */
[----:B0-----:R-:W-:-:S03]  /*34c50*/  IMAD.WIDE R14, R0, 0x2, R26 ;  /* 0x00000002000e7825 */ /* 0x001fc600078e021a */
[----:B----4-:R-:W4:Y:S01]  /*34c60*/  LDL.64 R26, [R1+0xff8] ;  /* 0x000ff800011a7983 */ /* 0x010f220000100a00 */
[----:B------:R0:W2:Y:S02]  /*34c70*/  MUFU.EX2 R81, R153 ;  /* 0x0000009900517308 */ /* 0x0000a40000000800 */
[----:B0-----:R-:W-:Y:S02]  /*34c80*/  FMUL R153, R42, 1.4426950216293334961 ;  /* 0x3fb8aa3b2a997820 */ /* 0x001fe40000400000 */
[----:B------:R-:W3:Y:S04]  /*34c90*/  LDL.64 R42, [R1+0xff8] ;  /* 0x000ff800012a7983 */ /* 0x000ee80000100a00 */
[----:B------:R-:W0:Y:S01]  /*34ca0*/  MUFU.EX2 R77, R153 ;  /* 0x00000099004d7308 */ /* 0x000e220000000800 */
[----:B--2---:R-:W-:Y:S04]  /*34cb0*/  STL [R1+0x888], R81 ;  /* 0x0008885101007387 */ /* 0x004fe80000100800 */
[----:B0-----:R-:W-:Y:S04]  /*34cc0*/  STL [R1+0x884], R77 ;  /* 0x0008844d01007387 */ /* 0x001fe80000100800 */
[----:B------:R0:W-:Y:S02]  /*34cd0*/  STL [R1+0x660], R36 ;  /* 0x0006602401007387 */ /* 0x0001e40000100800 */
[----:B0-----:R-:W-:-:S05]  /*34ce0*/  IMAD R36, R168, 0x3ba, R12 ;  /* 0x000003baa8247824 */ /* 0x001fca00078e020c */
[----:B------:R0:W-:Y:S04]  /*34cf0*/  STL [R1+0x1008], R36 ;  /* 0x0010082401007387 */ /* 0x0001e80000100800 */
[----:B----4-:R2:W4:Y:S02]  /*34d00*/  LDG.E.U16 R26, desc[UR60][R14.64] ;  /* 0x0000003c0e1a7981 */ /* 0x010524000c1e1500 */
[----:B--2---:R-:W-:Y:S02]  /*34d10*/  IMAD.WIDE R14, R0, 0x2, R36 ;  /* 0x00000002000e7825 */ /* 0x004fe400078e0224 */
[----:B0-----:R-:W2:Y:S02]  /*34d20*/  LDL.64 R36, [R1+0xff0] ;  /* 0x000ff00001247983 */ /* 0x001ea40000100a00 */
[----:B------:R-:W-:-:S04]  /*34d30*/  FMUL R153, R45, 1.4426950216293334961 ;  /* 0x3fb8aa3b2d997820 */ /* 0x000fc80000400000 */
[----:B------:R0:W1:Y:S02]  /*34d40*/  MUFU.EX2 R72, R153 ;  /* 0x0000009900487308 */ /* 0x0000640000000800 */
[----:B0-----:R-:W-:Y:S02]  /*34d50*/  FMUL R153, R44, 1.4426950216293334961 ;  /* 0x3fb8aa3b2c997820 */ /* 0x001fe40000400000 */
[----:B------:R-:W4:Y:S04]  /*34d60*/  LDL.64 R44, [R1+0xff0] ;  /* 0x000ff000012c7983 */ /* 0x000f280000100a00 */
[----:B------:R-:W0:Y:S01]  /*34d70*/  MUFU.EX2 R67, R153 ;  /* 0x0000009900437308 */ /* 0x000e220000000800 */
[----:B------:R-:W-:Y:S01]  /*34d80*/  MOV R31, R49 ;  /* 0x00000031001f7202 */ /* 0x000fe20000000f00 */
[----:B-1----:R-:W-:Y:S04]  /*34d90*/  STL [R1+0x860], R72 ;  /* 0x0008604801007387 */ /* 0x002fe80000100800 */
[----:B0-----:R-:W-:Y:S04]  /*34da0*/  STL [R1+0x85c], R67 ;  /* 0x00085c4301007387 */ /* 0x001fe80000100800 */
[----:B---3--:R0:W-:Y:S02]  /*34db0*/  STL [R1+0x644], R30 ;  /* 0x0006441e01007387 */ /* 0x0081e40000100800 */
[----:B0-----:R-:W-:-:S02]  /*34dc0*/  IMAD R30, R164, 0x3bc, R12 ;  /* 0x000003bca41e7824 */ /* 0x001fc400078e020c */
[----:B--2---:R0:W2:Y:S01]  /*34dd0*/  LDG.E.U16 R36, desc[UR60][R14.64] ;  /* 0x0000003c0e247981 */ /* 0x0040a2000c1e1500 */
[----:B------:R-:W-:Y:S01]  /*34de0*/  FMUL R153, R40, 1.4426950216293334961 ;  /* 0x3fb8aa3b28997820 */ /* 0x000fe20000400000 */
[----:B------:R-:W-:Y:S01]  /*34df0*/  MOV R27, R43 ;  /* 0x0000002b001b7202 */ /* 0x000fe20000000f00 */
[----:B------:R-:W1:Y:S01]  /*34e00*/  LDC R164, c[0x0][0x268] ;  /* 0x00009a00ffa47b82 */ /* 0x000e620000000800 */
[----:B------:R3:W-:Y:S01]  /*34e10*/  STL [R1+0x1000], R30 ;  /* 0x0010001e01007387 */ /* 0x0007e20000100800 */
[----:B0-----:R-:W-:Y:S01]  /*34e20*/  IMAD.WIDE R14, R0, 0x2, R30 ;  /* 0x00000002000e7825 */ /* 0x001fe200078e021e */
[----:B------:R0:W4:Y:S02]  /*34e30*/  MUFU.EX2 R62, R153 ;  /* 0x00000099003e7308 */ /* 0x0001240000000800 */
[----:B------:R-:W2:Y:S04]  /*34e40*/  LDL.64 R48, [R1+0xfe8] ;  /* 0x000fe80001307983 */ /* 0x000ea80000100a00 */
[----:B---3--:R-:W3:Y:S01]  /*34e50*/  LDL.64 R30, [R1+0xfe8] ;  /* 0x000fe800011e7983 */ /* 0x008ee20000100a00 */
[----:B0-----:R-:W-:-:S04]  /*34e60*/  FMUL R153, R39, 1.4426950216293334961 ;  /* 0x3fb8aa3b27997820 */ /* 0x001fc80000400000 */
[----:B------:R-:W0:Y:S01]  /*34e70*/  MUFU.EX2 R57, R153 ;  /* 0x0000009900397308 */ /* 0x000e220000000800 */
[----:B----4-:R-:W-:Y:S04]  /*34e80*/  STL [R1+0x858], R62 ;  /* 0x0008583e01007387 */ /* 0x010fe80000100800 */
[----:B0-----:R-:W-:Y:S04]  /*34e90*/  STL [R1+0x854], R57 ;  /* 0x0008543901007387 */ /* 0x001fe80000100800 */
[----:B------:R0:W-:Y:S02]  /*34ea0*/  STL [R1+0x640], R26 ;  /* 0x0006401a01007387 */ /* 0x0001e40000100800 */
[----:B0-----:R-:W-:-:S02]  /*34eb0*/  IMAD R26, R165, 0x3be, R12 ;  /* 0x000003bea51a7824 */ /* 0x001fc400078e020c */
[----:B---3--:R0:W3:Y:S01]  /*34ec0*/  LDG.E.U16 R30, desc[UR60][R14.64] ;  /* 0x0000003c0e1e7981 */ /* 0x0080e2000c1e1500 */
[----:B------:R-:W-:Y:S01]  /*34ed0*/  FMUL R153, R29, 1.4426950216293334961 ;  /* 0x3fb8aa3b1d997820 */ /* 0x000fe20000400000 */
[----:B------:R-:W-:Y:S01]  /*34ee0*/  MOV R37, R45 ;  /* 0x0000002d00257202 */ /* 0x000fe20000000f00 */
[----:B------:R-:W4:Y:S01]  /*34ef0*/  LDC R165, c[0x0][0x268] ;  /* 0x00009a00ffa57b82 */ /* 0x000f220000000800 */
[----:B------:R1:W-:Y:S01]  /*34f00*/  STL [R1+0xff8], R26 ;  /* 0x000ff81a01007387 */ /* 0x0003e20000100800 */
[----:B0-----:R-:W-:-:S03]  /*34f10*/  IMAD.WIDE R14, R0, 0x2, R26 ;  /* 0x00000002000e7825 */ /* 0x001fc600078e021a */
[----:B-1----:R-:W4:Y:S01]  /*34f20*/  LDL.64 R26, [R1+0xfe0] ;  /* 0x000fe000011a7983 */ /* 0x002f220000100a00 */
[----:B------:R0:W1:Y:S02]  /*34f30*/  MUFU.EX2 R52, R153 ;  /* 0x0000009900347308 */ /* 0x0000640000000800 */
[----:B0-----:R-:W-:Y:S02]  /*34f40*/  FMUL R153, R28, 1.4426950216293334961 ;  /* 0x3fb8aa3b1c997820 */ /* 0x001fe40000400000 */
[----:B------:R-:W3:Y:S04]  /*34f50*/  LDL.64 R28, [R1+0xfe0] ;  /* 0x000fe000011c7983 */ /* 0x000ee80000100a00 */
[----:B------:R0:W2:Y:S01]  /*34f60*/  MUFU.EX2 R47, R153 ;  /* 0x00000099002f7308 */ /* 0x0000a20000000800 */
[----:B-1----:R-:W-:Y:S01]  /*34f70*/  STL [R1+0x830], R52 ;  /* 0x0008303401007387 */ /* 0x002fe20000100800 */
[----:B0-----:R-:W-:-:S06]  /*34f80*/  FMUL R153, R34, 1.4426950216293334961 ;  /* 0x3fb8aa3b22997820 */ /* 0x001fcc0000400000 */
[----:B------:R0:W1:Y:S01]  /*34f90*/  MUFU.EX2 R42, R153 ;  /* 0x00000099002a7308 */ /* 0x0000620000000800 */
[----:B--2---:R-:W-:Y:S04]  /*34fa0*/  STL [R1+0x82c], R47 ;  /* 0x00082c2f01007387 */ /* 0x004fe80000100800 */
[----:B------:R2:W-:Y:S01]  /*34fb0*/  STL [R1+0x630], R36 ;  /* 0x0006302401007387 */ /* 0x0005e20000100800 */
[----:B0-----:R-:W-:Y:S01]  /*34fc0*/  FMUL R153, R33, 1.4426950216293334961 ;  /* 0x3fb8aa3b21997820 */ /* 0x001fe20000400000 */
[----:B--2---:R-:W-:-:S03]  /*34fd0*/  IMAD R36, R164, 0x3c0, R12 ;  /* 0x000003c0a4247824 */ /* 0x004fc600078e020c */
[----:B------:R-:W0:Y:S01]  /*34fe0*/  MUFU.EX2 R39, R153 ;  /* 0x0000009900277308 */ /* 0x000e220000000800 */
[----:B------:R-:W2:Y:S01]  /*34ff0*/  LDC R164, c[0x0][0x268] ;  /* 0x00009a00ffa47b82 */ /* 0x000ea20000000800 */
[----:B------:R-:W-:Y:S04]  /*35000*/  STL [R1+0xff0], R36 ;  /* 0x000ff02401007387 */ /* 0x000fe80000100800 */
[----:B------:R-:W2:Y:S04]  /*35010*/  LDL.64 R64, [R1+0xfd8] ;  /* 0x000fd80001407983 */ /* 0x000ea80000100a00 */
[----:B------:R-:W2:Y:S04]  /*35020*/  LDL.64 R44, [R1+0xfd8] ;  /* 0x000fd800012c7983 */ /* 0x000ea80000100a00 */
[----:B-1----:R-:W-:Y:S04]  /*35030*/  STL [R1+0x828], R42 ;  /* 0x0008282a01007387 */ /* 0x002fe80000100800 */
[----:B0-----:R-:W-:Y:S04]  /*35040*/  STL [R1+0x824], R39 ;  /* 0x0008242701007387 */ /* 0x001fe80000100800 */
[----:B----4-:R0:W4:Y:S02]  /*35050*/  LDG.E.U16 R26, desc[UR60][R14.64] ;  /* 0x0000003c0e1a7981 */ /* 0x010124000c1e1500 */
[----:B0-----:R-:W-:-:S05]  /*35060*/  IMAD.WIDE R14, R0, 0x2, R36 ;  /* 0x00000002000e7825 */ /* 0x001fca00078e0224 */
[----:B------:R0:W4:Y:S04]  /*35070*/  LDG.E.U16 R34, desc[UR60][R14.64] ;  /* 0x0000003c0e227981 */ /* 0x000128000c1e1500 */
[----:B---3--:R1:W-:Y:S02]  /*35080*/  STL [R1+0x614], R30 ;  /* 0x0006141e01007387 */ /* 0x0083e40000100800 */
[----:B-1----:R-:W-:Y:S02]  /*35090*/  IMAD R30, R165, 0x3c2, R12 ;  /* 0x000003c2a51e7824 */ /* 0x002fe400078e020c */
[----:B------:R-:W-:Y:S01]  /*350a0*/  FMUL R153, R25, 1.4426950216293334961 ;  /* 0x3fb8aa3b19997820 */ /* 0x000fe20000400000 */
[----:B------:R-:W-:Y:S01]  /*350b0*/  FMUL R246, R246, 1.4426950216293334961 ;  /* 0x3fb8aa3bf6f67820 */ /* 0x000fe20000400000 */
[----:B------:R-:W1:Y:S01]  /*350c0*/  LDC R165, c[0x0][0x268] ;  /* 0x00009a00ffa57b82 */ /* 0x000e620000000800 */
[----:B------:R-:W-:Y:S04]  /*350d0*/  STL [R1+0xfe8], R30 ;  /* 0x000fe81e01007387 */ /* 0x000fe80000100800 */
[----:B------:R-:W3:Y:S04]  /*350e0*/  LDL.64 R58, [R1+0xfd0] ;  /* 0x000fd000013a7983 */ /* 0x000ee80000100a00 */
[----:B------:R-:W3:Y:S01]  /*350f0*/  LDL.64 R54, [R1+0xfd0] ;  /* 0x000fd00001367983 */ /* 0x000ee20000100a00 */
[----:B------:R0:W2:Y:S08]  /*35100*/  MUFU.EX2 R36, R153 ;  /* 0x0000009900247308 */ /* 0x0000b00000000800 */
[----:B------:R-:W2:Y:S01]  /*35110*/  MUFU.EX2 R33, R246 ;  /* 0x000000f600217308 */ /* 0x000ea20000000800 */
[----:B------:R-:W-:Y:S01]  /*35120*/  MOV R31, R49 ;  /* 0x00000031001f7202 */ /* 0x000fe20000000f00 */
[----:B0-----:R-:W-:Y:S01]  /*35130*/  FMUL R153, R252, 1.4426950216293334961 ;  /* 0x3fb8aa3bfc997820 */ /* 0x001fe20000400000 */
[----:B------:R-:W-:Y:S01]  /*35140*/  FMUL R245, R245, 1.4426950216293334961 ;  /* 0x3fb8aa3bf5f57820 */ /* 0x000fe20000400000 */
[----:B--2---:R-:W-:Y:S04]  /*35150*/  STL [R1+0x800], R36 ;  /* 0x0008002401007387 */ /* 0x004fe80000100800 */
[----:B------:R0:W2:Y:S01]  /*35160*/  MUFU.EX2 R25, R153 ;  /* 0x0000009900197308 */ /* 0x0000a20000000800 */
[----:B------:R-:W-:Y:S01]  /*35170*/  MOV R27, R29 ;  /* 0x0000001d001b7202 */ /* 0x000fe20000000f00 */
[----:B------:R-:W-:Y:S01]  /*35180*/  STL [R1+0x7fc], R33 ;  /* 0x0007fc2101007387 */ /* 0x000fe20000100800 */
[----:B------:R-:W-:-:S05]  /*35190*/  IMAD.WIDE R14, R0, 0x2, R30 ;  /* 0x00000002000e7825 */ /* 0x000fca00078e021e */
[----:B------:R-:W2:Y:S01]  /*351a0*/  MUFU.EX2 R29, R245 ;  /* 0x000000f5001d7308 */ /* 0x000ea20000000800 */
[----:B------:R-:W-:Y:S01]  /*351b0*/  MOV R45, R65 ;  /* 0x00000041002d7202 */ /* 0x000fe20000000f00 */
[----:B0-----:R-:W0:Y:S01]  /*351c0*/  LDC R153, c[0x0][0x268] ;  /* 0x00009a00ff997b82 */ /* 0x001e220000000800 */
[----:B------:R2:W3:Y:S01]  /*351d0*/  LDG.E.U16 R252, desc[UR60][R14.64] ;  /* 0x0000003c0efc7981 */ /* 0x0004e2000c1e1500 */
[--C-:B-1----:R-:W-:Y:S02]  /*351e0*/  IMAD R44, R165, 0x3c6, R12.reuse ;  /* 0x000003c6a52c7824 */ /* 0x102fe400078e020c */
[----:B------:R-:W-:Y:S01]  /*351f0*/  FMUL R251, R251, 1.4426950216293334961 ;  /* 0x3fb8aa3bfbfb7820 */ /* 0x000fe20000400000 */
[----:B------:R-:W-:Y:S01]  /*35200*/  FMUL R250, R250, 1.4426950216293334961 ;  /* 0x3fb8aa3bfafa7820 */ /* 0x000fe20000400000 */
[----:B------:R-:W-:Y:S01]  /*35210*/  FMUL R249, R249, 1.4426950216293334961 ;  /* 0x3fb8aa3bf9f97820 */ /* 0x000fe20000400000 */
[----:B------:R-:W-:Y:S01]  /*35220*/  FMUL R244, R244, 1.4426950216293334961 ;  /* 0x3fb8aa3bf4f47820 */ /* 0x000fe20000400000 */
[----:B------:R-:W-:Y:S01]  /*35230*/  FMUL R248, R248, 1.4426950216293334961 ;  /* 0x3fb8aa3bf8f87820 */ /* 0x000fe20000400000 */
[----:B------:R-:W-:Y:S01]  /*35240*/  MUFU.EX2 R113, R250 ;  /* 0x000000fa00717308 */ /* 0x000fe20000000800 */
[----:B------:R-:W-:Y:S01]  /*35250*/  FMUL R243, R243, 1.4426950216293334961 ;  /* 0x3fb8aa3bf3f37820 */ /* 0x000fe20000400000 */
[----:B------:R-:W1:Y:S01]  /*35260*/  LDC R165, c[0x0][0x268] ;  /* 0x00009a00ffa57b82 */ /* 0x000e620000000800 */
[----:B----4-:R4:W-:Y:S02]  /*35270*/  STL [R1+0x610], R26 ;  /* 0x0006101a01007387 */ /* 0x0109e40000100800 */
[----:B----4-:R-:W-:-:S05]  /*35280*/  IMAD R26, R164, 0x3c4, R12 ;  /* 0x000003c4a41a7824 */ /* 0x010fca00078e020c */
[----:B------:R-:W4:Y:S01]  /*35290*/  LDC R164, c[0x0][0x268] ;  /* 0x00009a00ffa47b82 */ /* 0x000f220000000800 */
[----:B------:R-:W-:Y:S04]  /*352a0*/  STL [R1+0xfe0], R26 ;  /* 0x000fe01a01007387 */ /* 0x000fe80000100800 */
[----:B------:R-:W4:Y:S04]  /*352b0*/  LDL.64 R48, [R1+0xfc8] ;  /* 0x000fc80001307983 */ /* 0x000f280000100a00 */
[----:B------:R-:W4:Y:S01]  /*352c0*/  LDL.64 R30, [R1+0xfc8] ;  /* 0x000fc800011e7983 */ /* 0x000f220000100a00 */
[----:B--2---:R-:W-:-:S03]  /*352d0*/  IMAD.WIDE R14, R0, 0x2, R26 ;  /* 0x00000002000e7825 */ /* 0x004fc600078e021a */
[----:B------:R-:W-:Y:S04]  /*352e0*/  STL [R1+0x7f8], R25 ;  /* 0x0007f81901007387 */ /* 0x000fe80000100800 */
[----:B------:R-:W-:Y:S04]  /*352f0*/  STL [R1+0x7f4], R29 ;  /* 0x0007f41d01007387 */ /* 0x000fe80000100800 */
[----:B------:R2:W4:Y:S04]  /*35300*/  LDG.E.U16 R246, desc[UR60][R14.64] ;  /* 0x0000003c0ef67981 */ /* 0x000528000c1e1500 */
[----:B------:R-:W-:Y:S04]  /*35310*/  STL [R1+0x600], R34 ;  /* 0x0006002201007387 */ /* 0x000fe80000100800 */
[----:B------:R1:W-:Y:S01]  /*35320*/  STL [R1+0xfd8], R44 ;  /* 0x000fd82c01007387 */ /* 0x0003e20000100800 */
[----:B--2---:R-:W-:-:S03]  /*35330*/  IMAD.WIDE R14, R0, 0x2, R44 ;  /* 0x00000002000e7825 */ /* 0x004fc600078e022c */
[----:B------:R-:W2:Y:S01]  /*35340*/  LDL.64 R64, [R1+0xfc0] ;  /* 0x000fc00001407983 */ /* 0x000ea20000100a00 */
[----:B------:R-:W1:Y:S01]  /*35350*/  MUFU.EX2 R27, R251 ;  /* 0x000000fb001b7308 */ /* 0x000e620000000800 */
[----:B---3--:R-:W-:Y:S01]  /*35360*/  MOV R55, R59 ;  /* 0x0000003b00377202 */ /* 0x008fe20000000f00 */
[----:B0-----:R-:W-:Y:S01]  /*35370*/  IMAD R54, R153, 0x3c8, R12 ;  /* 0x000003c899367824 */ /* 0x001fe200078e020c */
[----:B------:R0:W3:Y:S01]  /*35380*/  LDG.E.U16 R245, desc[UR60][R14.64] ;  /* 0x0000003c0ef57981 */ /* 0x0000e2000c1e1500 */
[----:B------:R-:W2:Y:S03]  /*35390*/  LDC R153, c[0x0][0x268] ;  /* 0x00009a00ff997b82 */ /* 0x000ea60000000800 */
[----:B-1----:R-:W2:Y:S01]  /*353a0*/  LDL.64 R44, [R1+0xfc0] ;  /* 0x000fc000012c7983 */ /* 0x002ea20000100a00 */
[----:B0-----:R-:W-:-:S03]  /*353b0*/  IMAD.WIDE R14, R0, 0x2, R54 ;  /* 0x00000002000e7825 */ /* 0x001fc600078e0236 */
[----:B------:R-:W-:Y:S04]  /*353c0*/  STL [R1+0x7d0], R27 ;  /* 0x0007d01b01007387 */ /* 0x000fe80000100800 */
[----:B------:R-:W-:Y:S04]  /*353d0*/  STL [R1+0x774], R113 ;  /* 0x0007747101007387 */ /* 0x000fe80000100800 */
[----:B------:R0:W-:Y:S04]  /*353e0*/  STL [R1+0xfd0], R54 ;  /* 0x000fd03601007387 */ /* 0x0001e80000100800 */
[----:B------:R-:W3:Y:S04]  /*353f0*/  LDL.64 R58, [R1+0xfb8] ;  /* 0x000fb800013a7983 */ /* 0x000ee80000100a00 */
[----:B0-----:R-:W3:Y:S01]  /*35400*/  LDL.64 R54, [R1+0xfb8] ;  /* 0x000fb80001367983 */ /* 0x001ee20000100a00 */
[----:B------:R-:W0:Y:S08]  /*35410*/  MUFU.EX2 R114, R249 ;  /* 0x000000f900727308 */ /* 0x000e300000000800 */
[----:B------:R1:W1:Y:S01]  /*35420*/  MUFU.EX2 R26, R244 ;  /* 0x000000f4001a7308 */ /* 0x0002620000000800 */
[----:B0-----:R-:W-:Y:S07]  /*35430*/  STL [R1+0x770], R114 ;  /* 0x0007707201007387 */ /* 0x001fee0000100800 */
[----:B------:R-:W0:Y:S01]  /*35440*/  MUFU.EX2 R110, R248 ;  /* 0x000000f8006e7308 */ /* 0x000e220000000800 */
[----:B-1----:R1:W3:Y:S04]  /*35450*/  LDG.E.U16 R244, desc[UR60][R14.64] ;  /* 0x0000003c0ef47981 */ /* 0x0022e8000c1e1500 */
[----:B------:R1:W-:Y:S03]  /*35460*/  STL [R1+0x76c], R26 ;  /* 0x00076c1a01007387 */ /* 0x0003e60000100800 */
[----:B------:R0:W0:Y:S01]  /*35470*/  MUFU.EX2 R108, R243 ;  /* 0x000000f3006c7308 */ /* 0x0000220000000800 */
[----:B------:R-:W-:Y:S01]  /*35480*/  FMUL R247, R247, 1.4426950216293334961 ;  /* 0x3fb8aa3bf7f77820 */ /* 0x000fe20000400000 */
[----:B------:R-:W-:-:S06]  /*35490*/  FMUL R242, R242, 1.4426950216293334961 ;  /* 0x3fb8aa3bf2f27820 */ /* 0x000fcc0000400000 */
[----:B------:R-:W2:Y:S08]  /*354a0*/  MUFU.EX2 R105, R247 ;  /* 0x000000f700697308 */ /* 0x000eb00000000800 */
[----:B-1----:R-:W1:Y:S01]  /*354b0*/  MUFU.EX2 R26, R242 ;  /* 0x000000f2001a7308 */ /* 0x002e620000000800 */
[----:B----4-:R-:W-:Y:S01]  /*354c0*/  MOV R31, R49 ;  /* 0x00000031001f7202 */ /* 0x010fe20000000f00 */
[----:B------:R-:W-:-:S02]  /*354d0*/  IMAD R30, R164, 0x3ca, R12 ;  /* 0x000003caa41e7824 */ /* 0x000fc400078e020c */
[----:B------:R-:W4:Y:S02]  /*354e0*/  LDC R164, c[0x0][0x268] ;  /* 0x00009a00ffa47b82 */ /* 0x000f240000000800 */
[----:B------:R-:W-:Y:S01]  /*354f0*/  IMAD.WIDE R14, R0, 0x2, R30 ;  /* 0x00000002000e7825 */ /* 0x000fe200078e021e */
[----:B------:R1:W-:Y:S04]  /*35500*/  STL [R1+0xfc8], R30 ;  /* 0x000fc81e01007387 */ /* 0x0003e80000100800 */
[----:B------:R-:W4:Y:S04]  /*35510*/  LDL.64 R48, [R1+0xfb0] ;  /* 0x000fb00001307983 */ /* 0x000f280000100a00 */
[----:B0-----:R0:W4:Y:S04]  /*35520*/  LDG.E.U16 R243, desc[UR60][R14.64] ;  /* 0x0000003c0ef37981 */ /* 0x001128000c1e1500 */
[----:B-1----:R-:W4:Y:S04]  /*35530*/  LDL.64 R30, [R1+0xfb0] ;  /* 0x000fb000011e7983 */ /* 0x002f280000100a00 */
[----:B------:R-:W-:Y:S04]  /*35540*/  STL [R1+0x764], R110 ;  /* 0x0007646e01007387 */ /* 0x000fe80000100800 */
[----:B------:R-:W-:Y:S01]  /*35550*/  STL [R1+0x768], R108 ;  /* 0x0007686c01007387 */ /* 0x000fe20000100800 */
[----:B--2---:R-:W-:Y:S01]  /*35560*/  MOV R45, R65 ;  /* 0x00000041002d7202 */ /* 0x004fe20000000f00 */
[----:B------:R-:W-:-:S04]  /*35570*/  IMAD R44, R153, 0x3cc, R12 ;  /* 0x000003cc992c7824 */ /* 0x000fc800078e020c */
[----:B0-----:R-:W-:Y:S01]  /*35580*/  IMAD.WIDE R14, R0, 0x2, R44 ;  /* 0x00000002000e7825 */ /* 0x001fe200078e022c */
[----:B------:R0:W-:Y:S04]  /*35590*/  STL [R1+0xfc0], R44 ;  /* 0x000fc02c01007387 */ /* 0x0001e80000100800 */
[----:B------:R-:W2:Y:S04]  /*355a0*/  LDL.64 R64, [R1+0xfa8] ;  /* 0x000fa80001407983 */ /* 0x000ea80000100a00 */
[----:B0-----:R-:W2:Y:S01]  /*355b0*/  LDL.64 R44, [R1+0xfa8] ;  /* 0x000fa800012c7983 */ /* 0x001ea20000100a00 */
[----:B------:R-:W-:-:S03]  /*355c0*/  FMUL R153, R241, 1.4426950216293334961 ;  /* 0x3fb8aa3bf1997820 */ /* 0x000fc60000400000 */
[----:B------:R-:W-:Y:S04]  /*355d0*/  STL [R1+0x760], R105 ;  /* 0x0007606901007387 */ /* 0x000fe80000100800 */
[----:B------:R-:W-:Y:S01]  /*355e0*/  STL [R1+0x75c], R26 ;  /* 0x00075c1a01007387 */ /* 0x000fe20000100800 */
[----:B---3--:R-:W-:Y:S01]  /*355f0*/  MOV R55, R59 ;  /* 0x0000003b00377202 */ /* 0x008fe20000000f00 */
[----:B------:R-:W-:Y:S02]  /*35600*/  IMAD R54, R165, 0x3ce, R12 ;  /* 0x000003cea5367824 */ /* 0x000fe400078e020c */
[----:B------:R0:W3:Y:S01]  /*35610*/  LDG.E.U16 R241, desc[UR60][R14.64] ;  /* 0x0000003c0ef17981 */ /* 0x0000e2000c1e1500 */
[----:B------:R-:W-:Y:S01]  /*35620*/  FMUL R238, R238, 1.4426950216293334961 ;  /* 0x3fb8aa3beeee7820 */ /* 0x000fe20000400000 */
[----:B------:R1:W1:Y:S01]  /*35630*/  MUFU.EX2 R102, R153 ;  /* 0x0000009900667308 */ /* 0x0002620000000800 */
[----:B------:R-:W-:Y:S01]  /*35640*/  FMUL R240, R240, 1.4426950216293334961 ;  /* 0x3fb8aa3bf0f07820 */ /* 0x000fe20000400000 */
[----:B------:R0:W-:Y:S01]  /*35650*/  STL [R1+0xfb8], R54 ;  /* 0x000fb83601007387 */ /* 0x0001e20000100800 */
[----:B------:R-:W-:Y:S01]  /*35660*/  FMUL R237, R237, 1.4426950216293334961 ;  /* 0x3fb8aa3beded7820 */ /* 0x000fe20000400000 */
[----:B------:R-:W-:Y:S01]  /*35670*/  FMUL R239, R239, 1.4426950216293334961 ;  /* 0x3fb8aa3befef7820 */ /* 0x000fe20000400000 */
[----:B------:R-:W-:Y:S01]  /*35680*/  FMUL R236, R236, 1.4426950216293334961 ;  /* 0x3fb8aa3becec7820 */ /* 0x000fe20000400000 */
[----:B------:R-:W3:Y:S01]  /*35690*/  LDL.64 R58, [R1+0xfa0] ;  /* 0x000fa000013a7983 */ /* 0x000ee20000100a00 */
[----:B------:R-:W3:Y:S01]  /*356a0*/  LDC R165, c[0x0][0x268] ;  /* 0x00009a00ffa57b82 */ /* 0x000ee20000000800 */
[----:B0-----:R-:W-:-:S02]  /*356b0*/  IMAD.WIDE R14, R0, 0x2, R54 ;  /* 0x00000002000e7825 */ /* 0x001fc400078e0236 */
[----:B------:R-:W3:Y:S01]  /*356c0*/  LDL.64 R54, [R1+0xfa0] ;  /* 0x000fa00001367983 */ /* 0x000ee20000100a00 */
[----:B------:R0:W0:Y:S04]  /*356d0*/  MUFU.EX2 R100, R238 ;  /* 0x000000ee00647308 */ /* 0x0000280000000800 */
[----:B-1----:R-:W1:Y:S01]  /*356e0*/  LDC R153, c[0x0][0x268] ;  /* 0x00009a00ff997b82 */ /* 0x002e620000000800 */
[----:B------:R-:W-:Y:S03]  /*356f0*/  STL [R1+0x758], R102 ;  /* 0x0007586601007387 */ /* 0x000fe60000100800 */
[----:B------:R-:W4:Y:S01]  /*35700*/  MUFU.EX2 R98, R240 ;  /* 0x000000f000627308 */ /* 0x000f220000000800 */
[----:B0-----:R0:W3:Y:S04]  /*35710*/  LDG.E.U16 R238, desc[UR60][R14.64] ;  /* 0x0000003c0eee7981 */ /* 0x0010e8000c1e1500 */
[----:B------:R-:W-:Y:S03]  /*35720*/  STL [R1+0x754], R100 ;  /* 0x0007546401007387 */ /* 0x000fe60000100800 */
[----:B------:R0:W1:Y:S08]  /*35730*/  MUFU.EX2 R96, R237 ;  /* 0x000000ed00607308 */ /* 0x0000700000000800 */
[----:B------:R-:W2:Y:S08]  /*35740*/  MUFU.EX2 R94, R239 ;  /* 0x000000ef005e7308 */ /* 0x000eb00000000800 */
[----:B------:R-:W3:Y:S01]  /*35750*/  MUFU.EX2 R92, R236 ;  /* 0x000000ec005c7308 */ /* 0x000ee20000000800 */
[----:B----4-:R-:W-:Y:S01]  /*35760*/  MOV R31, R49 ;  /* 0x00000031001f7202 */ /* 0x010fe20000000f00 */
[----:B------:R-:W-:-:S02]  /*35770*/  IMAD R30, R164, 0x3d0, R12 ;  /* 0x000003d0a41e7824 */ /* 0x000fc400078e020c */
[----:B------:R-:W4:Y:S02]  /*35780*/  LDC R164, c[0x0][0x268] ;  /* 0x00009a00ffa47b82 */ /* 0x000f240000000800 */
[----:B0-----:R-:W-:Y:S01]  /*35790*/  IMAD.WIDE R14, R0, 0x2, R30 ;  /* 0x00000002000e7825 */ /* 0x001fe200078e021e */
[----:B------:R0:W-:Y:S04]  /*357a0*/  STL [R1+0xfb0], R30 ;  /* 0x000fb01e01007387 */ /* 0x0001e80000100800 */
[----:B------:R-:W4:Y:S04]  /*357b0*/  LDL.64 R48, [R1+0xf98] ;  /* 0x000f980001307983 */ /* 0x000f280000100a00 */
[----:B------:R2:W4:Y:S04]  /*357c0*/  LDG.E.U16 R237, desc[UR60][R14.64] ;  /* 0x0000003c0eed7981 */ /* 0x000528000c1e1500 */
[----:B0-----:R-:W4:Y:S04]  /*357d0*/  LDL.64 R30, [R1+0xf98] ;  /* 0x000f9800011e7983 */ /* 0x001f280000100a00 */
[----:B------:R-:W-:Y:S04]  /*357e0*/  STL [R1+0x750], R98 ;  /* 0x0007506201007387 */ /* 0x000fe80000100800 */
[----:B-1----:R-:W-:Y:S01]  /*357f0*/  STL [R1+0x74c], R96 ;  /* 0x00074c6001007387 */ /* 0x002fe20000100800 */
[----:B--2---:R-:W-:Y:S01]  /*35800*/  MOV R45, R65 ;  /* 0x00000041002d7202 */ /* 0x004fe20000000f00 */
[----:B------:R-:W-:-:S04]  /*35810*/  IMAD R44, R153, 0x3d2, R12 ;  /* 0x000003d2992c7824 */ /* 0x000fc800078e020c */
[----:B------:R-:W-:Y:S01]  /*35820*/  IMAD.WIDE R14, R0, 0x2, R44 ;  /* 0x00000002000e7825 */ /* 0x000fe200078e022c */
[----:B------:R0:W-:Y:S04]  /*35830*/  STL [R1+0xfa8], R44 ;  /* 0x000fa82c01007387 */ /* 0x0001e80000100800 */
[----:B------:R-:W2:Y:S04]  /*35840*/  LDL.64 R64, [R1+0xf90] ;  /* 0x000f900001407983 */ /* 0x000ea80000100a00 */
[----:B0-----:R-:W2:Y:S01]  /*35850*/  LDL.64 R44, [R1+0xf90] ;  /* 0x000f9000012c7983 */ /* 0x001ea20000100a00 */
[----:B------:R-:W-:-:S03]  /*35860*/  FMUL R153, R235, 1.4426950216293334961 ;  /* 0x3fb8aa3beb997820 */ /* 0x000fc60000400000 */
[----:B------:R-:W-:Y:S04]  /*35870*/  STL [R1+0x748], R94 ;  /* 0x0007485e01007387 */ /* 0x000fe80000100800 */
[----:B------:R0:W2:Y:S01]  /*35880*/  LDG.E.U16 R235, desc[UR60][R14.64] ;  /* 0x0000003c0eeb7981 */ /* 0x0000a2000c1e1500 */
[----:B---3--:R-:W-:Y:S01]  /*35890*/  MOV R55, R59 ;  /* 0x0000003b00377202 */ /* 0x008fe20000000f00 */
[----:B----4-:R-:W-:Y:S02]  /*358a0*/  IMAD R54, R164, 0x3d4, R12 ;  /* 0x000003d4a4367824 */ /* 0x010fe400078e020c */
[----:B------:R-:W-:Y:S01]  /*358b0*/  STL [R1+0x744], R92 ;  /* 0x0007445c01007387 */ /* 0x000fe20000100800 */
[----:B------:R-:W-:Y:S01]  /*358c0*/  FMUL R232, R232, 1.4426950216293334961 ;  /* 0x3fb8aa3be8e87820 */ /* 0x000fe20000400000 */
[----:B------:R1:W3:Y:S01]  /*358d0*/  MUFU.EX2 R90, R153 ;  /* 0x00000099005a7308 */ /* 0x0002e20000000800 */
[----:B------:R-:W-:Y:S01]  /*358e0*/  FMUL R234, R234, 1.4426950216293334961 ;  /* 0x3fb8aa3beaea7820 */ /* 0x000fe20000400000 */
[----:B------:R4:W-:Y:S01]  /*358f0*/  STL [R1+0xfa0], R54 ;  /* 0x000fa03601007387 */ /* 0x0009e20000100800 */
[----:B0-----:R-:W-:-:S04]  /*35900*/  IMAD.WIDE R14, R0, 0x2, R54 ;  /* 0x00000002000e7825 */ /* 0x001fc800078e0236 */
[----:B------:R-:W-:Y:S01]  /*35910*/  FMUL R231, R231, 1.4426950216293334961 ;  /* 0x3fb8aa3be7e77820 */ /* 0x000fe20000400000 */
[----:B------:R-:W0:Y:S01]  /*35920*/  LDC R164, c[0x0][0x268] ;  /* 0x00009a00ffa47b82 */ /* 0x000e220000000800 */
[----:B------:R-:W2:Y:S04]  /*35930*/  LDL.64 R58, [R1+0xf88] ;  /* 0x000f8800013a7983 */ /* 0x000ea80000100a00 */
[----:B----4-:R-:W0:Y:S01]  /*35940*/  LDL.64 R54, [R1+0xf88] ;  /* 0x000f880001367983 */ /* 0x010e220000100a00 */
[----:B------:R4:W4:Y:S02]  /*35950*/  MUFU.EX2 R88, R232 ;  /* 0x000000e800587308 */ /* 0x0009240000000800 */
[----:B-1----:R-:W1:Y:S01]  /*35960*/  LDC R153, c[0x0][0x268] ;  /* 0x00009a00ff997b82 */ /* 0x002e620000000800 */
[----:B---3--:R-:W-:Y:S05]  /*35970*/  STL [R1+0x740], R90 ;  /* 0x0007405a01007387 */ /* 0x008fea0000100800 */
[----:B------:R-:W3:Y:S01]  /*35980*/  MUFU.EX2 R86, R234 ;  /* 0x000000ea00567308 */ /* 0x000ee20000000800 */
[----:B----4-:R4:W2:Y:S04]  /*35990*/  LDG.E.U16 R232, desc[UR60][R14.64] ;  /* 0x0000003c0ee87981 */ /* 0x0108a8000c1e1500 */
[----:B------:R-:W-:Y:S03]  /*359a0*/  STL [R1+0x73c], R88 ;  /* 0x00073c5801007387 */ /* 0x000fe60000100800 */
[----:B------:R-:W1:Y:S01]  /*359b0*/  MUFU.EX2 R83, R231 ;  /* 0x000000e700537308 */ /* 0x000e620000000800 */
[----:B------:R-:W-:Y:S01]  /*359c0*/  FMUL R233, R233, 1.4426950216293334961 ;  /* 0x3fb8aa3be9e97820 */ /* 0x000fe20000400000 */
[----:B------:R-:W-:-:S06]  /*359d0*/  FMUL R230, R230, 1.4426950216293334961 ;  /* 0x3fb8aa3be6e67820 */ /* 0x000fcc0000400000 */
[----:B------:R-:W1:Y:S08]  /*359e0*/  MUFU.EX2 R79, R233 ;  /* 0x000000e9004f7308 */ /* 0x000e700000000800 */
[----:B------:R-:W0:Y:S01]  /*359f0*/  MUFU.EX2 R74, R230 ;  /* 0x000000e6004a7308 */ /* 0x000e220000000800 */
[----:B------:R-:W-:Y:S01]  /*35a00*/  MOV R31, R49 ;  /* 0x00000031001f7202 */ /* 0x000fe20000000f00 */
[----:B------:R-:W-:-:S04]  /*35a10*/  IMAD R30, R165, 0x3d6, R12 ;  /* 0x000003d6a51e7824 */ /* 0x000fc800078e020c */
[----:B----4-:R-:W-:Y:S01]  /*35a20*/  IMAD.WIDE R14, R0, 0x2, R30 ;  /* 0x00000002000e7825 */ /* 0x010fe200078e021e */
[----:B------:R4:W-:Y:S04]  /*35a30*/  STL [R1+0xf98], R30 ;  /* 0x000f981e01007387 */ /* 0x0009e80000100800 */
[----:B------:R-:W2:Y:S04]  /*35a40*/  LDL.64 R48, [R1+0xf80] ;  /* 0x000f800001307983 */ /* 0x000ea80000100a00 */
[----:B------:R1:W2:Y:S04]  /*35a50*/  LDG.E.U16 R213, desc[UR60][R14.64] ;  /* 0x0000003c0ed57981 */ /* 0x0002a8000c1e1500 */
[----:B----4-:R-:W4:Y:S04]  /*35a60*/  LDL.64 R30, [R1+0xf80] ;  /* 0x000f8000011e7983 */ /* 0x010f280000100a00 */
[----:B---3--:R-:W-:Y:S01]  /*35a70*/  STL [R1+0x738], R86 ;  /* 0x0007385601007387 */ /* 0x008fe20000100800 */
[----:B--2---:R-:W-:Y:S01]  /*35a80*/  MOV R45, R65 ;  /* 0x00000041002d7202 */ /* 0x004fe20000000f00 */
[----:B-1----:R-:W-:-:S02]  /*35a90*/  IMAD R44, R153, 0x3d8, R12 ;  /* 0x000003d8992c7824 */ /* 0x002fc400078e020c */
[----:B------:R-:W-:Y:S01]  /*35aa0*/  STL [R1+0x734], R83 ;  /* 0x0007345301007387 */ /* 0x000fe20000100800 */
[----:B------:R-:W1:Y:S01]  /*35ab0*/  LDC R153, c[0x0][0x268] ;  /* 0x00009a00ff997b82 */ /* 0x000e620000000800 */
[----:B------:R-:W-:Y:S02]  /*35ac0*/  IMAD.WIDE R14, R0, 0x2, R44 ;  /* 0x00000002000e7825 */ /* 0x000fe400078e022c */
[----:B------:R2:W-:Y:S04]  /*35ad0*/  STL [R1+0xf90], R44 ;  /* 0x000f902c01007387 */ /* 0x0005e80000100800 */
[----:B------:R-:W3:Y:S01]  /*35ae0*/  LDL.64 R192, [R1+0xf78] ;  /* 0x000f780001c07983 */ /* 0x000ee20000100a00 */
[----:B------:R-:W-:Y:S01]  /*35af0*/  FMUL R229, R229, 1.4426950216293334961 ;  /* 0x3fb8aa3be5e57820 */ /* 0x000fe20000400000 */
[----:B------:R-:W-:-:S02]  /*35b00*/  FMUL R226, R226, 1.4426950216293334961 ;  /* 0x3fb8aa3be2e27820 */ /* 0x000fc40000400000 */
[----:B------:R0:W3:Y:S04]  /*35b10*/  LDG.E.U16 R212, desc[UR60][R14.64] ;  /* 0x0000003c0ed47981 */ /* 0x0000e8000c1e1500 */
[----:B--2---:R-:W2:Y:S04]  /*35b20*/  LDL.64 R44, [R1+0xf78] ;  /* 0x000f7800012c7983 */ /* 0x004ea80000100a00 */
[----:B------:R-:W-:Y:S01]  /*35b30*/  STL [R1+0x704], R79 ;  /* 0x0007044f01007387 */ /* 0x000fe20000100800 */
[----:B0-----:R-:W-:-:S03]  /*35b40*/  IMAD R54, R164, 0x3da, R12 ;  /* 0x000003daa4367824 */ /* 0x001fc600078e020c */
[----:B------:R-:W-:Y:S01]  /*35b50*/  STL [R1+0x700], R74 ;  /* 0x0007004a01007387 */ /* 0x000fe20000100800 */
[----:B------:R-:W0:Y:S01]  /*35b60*/  MUFU.EX2 R69, R229 ;  /* 0x000000e500457308 */ /* 0x000e220000000800 */
[----:B------:R-:W-:Y:S01]  /*35b70*/  MOV R55, R59 ;  /* 0x0000003b00377202 */ /* 0x000fe20000000f00 */
[----:B------:R-:W2:Y:S01]  /*35b80*/  LDC R164, c[0x0][0x268] ;  /* 0x00009a00ffa47b82 */ /* 0x000ea20000000800 */
[----:B------:R1:W-:Y:S04]  /*35b90*/  STL [R1+0xf88], R54 ;  /* 0x000f883601007387 */ /* 0x0003e80000100800 */
[----:B------:R-:W3:Y:S04]  /*35ba0*/  LDL.64 R176, [R1+0xf68] ;  /* 0x000f680001b07983 */ /* 0x000ee80000100a00 */
[----:B------:R-:W3:Y:S01]  /*35bb0*/  LDL.64 R168, [R1+0xf68] ;  /* 0x000f680001a87983 */ /* 0x000ee20000100a00 */
[----:B------:R-:W1:Y:S01]  /*35bc0*/  MUFU.EX2 R64, R226 ;  /* 0x000000e200407308 */ /* 0x000e620000000800 */
[----:B------:R-:W-:-:S04]  /*35bd0*/  IMAD.WIDE R14, R0, 0x2, R54 ;  /* 0x00000002000e7825 */ /* 0x000fc800078e0236 */
[----:B------:R-:W-:Y:S01]  /*35be0*/  FMUL R228, R228, 1.4426950216293334961 ;  /* 0x3fb8aa3be4e47820 */ /* 0x000fe20000400000 */
[----:B------:R-:W-:Y:S01]  /*35bf0*/  FMUL R225, R225, 1.4426950216293334961 ;  /* 0x3fb8aa3be1e17820 */ /* 0x000fe20000400000 */
[----:B0-----:R-:W-:Y:S02]  /*35c00*/  STL [R1+0x6fc], R69 ;  /* 0x0006fc4501007387 */ /* 0x001fe40000100800 */
[----:B------:R-:W0:Y:S02]  /*35c10*/  MUFU.EX2 R59, R228 ;  /* 0x000000e4003b7308 */ /* 0x000e240000000800 */
[----:B------:R0:W3:Y:S04]  /*35c20*/  LDG.E.U16 R209, desc[UR60][R14.64] ;  /* 0x0000003c0ed17981 */ /* 0x0000e8000c1e1500 */
[----:B-1----:R-:W-:Y:S02]  /*35c30*/  STL [R1+0x6f8], R64 ;  /* 0x0006f84001007387 */ /* 0x002fe40000100800 */
[----:B------:R-:W1:Y:S01]  /*35c40*/  MUFU.EX2 R54, R225 ;  /* 0x000000e100367308 */ /* 0x000e620000000800 */
[----:B------:R-:W-:Y:S01]  /*35c50*/  FMUL R227, R227, 1.4426950216293334961 ;  /* 0x3fb8aa3be3e37820 */ /* 0x000fe20000400000 */
[----:B------:R-:W-:Y:S01]  /*35c60*/  FMUL R224, R224, 1.4426950216293334961 ;  /* 0x3fb8aa3be0e07820 */ /* 0x000fe20000400000 */
[----:B----4-:R-:W-:Y:S01]  /*35c70*/  MOV R31, R49 ;  /* 0x00000031001f7202 */ /* 0x010fe20000000f00 */
[----:B------:R-:W-:-:S02]  /*35c80*/  IMAD R30, R153, 0x3dc, R12 ;  /* 0x000003dc991e7824 */ /* 0x000fc400078e020c */
[----:B------:R-:W4:Y:S02]  /*35c90*/  LDC R153, c[0x0][0x268] ;  /* 0x00009a00ff997b82 */ /* 0x000f240000000800 */
[----:B0-----:R-:W-:Y:S01]  /*35ca0*/  IMAD.WIDE R14, R0, 0x2, R30 ;  /* 0x00000002000e7825 */ /* 0x001fe200078e021e */
[----:B------:R0:W-:Y:S04]  /*35cb0*/  STL [R1+0xf80], R30 ;  /* 0x000f801e01007387 */ /* 0x0001e80000100800 */
[----:B------:R-:W4:Y:S01]  /*35cc0*/  LDL.64 R172, [R1+0xf60] ;  /* 0x000f600001ac7983 */ /* 0x000f220000100a00 */
[----:B------:R3:W3:Y:S03]  /*35cd0*/  MUFU.EX2 R49, R227 ;  /* 0x000000e300317308 */ /* 0x0006e60000000800 */
[----:B------:R3:W4:Y:S04]  /*35ce0*/  LDG.E.U16 R208, desc[UR60][R14.64] ;  /* 0x0000003c0ed07981 */ /* 0x000728000c1e1500 */
[----:B0-----:R-:W4:Y:S04]  /*35cf0*/  LDL.64 R30, [R1+0xf60] ;  /* 0x000f6000011e7983 */ /* 0x001f280000100a00 */
[----:B------:R-:W-:Y:S01]  /*35d00*/  STL [R1+0x6f4], R59 ;  /* 0x0006f43b01007387 */ /* 0x000fe20000100800 */
[----:B--2---:R-:W-:-:S03]  /*35d10*/  IMAD R44, R164, 0x3de, R12 ;  /* 0x000003dea42c7824 */ /* 0x004fc600078e020c */
[----:B-1----:R-:W-:Y:S01]  /*35d20*/  STL [R1+0x6f0], R54 ;  /* 0x0006f03601007387 */ /* 0x002fe20000100800 */
[----:B---3--:R-:W-:Y:S01]  /*35d30*/  MOV R45, R193 ;  /* 0x000000c1002d7202 */ /* 0x008fe20000000f00 */
[----:B------:R-:W0:Y:S02]  /*35d40*/  LDC R164, c[0x0][0x268] ;  /* 0x00009a00ffa47b82 */ /* 0x000e240000000800 */
[----:B------:R1:W-:Y:S04]  /*35d50*/  STL [R1+0xf78], R44 ;  /* 0x000f782c01007387 */ /* 0x0003e80000100800 */
[----:B------:R-:W2:Y:S04]  /*35d60*/  LDL.64 R226, [R1+0xf58] ;  /* 0x000f580001e27983 */ /* 0x000ea80000100a00 */
[----:B------:R-:W2:Y:S01]  /*35d70*/  LDL.64 R192, [R1+0xf58] ;  /* 0x000f580001c07983 */ /* 0x000ea20000100a00 */
[----:B------:R-:W-:-:S02]  /*35d80*/  IMAD.WIDE R14, R0, 0x2, R44 ;  /* 0x00000002000e7825 */ /* 0x000fc400078e022c */
[----:B-1----:R-:W1:Y:S01]  /*35d90*/  MUFU.EX2 R44, R224 ;  /* 0x000000e0002c7308 */ /* 0x002e620000000800 */
[----:B------:R-:W-:Y:S04]  /*35da0*/  STL [R1+0x6ec], R49 ;  /* 0x0006ec3101007387 */ /* 0x000fe80000100800 */
[----:B------:R3:W2:Y:S01]  /*35db0*/  LDG.E.U16 R205, desc[UR60][R14.64] ;  /* 0x0000003c0ecd7981 */ /* 0x0006a2000c1e1500 */
[----:B------:R-:W-:Y:S01]  /*35dc0*/  MOV R169, R177 ;  /* 0x000000b100a97202 */ /* 0x000fe20000000f00 */
[----:B----4-:R-:W-:Y:S02]  /*35dd0*/  IMAD R168, R153, 0x3e2, R12 ;  /* 0x000003e299a87824 */ /* 0x010fe400078e020c */
[----:B------:R-:W-:Y:S01]  /*35de0*/  FMUL R223, R223, 1.4426950216293334961 ;  /* 0x3fb8aa3bdfdf7820 */ /* 0x000fe20000400000 */
[----:B------:R-:W4:Y:S01]  /*35df0*/  LDC R153, c[0x0][0x268] ;  /* 0x00009a00ff997b82 */ /* 0x000f220000000800 */
[----:B---3--:R-:W-:Y:S01]  /*35e00*/  IMAD.WIDE R14, R0, 0x2, R168 ;  /* 0x00000002000e7825 */ /* 0x008fe200078e02a8 */
[----:B-1----:R-:W-:Y:S04]  /*35e10*/  STL [R1+0x6e8], R44 ;  /* 0x0006e82c01007387 */ /* 0x002fe80000100800 */
[----:B------:R1:W-:Y:S04]  /*35e20*/  STL [R1+0xf68], R168 ;  /* 0x000f68a801007387 */ /* 0x0003e80000100800 */
[----:B------:R-:W3:Y:S01]  /*35e30*/  LDL.64 R196, [R1+0xf50] ;  /* 0x000f500001c47983 */ /* 0x000ee20000100a00 */
[----:B------:R-:W-:Y:S01]  /*35e40*/  FMUL R218, R218, 1.4426950216293334961 ;  /* 0x3fb8aa3bdada7820 */ /* 0x000fe20000400000 */
[----:B------:R-:W0:Y:S01]  /*35e50*/  MUFU.EX2 R40, R223 ;  /* 0x000000df00287308 */ /* 0x000e220000000800 */
[----:B------:R-:W-:Y:S01]  /*35e60*/  FMUL R220, R220, 1.4426950216293334961 ;  /* 0x3fb8aa3bdcdc7820 */ /* 0x000fe20000400000 */
[----:B------:R-:W-:Y:S01]  /*35e70*/  FMUL R217, R217, 1.4426950216293334961 ;  /* 0x3fb8aa3bd9d97820 */ /* 0x000fe20000400000 */
[----:B------:R4:W3:Y:S04]  /*35e80*/  LDG.E.U16 R204, desc[UR60][R14.64] ;  /* 0x0000003c0ecc7981 */ /* 0x0008e8000c1e1500 */
[----:B-1----:R-:W3:Y:S01]  /*35e90*/  LDL.64 R168, [R1+0xf50] ;  /* 0x000f500001a87983 */ /* 0x002ee20000100a00 */
[----:B------:R-:W1:Y:S08]  /*35ea0*/  MUFU.EX2 R37, R218 ;  /* 0x000000da00257308 */ /* 0x000e700000000800 */
[----:B------:R-:W4:Y:S01]  /*35eb0*/  MUFU.EX2 R34, R220 ;  /* 0x000000dc00227308 */ /* 0x000f220000000800 */
[----:B0-----:R-:W-:Y:S04]  /*35ec0*/  STL [R1+0x6e4], R40 ;  /* 0x0006e42801007387 */ /* 0x001fe80000100800 */
[----:B-1----:R-:W-:Y:S01]  /*35ed0*/  STL [R1+0x6e0], R37 ;  /* 0x0006e02501007387 */ /* 0x002fe20000100800 */
[----:B------:R-:W-:Y:S01]  /*35ee0*/  FMUL R219, R219, 1.4426950216293334961 ;  /* 0x3fb8aa3bdbdb7820 */ /* 0x000fe20000400000 */
[----:B------:R-:W-:-:S04]  /*35ef0*/  FMUL R216, R216, 1.4426950216293334961 ;  /* 0x3fb8aa3bd8d87820 */ /* 0x000fc80000400000 */
[----:B------:R-:W-:Y:S01]  /*35f00*/  MUFU.EX2 R28, R216 ;  /* 0x000000d8001c7308 */ /* 0x000fe20000000800 */
[----:B------:R-:W-:Y:S01]  /*35f10*/  MOV R31, R173 ;  /* 0x000000ad001f7202 */ /* 0x000fe20000000f00 */
[----:B------:R-:W-:Y:S02]  /*35f20*/  IMAD R30, R164, 0x3e4, R12 ;  /* 0x000003e4a41e7824 */ /* 0x000fe400078e020c */
[----:B------:R-:W0:Y:S02]  /*35f30*/  LDC R164, c[0x0][0x268] ;  /* 0x00009a00ffa47b82 */ /* 0x000e240000000800 */
[----:B----4-:R-:W-:Y:S02]  /*35f40*/  IMAD.WIDE R14, R0, 0x2, R30 ;  /* 0x00000002000e7825 */ /* 0x010fe400078e021e */
[----:B------:R-:W1:Y:S01]  /*35f50*/  MUFU.EX2 R31, R217 ;  /* 0x000000d9001f7308 */ /* 0x000e620000000800 */
[----:B------:R4:W-:Y:S04]  /*35f60*/  STL [R1+0xf60], R30 ;  /* 0x000f601e01007387 */ /* 0x0009e80000100800 */
[----:B------:R-:W3:Y:S04]  /*35f70*/  LDL.64 R176, [R1+0xf48] ;  /* 0x000f480001b07983 */ /* 0x000ee80000100a00 */
[----:B------:R-:W3:Y:S04]  /*35f80*/  LDL.64 R172, [R1+0xf48] ;  /* 0x000f480001ac7983 */ /* 0x000ee80000100a00 */
[----:B------:R-:W-:Y:S01]  /*35f90*/  STL [R1+0x6dc], R34 ;  /* 0x0006dc2201007387 */ /* 0x000fe20000100800 */
[----:B--2---:R-:W-:Y:S01]  /*35fa0*/  MOV R193, R227 ;  /* 0x000000e300c17202 */ /* 0x004fe20000000f00 */
[----:B------:R-:W-:-:S02]  /*35fb0*/  IMAD R192, R153, 0x3e6, R12 ;  /* 0x000003e699c07824 */ /* 0x000fc400078e020c */
[----:B------:R2:W3:Y:S01]  /*35fc0*/  LDG.E.U16 R201, desc[UR60][R14.64] ;  /* 0x0000003c0ec97981 */ /* 0x0004e2000c1e1500 */
[----:B----4-:R4:W0:Y:S01]  /*35fd0*/  MUFU.EX2 R30, R219 ;  /* 0x000000db001e7308 */ /* 0x0108220000000800 */
[----:B------:R-:W3:Y:S02]  /*35fe0*/  LDC R153, c[0x0][0x268] ;  /* 0x00009a00ff997b82 */ /* 0x000ee40000000800 */
[----:B-1----:R-:W-:Y:S04]  /*35ff0*/  STL [R1+0x6d8], R31 ;  /* 0x0006d81f01007387 */ /* 0x002fe80000100800 */
[----:B------:R1:W-:Y:S01]  /*36000*/  STL [R1+0xf58], R192 ;  /* 0x000f58c001007387 */ /* 0x0003e20000100800 */
[----:B--2---:R-:W-:-:S03]  /*36010*/  IMAD.WIDE R14, R0, 0x2, R192 ;  /* 0x00000002000e7825 */ /* 0x004fc600078e02c0 */
[----:B----4-:R-:W2:Y:S04]  /*36020*/  LDL.64 R218, [R1+0xf40] ;  /* 0x000f400001da7983 */ /* 0x010ea80000100a00 */
[----:B------:R4:W2:Y:S04]  /*36030*/  LDG.E.U16 R200, desc[UR60][R14.64] ;  /* 0x0000003c0ec87981 */ /* 0x0008a8000c1e1500 */
[----:B-1----:R-:W2:Y:S04]  /*36040*/  LDL.64 R192, [R1+0xf40] ;  /* 0x000f400001c07983 */ /* 0x002ea80000100a00 */
[----:B0-----:R-:W-:Y:S04]  /*36050*/  STL [R1+0x6d0], R30 ;  /* 0x0006d01e01007387 */ /* 0x001fe80000100800 */
[----:B------:R-:W-:Y:S01]  /*36060*/  STL [R1+0x6cc], R28 ;  /* 0x0006cc1c01007387 */ /* 0x000fe20000100800 */
[----:B---3--:R-:W-:Y:S01]  /*36070*/  MOV R169, R197 ;  /* 0x000000c500a97202 */ /* 0x008fe20000000f00 */
[----:B------:R-:W-:-:S04]  /*36080*/  IMAD R168, R164, 0x3e8, R12 ;  /* 0x000003e8a4a87824 */ /* 0x000fc800078e020c */
[----:B----4-:R-:W-:Y:S01]  /*36090*/  IMAD.WIDE R14, R0, 0x2, R168 ;  /* 0x00000002000e7825 */ /* 0x010fe200078e02a8 */
[----:B------:R0:W-:Y:S04]  /*360a0*/  STL [R1+0xf50], R168 ;  /* 0x000f50a801007387 */ /* 0x0001e80000100800 */
[----:B------:R-:W3:Y:S01]  /*360b0*/  LDL.64 R164, [R1+0xf38] ;  /* 0x000f380001a47983 */ /* 0x000ee20000100a00 */
[----:B------:R-:W-:Y:S01]  /*360c0*/  FMUL R154, R154, 1.4426950216293334961 ;  /* 0x3fb8aa3b9a9a7820 */ /* 0x000fe20000400000 */
[----:B------:R-:W-:Y:S01]  /*360d0*/  FMUL R23, R23, 1.4426950216293334961 ;  /* 0x3fb8aa3b17177820 */ /* 0x000fe20000400000 */
[----:B------:R-:W-:Y:S01]  /*360e0*/  FMUL R155, R155, 1.4426950216293334961 ;  /* 0x3fb8aa3b9b9b7820 */ /* 0x000fe20000400000 */
[----:B------:R-:W-:Y:S01]  /*360f0*/  FMUL R158, R158, 1.4426950216293334961 ;  /* 0x3fb8aa3b9e9e7820 */ /* 0x000fe20000400000 */
[----:B------:R1:W4:Y:S04]  /*36100*/  LDG.E.U16 R197, desc[UR60][R14.64] ;  /* 0x0000003c0ec57981 */ /* 0x000328000c1e1500 */
[----:B0-----:R-:W4:Y:S01]  /*36110*/  LDL.64 R168, [R1+0xf38] ;  /* 0x000f380001a87983 */ /* 0x001f220000100a00 */
[----:B------:R0:W-:Y:S02]  /*36120*/  MUFU.EX2 R216, R154 ;  /* 0x0000009a00d87308 */ /* 0x0001e40000000800 */
[----:B0-----:R-:W2:Y:S06]  /*36130*/  LDC R154, c[0x0][0x268] ;  /* 0x00009a00ff9a7b82 */ /* 0x001eac0000000800 */
[----:B------:R0:W1:Y:S08]  /*36140*/  MUFU.EX2 R26, R23 ;  /* 0x00000017001a7308 */ /* 0x0000700000000800 */
[----:B------:R-:W1:Y:S01]  /*36150*/  MUFU.EX2 R84, R155 ;  /* 0x0000009b00547308 */ /* 0x000e620000000800 */
[----:B------:R-:W-:Y:S01]  /*36160*/  FMUL R159, R159, 1.4426950216293334961 ;  /* 0x3fb8aa3b9f9f7820 */ /* 0x000fe20000400000 */
[----:B0-----:R-:W3:Y:S06]  /*36170*/  LDC R23, c[0x0][0x268] ;  /* 0x00009a00ff177b82 */ /* 0x001eec0000000800 */
[----:B------:R-:W0:Y:S01]  /*36180*/  MUFU.EX2 R82, R158 ;  /* 0x0000009e00527308 */ /* 0x000e220000000800 */
[----:B-1----:R-:W-:Y:S04]  /*36190*/  STL [R1+0x6c0], R26 ;  /* 0x0006c01a01007387 */ /* 0x002fe80000100800 */
[----:B------:R-:W-:Y:S03]  /*361a0*/  STL [R1+0x6d4], R216 ;  /* 0x0006d4d801007387 */ /* 0x000fe60000100800 */
[----:B------:R1:W-:Y:S01]  /*361b0*/  MUFU.EX2 R217, R159 ;  /* 0x0000009f00d97308 */ /* 0x0003e20000000800 */
[----:B------:R-:W-:-:S07]  /*361c0*/  FMUL R162, R162, 1.4426950216293334961 ;  /* 0x3fb8aa3ba2a27820 */ /* 0x000fce0000400000 */
[----:B------:R-:W1:Y:S01]  /*361d0*/  MUFU.EX2 R78, R162 ;  /* 0x000000a2004e7308 */ /* 0x000e620000000800 */
[----:B------:R-:W-:Y:S01]  /*361e0*/  MOV R173, R177 ;  /* 0x000000b100ad7202 */ /* 0x000fe20000000f00 */
[----:B------:R-:W-:Y:S02]  /*361f0*/  IMAD R172, R153, 0x3ea, R12 ;  /* 0x000003ea99ac7824 */ /* 0x000fe400078e020c */
[----:B------:R-:W4:Y:S02]  /*36200*/  LDC R153, c[0x0][0x268] ;  /* 0x00009a00ff997b82 */ /* 0x000f240000000800 */
[----:B------:R-:W-:Y:S01]  /*36210*/  IMAD.WIDE R14, R0, 0x2, R172 ;  /* 0x00000002000e7825 */ /* 0x000fe200078e02ac */
[----:B------:R0:W-:Y:S04]  /*36220*/  STL [R1+0xf48], R172 ;  /* 0x000f48ac01007387 */ /* 0x0001e80000100800 */
[----:B------:R-:W4:Y:S04]  /*36230*/  LDL.64 R176, [R1+0xf30] ;  /* 0x000f300001b07983 */ /* 0x000f280000100a00 */
[----:B------:R1:W4:Y:S04]  /*36240*/  LDG.E.U16 R196, desc[UR60][R14.64] ;  /* 0x0000003c0ec47981 */ /* 0x000328000c1e1500 */
[----:B0-----:R-:W4:Y:S04]  /*36250*/  LDL.64 R172, [R1+0xf30] ;  /* 0x000f300001ac7983 */ /* 0x001f280000100a00 */
[----:B------:R-:W-:Y:S01]  /*36260*/  STL [R1+0x6c8], R84 ;  /* 0x0006c85401007387 */ /* 0x000fe20000100800 */
[----:B--2---:R-:W-:-:S03]  /*36270*/  IMAD R192, R154, 0x3ec, R12 ;  /* 0x000003ec9ac07824 */ /* 0x004fc600078e020c */
[----:B------:R-:W-:Y:S04]  /*36280*/  STL [R1+0x6c4], R82 ;  /* 0x0006c45201007387 */ /* 0x000fe80000100800 */
[----:B------:R-:W-:Y:S04]  /*36290*/  STL [R1+0xf40], R192 ;  /* 0x000f40c001007387 */ /* 0x000fe80000100800 */
[----:B-1----:R-:W2:Y:S04]  /*362a0*/  LDL.64 R158, [R1+0xf28] ;  /* 0x000f2800019e7983 */ /* 0x002ea80000100a00 */
[----:B------:R-:W2:Y:S01]  /*362b0*/  LDL.64 R154, [R1+0xf28] ;  /* 0x000f2800019a7983 */ /* 0x000ea20000100a00 */
[----:B------:R-:W-:-:S03]  /*362c0*/  MOV R193, R219 ;  /* 0x000000db00c17202 */ /* 0x000fc60000000f00 */
[C---:B------:R-:W-:Y:S01]  /*362d0*/  IMAD.WIDE R14, R0.reuse, 0x2, R192 ;  /* 0x00000002000e7825 */ /* 0x040fe200078e02c0 */
[----:B------:R-:W-:Y:S04]  /*362e0*/  STL [R1+0x6bc], R78 ;  /* 0x0006bc4e01007387 */ /* 0x000fe80000100800 */
[----:B------:R0:W2:Y:S01]  /*362f0*/  LDG.E.U16 R193, desc[UR60][R14.64] ;  /* 0x0000003c0ec17981 */ /* 0x0000a2000c1e1500 */
[----:B---3--:R-:W-:Y:S02]  /*36300*/  IMAD R164, R23, 0x3ee, R12 ;  /* 0x000003ee17a47824 */ /* 0x008fe400078e020c */
[----:B------:R-:W-:Y:S01]  /*36310*/  FMUL R163, R163, 1.4426950216293334961 ;  /* 0x3fb8aa3ba3a37820 */ /* 0x000fe20000400000 */
[----:B------:R-:W1:Y:S01]  /*36320*/  LDC R23, c[0x0][0x268] ;  /* 0x00009a00ff177b82 */ /* 0x000e620000000800 */
[----:B----4-:R-:W-:Y:S01]  /*36330*/  MOV R165, R169 ;  /* 0x000000a900a57202 */ /* 0x010fe20000000f00 */
[----:B------:R3:W-:Y:S02]  /*36340*/  STL [R1+0xf38], R164 ;  /* 0x000f38a401007387 */ /* 0x0007e40000100800 */
[----:B0-----:R-:W-:-:S02]  /*36350*/  IMAD.WIDE R14, R0, 0x2, R164 ;  /* 0x00000002000e7825 */ /* 0x001fc400078e02a4 */
[----:B------:R-:W4:Y:S02]  /*36360*/  LDL.64 R168, [R1+0xf20] ;  /* 0x000f200001a87983 */ /* 0x000f240000100a00 */
[----:B------:R-:W-:Y:S01]  /*36370*/  FMUL R166, R166, 1.4426950216293334961 ;  /* 0x3fb8aa3ba6a67820 */ /* 0x000fe20000400000 */
[----:B------:R-:W0:Y:S01]  /*36380*/  MUFU.EX2 R75, R163 ;  /* 0x000000a3004b7308 */ /* 0x000e220000000800 */
[----:B------:R-:W-:Y:S01]  /*36390*/  FMUL R167, R167, 1.4426950216293334961 ;  /* 0x3fb8aa3ba7a77820 */ /* 0x000fe20000400000 */
[----:B------:R-:W-:Y:S01]  /*363a0*/  FMUL R170, R170, 1.4426950216293334961 ;  /* 0x3fb8aa3baaaa7820 */ /* 0x000fe20000400000 */
[----:B---3--:R-:W4:Y:S04]  /*363b0*/  LDL.64 R164, [R1+0xf20] ;  /* 0x000f200001a47983 */ /* 0x008f280000100a00 */
[----:B------:R3:W4:Y:S01]  /*363c0*/  LDG.E.U16 R192, desc[UR60][R14.64] ;  /* 0x0000003c0ec07981 */ /* 0x000722000c1e1500 */
[----:B------:R-:W3:Y:S08]  /*363d0*/  MUFU.EX2 R73, R166 ;  /* 0x000000a600497308 */ /* 0x000ef00000000800 */
[----:B------:R1:W1:Y:S08]  /*363e0*/  MUFU.EX2 R70, R167 ;  /* 0x000000a700467308 */ /* 0x0002700000000800 */
[----:B------:R-:W2:Y:S01]  /*363f0*/  MUFU.EX2 R68, R170 ;  /* 0x000000aa00447308 */ /* 0x000ea20000000800 */
[----:B0-----:R-:W-:Y:S04]  /*36400*/  STL [R1+0x6b4], R75 ;  /* 0x0006b44b01007387 */ /* 0x001fe80000100800 */
[----:B---3--:R-:W-:Y:S01]  /*36410*/  STL [R1+0x6b0], R73 ;  /* 0x0006b04901007387 */ /* 0x008fe20000100800 */
[----:B------:R-:W-:Y:S01]  /*36420*/  FMUL R171, R171, 1.4426950216293334961 ;  /* 0x3fb8aa3babab7820 */ /* 0x000fe20000400000 */
[----:B------:R-:W-:-:S03]  /*36430*/  FMUL R174, R174, 1.4426950216293334961 ;  /* 0x3fb8aa3baeae7820 */ /* 0x000fc60000400000 */
[----:B------:R-:W0:Y:S08]  /*36440*/  MUFU.EX2 R65, R171 ;  /* 0x000000ab00417308 */ /* 0x000e300000000800 */
[----:B------:R-:W3:Y:S01]  /*36450*/  MUFU.EX2 R63, R174 ;  /* 0x000000ae003f7308 */ /* 0x000ee20000000800 */
[----:B------:R-:W-:Y:S01]  /*36460*/  MOV R173, R177 ;  /* 0x000000b100ad7202 */ /* 0x000fe20000000f00 */
[----:B------:R-:W-:-:S02]  /*36470*/  IMAD R172, R153, 0x3f0, R12 ;  /* 0x000003f099ac7824 */ /* 0x000fc400078e020c */
[----:B------:R-:W4:Y:S02]  /*36480*/  LDC R153, c[0x0][0x268] ;  /* 0x00009a00ff997b82 */ /* 0x000f240000000800 */
[----:B------:R-:W-:Y:S01]  /*36490*/  IMAD.WIDE R14, R0, 0x2, R172 ;  /* 0x00000002000e7825 */ /* 0x000fe200078e02ac */
[----:B------:R-:W-:Y:S04]  /*364a0*/  STL [R1+0xf30], R172 ;  /* 0x000f30ac01007387 */ /* 0x000fe80000100800 */
[----:B-1----:R-:W4:Y:S04]  /*364b0*/  LDL.64 R166, [R1+0xf18] ;  /* 0x000f180001a67983 */ /* 0x002f280000100a00 */
[----:B------:R-:W4:Y:S04]  /*364c0*/  LDL.64 R162, [R1+0xf18] ;  /* 0x000f180001a27983 */ /* 0x000f280000100a00 */
[----:B------:R-:W-:Y:S04]  /*364d0*/  STL [R1+0x6ac], R70 ;  /* 0x0006ac4601007387 */ /* 0x000fe80000100800 */
[----:B------:R1:W4:Y:S01]  /*364e0*/  LDG.E.U16 R180, desc[UR60][R14.64] ;  /* 0x0000003c0eb47981 */ /* 0x000322000c1e1500 */
[----:B--2---:R-:W-:Y:S01]  /*364f0*/  MOV R155, R159 ;  /* 0x0000009f009b7202 */ /* 0x004fe20000000f00 */
[----:B------:R-:W-:-:S02]  /*36500*/  IMAD R154, R23, 0x3f2, R12 ;  /* 0x000003f2179a7824 */ /* 0x000fc400078e020c */
[----:B------:R-:W-:Y:S01]  /*36510*/  STL [R1+0x6a8], R68 ;  /* 0x0006a84401007387 */ /* 0x000fe20000100800 */
[----:B------:R-:W2:Y:S03]  /*36520*/  LDC R23, c[0x0][0x268] ;  /* 0x00009a00ff177b82 */ /* 0x000ea60000000800 */
[----:B------:R0:W-:Y:S01]  /*36530*/  STL [R1+0xf28], R154 ;  /* 0x000f289a01007387 */ /* 0x0001e20000100800 */
[----:B-1----:R-:W-:-:S03]  /*36540*/  IMAD.WIDE R14, R0, 0x2, R154 ;  /* 0x00000002000e7825 */ /* 0x002fc600078e029a */
[----:B------:R-:W2:Y:S04]  /*36550*/  LDL.64 R158, [R1+0xf10] ;  /* 0x000f1000019e7983 */ /* 0x000ea80000100a00 */
[----:B------:R1:W2:Y:S04]  /*36560*/  LDG.E.U16 R177, desc[UR60][R14.64] ;  /* 0x0000003c0eb17981 */ /* 0x0002a8000c1e1500 */
[----:B0-----:R-:W2:Y:S04]  /*36570*/  LDL.64 R154, [R1+0xf10] ;  /* 0x000f1000019a7983 */ /* 0x001ea80000100a00 */
[----:B------:R-:W-:Y:S04]  /*36580*/  STL [R1+0x6a4], R65 ;  /* 0x0006a44101007387 */ /* 0x000fe80000100800 */
[----:B---3--:R-:W-:Y:S01]  /*36590*/  STL [R1+0x6a0], R63 ;  /* 0x0006a03f01007387 */ /* 0x008fe20000100800 */
[----:B----4-:R-:W-:Y:S01]  /*365a0*/  MOV R165, R169 ;  /* 0x000000a900a57202 */ /* 0x010fe20000000f00 */
[----:B------:R-:W-:-:S02]  /*365b0*/  IMAD R164, R153, 0x3f4, R12 ;  /* 0x000003f499a47824 */ /* 0x000fc400078e020c */
[----:B------:R-:W-:Y:S01]  /*365c0*/  FMUL R175, R175, 1.4426950216293334961 ;  /* 0x3fb8aa3bafaf7820 */ /* 0x000fe20000400000 */
[----:B------:R-:W0:Y:S01]  /*365d0*/  LDC R153, c[0x0][0x268] ;  /* 0x00009a00ff997b82 */ /* 0x000e220000000800 */
[----:B-1----:R-:W-:Y:S01]  /*365e0*/  IMAD.WIDE R14, R0, 0x2, R164 ;  /* 0x00000002000e7825 */ /* 0x002fe200078e02a4 */
[----:B------:R1:W-:Y:S04]  /*365f0*/  STL [R1+0xf20], R164 ;  /* 0x000f20a401007387 */ /* 0x0003e80000100800 */
[----:B------:R-:W3:Y:S01]  /*36600*/  LDL.64 R168, [R1+0xf08] ;  /* 0x000f080001a87983 */ /* 0x000ee20000100a00 */
[----:B------:R-:W-:Y:S01]  /*36610*/  FMUL R178, R178, 1.4426950216293334961 ;  /* 0x3fb8aa3bb2b27820 */ /* 0x000fe20000400000 */
[----:B------:R-:W4:Y:S01]  /*36620*/  MUFU.EX2 R60, R175 ;  /* 0x000000af003c7308 */ /* 0x000f220000000800 */
[----:B------:R-:W-:Y:S01]  /*36630*/  FMUL R179, R179, 1.4426950216293334961 ;  /* 0x3fb8aa3bb3b37820 */ /* 0x000fe20000400000 */
[----:B------:R-:W-:Y:S01]  /*36640*/  FMUL R182, R182, 1.4426950216293334961 ;  /* 0x3fb8aa3bb6b67820 */ /* 0x000fe20000400000 */
[----:B------:R2:W3:Y:S04]  /*36650*/  LDG.E.U16 R176, desc[UR60][R14.64] ;  /* 0x0000003c0eb07981 */ /* 0x0004e8000c1e1500 */
[----:B-1----:R-:W3:Y:S01]  /*36660*/  LDL.64 R164, [R1+0xf08] ;  /* 0x000f080001a47983 */ /* 0x002ee20000100a00 */
[----:B------:R-:W1:Y:S08]  /*36670*/  MUFU.EX2 R58, R178 ;  /* 0x000000b2003a7308 */ /* 0x000e700000000800 */
[----:B------:R-:W0:Y:S08]  /*36680*/  MUFU.EX2 R55, R179 ;  /* 0x000000b300377308 */ /* 0x000e300000000800 */
[----:B------:R-:W0:Y:S01]  /*36690*/  MUFU.EX2 R53, R182 ;  /* 0x000000b600357308 */ /* 0x000e220000000800 */
[----:B----4-:R-:W-:Y:S04]  /*366a0*/  STL [R1+0x69c], R60 ;  /* 0x00069c3c01007387 */ /* 0x010fe80000100800 */
[----:B-1----:R-:W-:Y:S01]  /*366b0*/  STL [R1+0x698], R58 ;  /* 0x0006983a01007387 */ /* 0x002fe20000100800 */
[----:B------:R-:W-:Y:S01]  /*366c0*/  FMUL R183, R183, 1.4426950216293334961 ;  /* 0x3fb8aa3bb7b77820 */ /* 0x000fe20000400000 */
[----:B------:R-:W-:-:S03]  /*366d0*/  FMUL R186, R186, 1.4426950216293334961 ;  /* 0x3fb8aa3bbaba7820 */ /* 0x000fc60000400000 */
[----:B------:R-:W1:Y:S08]  /*366e0*/  MUFU.EX2 R50, R183 ;  /* 0x000000b700327308 */ /* 0x000e700000000800 */
[----:B------:R-:W4:Y:S01]  /*366f0*/  MUFU.EX2 R48, R186 ;  /* 0x000000ba00307308 */ /* 0x000f220000000800 */
[----:B------:R-:W-:Y:S01]  /*36700*/  MOV R163, R167 ;  /* 0x000000a700a37202 */ /* 0x000fe20000000f00 */
[----:B--2---:R-:W-:-:S02]  /*36710*/  IMAD R162, R23, 0x3f6, R12 ;  /* 0x000003f617a27824 */ /* 0x004fc400078e020c */
[----:B------:R-:W2:Y:S02]  /*36720*/  LDC R23, c[0x0][0x268] ;  /* 0x00009a00ff177b82 */ /* 0x000ea40000000800 */
[----:B------:R-:W-:Y:S01]  /*36730*/  IMAD.WIDE R14, R0, 0x2, R162 ;  /* 0x00000002000e7825 */ /* 0x000fe200078e02a2 */
[----:B------:R0:W-:Y:S04]  /*36740*/  STL [R1+0xf18], R162 ;  /* 0x000f18a201007387 */ /* 0x0001e80000100800 */
[----:B------:R-:W2:Y:S04]  /*36750*/  LDL.64 R166, [R1+0xf00] ;  /* 0x000f000001a67983 */ /* 0x000ea80000100a00 */
[----:B------:R1:W2:Y:S04]  /*36760*/  LDG.E.U16 R175, desc[UR60][R14.64] ;  /* 0x0000003c0eaf7981 */ /* 0x0002a8000c1e1500 */
[----:B0-----:R-:W2:Y:S04]  /*36770*/  LDL.64 R162, [R1+0xf00] ;  /* 0x000f000001a27983 */ /* 0x001ea80000100a00 */
[----:B------:R-:W-:Y:S01]  /*36780*/  STL [R1+0x694], R55 ;  /* 0x0006943701007387 */ /* 0x000fe20000100800 */
[----:B------:R-:W-:Y:S01]  /*36790*/  MOV R155, R159 ;  /* 0x0000009f009b7202 */ /* 0x000fe20000000f00 */
[----:B------:R-:W-:-:S02]  /*367a0*/  IMAD R154, R153, 0x3f8, R12 ;  /* 0x000003f8999a7824 */ /* 0x000fc400078e020c */
[----:B------:R-:W-:Y:S01]  /*367b0*/  STL [R1+0x690], R53 ;  /* 0x0006903501007387 */ /* 0x000fe20000100800 */
[----:B------:R-:W0:Y:S01]  /*367c0*/  LDC R153, c[0x0][0x268] ;  /* 0x00009a00ff997b82 */ /* 0x000e220000000800 */
[----:B-1----:R-:W-:Y:S02]  /*367d0*/  IMAD.WIDE R14, R0, 0x2, R154 ;  /* 0x00000002000e7825 */ /* 0x002fe400078e029a */
[----:B------:R1:W-:Y:S04]  /*367e0*/  STL [R1+0xf10], R154 ;  /* 0x000f109a01007387 */ /* 0x0003e80000100800 */
[----:B------:R-:W2:Y:S04]  /*367f0*/  LDL.64 R158, [R1+0xef8] ;  /* 0x000ef800019e7983 */ /* 0x000ea80000100a00 */
[----:B------:R2:W2:Y:S04]  /*36800*/  LDG.E.U16 R174, desc[UR60][R14.64] ;  /* 0x0000003c0eae7981 */ /* 0x0004a8000c1e1500 */
[----:B-1----:R-:W2:Y:S04]  /*36810*/  LDL.64 R154, [R1+0xef8] ;  /* 0x000ef800019a7983 */ /* 0x002ea80000100a00 */
[----:B------:R-:W-:Y:S04]  /*36820*/  STL [R1+0x68c], R50 ;  /* 0x00068c3201007387 */ /* 0x000fe80000100800 */
[----:B----4-:R-:W-:Y:S01]  /*36830*/  STL [R1+0x688], R48 ;  /* 0x0006883001007387 */ /* 0x010fe20000100800 */
[----:B---3--:R-:W-:Y:S01]  /*36840*/  MOV R165, R169 ;  /* 0x000000a900a57202 */ /* 0x008fe20000000f00 */
[----:B--2---:R-:W-:-:S02]  /*36850*/  IMAD R164, R23, 0x3fa, R12 ;  /* 0x000003fa17a47824 */ /* 0x004fc400078e020c */
[----:B------:R-:W1:Y:S02]  /*36860*/  LDC R23, c[0x0][0x268] ;  /* 0x00009a00ff177b82 */ /* 0x000e640000000800 */
[----:B------:R-:W-:Y:S01]  /*36870*/  IMAD.WIDE R14, R0, 0x2, R164 ;  /* 0x00000002000e7825 */ /* 0x000fe200078e02a4 */
[----:B------:R2:W-:Y:S04]  /*36880*/  STL [R1+0xf08], R164 ;  /* 0x000f08a401007387 */ /* 0x0005e80000100800 */
[----:B------:R-:W3:Y:S01]  /*36890*/  LDL.64 R178, [R1+0x1098] ;  /* 0x0010980001b27983 */ /* 0x000ee20000100a00 */
[----:B------:R-:W-:Y:S01]  /*368a0*/  FMUL R187, R187, 1.4426950216293334961 ;  /* 0x3fb8aa3bbbbb7820 */ /* 0x000fe20000400000 */
[----:B------:R-:W-:Y:S01]  /*368b0*/  FMUL R190, R190, 1.4426950216293334961 ;  /* 0x3fb8aa3bbebe7820 */ /* 0x000fe20000400000 */
[----:B------:R-:W-:Y:S01]  /*368c0*/  FMUL R191, R191, 1.4426950216293334961 ;  /* 0x3fb8aa3bbfbf7820 */ /* 0x000fe20000400000 */
[----:B------:R-:W-:Y:S01]  /*368d0*/  FMUL R194, R194, 1.4426950216293334961 ;  /* 0x3fb8aa3bc2c27820 */ /* 0x000fe20000400000 */
[----:B------:R4:W3:Y:S04]  /*368e0*/  LDG.E.U16 R173, desc[UR60][R14.64] ;  /* 0x0000003c0ead7981 */ /* 0x0008e8000c1e1500 */
[----:B--2---:R-:W2:Y:S01]  /*368f0*/  LDL.64 R164, [R1+0x1098] ;  /* 0x0010980001a47983 */ /* 0x004ea20000100a00 */
[----:B------:R-:W0:Y:S08]  /*36900*/  MUFU.EX2 R45, R187 ;  /* 0x000000bb002d7308 */ /* 0x000e300000000800 */
[----:B------:R-:W4:Y:S08]  /*36910*/  MUFU.EX2 R43, R190 ;  /* 0x000000be002b7308 */ /* 0x000f300000000800 */
[----:B------:R-:W1:Y:S08]  /*36920*/  MUFU.EX2 R191, R191 ;  /* 0x000000bf00bf7308 */ /* 0x000e700000000800 */
[----:B------:R-:W1:Y:S01]  /*36930*/  MUFU.EX2 R190, R194 ;  /* 0x000000c200be7308 */ /* 0x000e620000000800 */
[----:B0-----:R-:W-:Y:S04]  /*36940*/  STL [R1+0x664], R45 ;  /* 0x0006642d01007387 */ /* 0x001fe80000100800 */
[----:B----4-:R-:W-:Y:S01]  /*36950*/  STL [R1+0x654], R43 ;  /* 0x0006542b01007387 */ /* 0x010fe20000100800 */
[----:B------:R-:W-:Y:S01]  /*36960*/  FMUL R195, R195, 1.4426950216293334961 ;  /* 0x3fb8aa3bc3c37820 */ /* 0x000fe20000400000 */
[----:B------:R-:W-:-:S03]  /*36970*/  FMUL R198, R198, 1.4426950216293334961 ;  /* 0x3fb8aa3bc6c67820 */ /* 0x000fc60000400000 */
[----:B------:R-:W0:Y:S08]  /*36980*/  MUFU.EX2 R187, R195 ;  /* 0x000000c300bb7308 */ /* 0x000e300000000800 */
[----:B------:R-:W4:Y:S01]  /*36990*/  MUFU.EX2 R186, R198 ;  /* 0x000000c600ba7308 */ /* 0x000f220000000800 */
[----:B------:R-:W-:Y:S01]  /*369a0*/  MOV R163, R167 ;  /* 0x000000a700a37202 */ /* 0x000fe20000000f00 */
[----:B------:R-:W-:-:S02]  /*369b0*/  IMAD R162, R153, 0x3fc, R12 ;  /* 0x000003fc99a27824 */ /* 0x000fc400078e020c */
[----:B------:R-:W2:Y:S02]  /*369c0*/  LDC R153, c[0x0][0x268] ;  /* 0x00009a00ff997b82 */ /* 0x000ea40000000800 */
[C---:B------:R-:W-:Y:S01]  /*369d0*/  IMAD.WIDE R14, R0.reuse, 0x2, R162 ;  /* 0x00000002000e7825 */ /* 0x040fe200078e02a2 */
[----:B------:R0:W-:Y:S04]  /*369e0*/  STL [R1+0xf00], R162 ;  /* 0x000f00a201007387 */ /* 0x0001e80000100800 */
[----:B------:R-:W3:Y:S04]  /*369f0*/  LDL.64 R182, [R1+0x1088] ;  /* 0x0010880001b67983 */ /* 0x000ee80000100a00 */
[----:B------:R-:W3:Y:S04]  /*36a00*/  LDL.64 R168, [R1+0x1088] ;  /* 0x0010880001a87983 */ /* 0x000ee80000100a00 */
[----:B-1----:R-:W-:Y:S04]  /*36a10*/  STL [R1+0x650], R191 ;  /* 0x000650bf01007387 */ /* 0x002fe80000100800 */
[----:B------:R-:W-:Y:S04]  /*36a20*/  STL [R1+0x634], R190 ;  /* 0x000634be01007387 */ /* 0x000fe80000100800 */
[----:B------:R1:W3:Y:S01]  /*36a30*/  LDG.E.U16 R172, desc[UR60][R14.64] ;  /* 0x0000003c0eac7981 */ /* 0x0002e2000c1e1500 */
[----:B------:R-:W-:Y:S01]  /*36a40*/  IMAD R154, R23, 0x3fe, R12 ;  /* 0x000003fe179a7824 */ /* 0x000fe200078e020c */
[----:B------:R-:W-:Y:S01]  /*36a50*/  MOV R155, R159 ;  /* 0x0000009f009b7202 */ /* 0x000fe20000000f00 */
[----:B------:R-:W3:Y:S03]  /*36a60*/  LDC R23, c[0x0][0x268] ;  /* 0x00009a00ff177b82 */ /* 0x000ee60000000800 */
[----:B------:R4:W-:Y:S01]  /*36a70*/  STL [R1+0xef8], R154 ;  /* 0x000ef89a01007387 */ /* 0x0009e20000100800 */
[----:B-1----:R-:W-:-:S03]  /*36a80*/  IMAD.WIDE R14, R0, 0x2, R154 ;  /* 0x00000002000e7825 */ /* 0x002fc600078e029a */
[----:B0-----:R-:W3:Y:S04]  /*36a90*/  LDL.64 R162, [R1+0x1080] ;  /* 0x0010800001a27983 */ /* 0x001ee80000100a00 */
[----:B------:R-:W3:Y:S04]  /*36aa0*/  LDL.64 R224, [R1+0x1078] ;  /* 0x0010780001e07983 */ /* 0x000ee80000100a00 */
[----:B----4-:R-:W4:Y:S04]  /*36ab0*/  LDL.64 R154, [R1+0x1080] ;  /* 0x00108000019a7983 */ /* 0x010f280000100a00 */
[----:B------:R-:W4:Y:S04]  /*36ac0*/  LDL.64 R166, [R1+0x1078] ;  /* 0x0010780001a67983 */ /* 0x000f280000100a00 */
[----:B------:R-:W-:Y:S04]  /*36ad0*/  STL [R1+0x624], R187 ;  /* 0x000624bb01007387 */ /* 0x000fe80000100800 */
[----:B------:R-:W-:Y:S04]  /*36ae0*/  STL [R1+0x620], R186 ;  /* 0x000620ba01007387 */ /* 0x000fe80000100800 */
[----:B------:R0:W4:Y:S01]  /*36af0*/  LDG.E.U16 R171, desc[UR60][R14.64] ;  /* 0x0000003c0eab7981 */ /* 0x000122000c1e1500 */
[----:B--2---:R-:W-:-:S02]  /*36b00*/  LEA R164, R153, R12, 0x2 ;  /* 0x0000000c99a47211 */ /* 0x004fc400078e10ff */
[----:B---3--:R-:W-:Y:S01]  /*36b10*/  MOV R165, R179 ;  /* 0x000000b300a57202 */ /* 0x008fe20000000f00 */
[----:B------:R-:W1:Y:S02]  /*36b20*/  LDC R153, c[0x0][0x268] ;  /* 0x00009a00ff997b82 */ /* 0x000e640000000800 */
[----:B------:R2:W-:Y:S01]  /*36b30*/  STL [R1+0x1098], R164 ;  /* 0x001098a401007387 */ /* 0x0005e20000100800 */
[----:B0-----:R-:W-:-:S03]  /*36b40*/  IMAD.WIDE R14, R0, 0x2, R164 ;  /* 0x00000002000e7825 */ /* 0x001fc600078e02a4 */
[----:B------:R-:W3:Y:S04]  /*36b50*/  LDL.64 R178, [R1+0x1070] ;  /* 0x0010700001b27983 */ /* 0x000ee80000100a00 */
[----:B------:R-:W3:Y:S04]  /*36b60*/  LDL.64 R218, [R1+0x1070] ;  /* 0x0010700001da7983 */ /* 0x000ee80000100a00 */
[----:B--2---:R-:W2:Y:S01]  /*36b70*/  LDL.64 R164, [R1+0x1068] ;  /* 0x0010680001a47983 */ /* 0x004ea20000100a00 */
[----:B------:R-:W-:Y:S01]  /*36b80*/  FMUL R199, R199, 1.4426950216293334961 ;  /* 0x3fb8aa3bc7c77820 */ /* 0x000fe20000400000 */
[----:B------:R-:W-:-:S02]  /*36b90*/  FMUL R202, R202, 1.4426950216293334961 ;  /* 0x3fb8aa3bcaca7820 */ /* 0x000fc40000400000 */
[----:B------:R0:W2:Y:S01]  /*36ba0*/  LDG.E.U16 R170, desc[UR60][R14.64] ;  /* 0x0000003c0eaa7981 */ /* 0x0000a2000c1e1500 */
[----:B------:R0:W0:Y:S01]  /*36bb0*/  MUFU.EX2 R158, R199 ;  /* 0x000000c7009e7308 */ /* 0x0000220000000800 */
[----:B------:R-:W-:Y:S02]  /*36bc0*/  FMUL R203, R203, 1.4426950216293334961 ;  /* 0x3fb8aa3bcbcb7820 */ /* 0x000fe40000400000 */
[----:B0-----:R-:W2:Y:S05]  /*36bd0*/  LDL.64 R198, [R1+0x1068] ;  /* 0x0010680001c67983 */ /* 0x001eaa0000100a00 */
[----:B------:R-:W-:Y:S01]  /*36be0*/  MUFU.EX2 R251, R202 ;  /* 0x000000ca00fb7308 */ /* 0x000fe20000000800 */
[----:B------:R-:W-:Y:S07]  /*36bf0*/  STL [R1+0x604], R158 ;  /* 0x0006049e01007387 */ /* 0x000fee0000100800 */
[----:B------:R0:W-:Y:S01]  /*36c00*/  MUFU.EX2 R250, R203 ;  /* 0x000000cb00fa7308 */ /* 0x0001e20000000800 */
[----:B------:R-:W-:Y:S01]  /*36c10*/  FMUL R210, R210, 1.4426950216293334961 ;  /* 0x3fb8aa3bd2d27820 */ /* 0x000fe20000400000 */
[----:B------:R-:W-:Y:S01]  /*36c20*/  FMUL R211, R211, 1.4426950216293334961 ;  /* 0x3fb8aa3bd3d37820 */ /* 0x000fe20000400000 */
[----:B------:R-:W-:-:S05]  /*36c30*/  FMUL R152, R152, 1.4426950216293334961 ;  /* 0x3fb8aa3b98987820 */ /* 0x000fca0000400000 */
[----:B------:R2:W-:Y:S08]  /*36c40*/  MUFU.EX2 R239, R152 ;  /* 0x0000009800ef7308 */ /* 0x0005f00000000800 */
[----:B------:R-:W-:Y:S08]  /*36c50*/  MUFU.EX2 R247, R210 ;  /* 0x000000d200f77308 */ /* 0x000ff00000000800 */
[----:B------:R-:W-:Y:S01]  /*36c60*/  MUFU.EX2 R242, R211 ;  /* 0x000000d300f27308 */ /* 0x000fe20000000800 */
[----:B------:R-:W-:-:S02]  /*36c70*/  MOV R169, R183 ;  /* 0x000000b700a97202 */ /* 0x000fc40000000f00 */
[----:B------:R-:W-:Y:S02]  /*36c80*/  LEA R168, R23, R12, 0x4 ;  /* 0x0000000c17a87211 */ /* 0x000fe400078e20ff */
[----:B------:R-:W0:Y:S03]  /*36c90*/  LDC R23, c[0x0][0x268] ;  /* 0x00009a00ff177b82 */ /* 0x000e260000000800 */
[----:B------:R-:W-:Y:S01]  /*36ca0*/  STL [R1+0x1088], R168 ;  /* 0x001088a801007387 */ /* 0x000fe20000100800 */
[----:B------:R-:W-:-:S05]  /*36cb0*/  IMAD.WIDE R14, R0, 0x2, R168 ;  /* 0x00000002000e7825 */ /* 0x000fca00078e02a8 */
[----:B------:R4:W2:Y:S01]  /*36cc0*/  LDG.E.U16 R169, desc[UR60][R14.64] ;  /* 0x0000003c0ea97981 */ /* 0x0008a2000c1e1500 */
[----:B-1----:R-:W-:Y:S02]  /*36cd0*/  LEA R162, R153, R12, 0x5 ;  /* 0x0000000c99a27211 */ /* 0x002fe400078e28ff */
[----:B------:R-:W2:Y:S03]  /*36ce0*/  LDC R153, c[0x0][0x268] ;  /* 0x00009a00ff997b82 */ /* 0x000ea60000000800 */
[----:B------:R1:W-:Y:S05]  /*36cf0*/  STL [R1+0x1080], R162 ;  /* 0x001080a201007387 */ /* 0x0003ea0000100800 */
[----:B----4-:R-:W3:Y:S01]  /*36d00*/  LDC R154, c[0x0][0x268] ;  /* 0x00009a00ff9a7b82 */ /* 0x010ee20000000800 */
[----:B------:R-:W-:Y:S01]  /*36d10*/  MOV R163, R155 ;  /* 0x0000009b00a37202 */ /* 0x000fe20000000f00 */
[----:B------:R-:W4:Y:S02]  /*36d20*/  LDL.64 R182, [R1+0x1090] ;  /* 0x0010900001b67983 */ /* 0x000f240000100a00 */
[----:B------:R-:W-:-:S02]  /*36d30*/  IMAD.WIDE R14, R0, 0x2, R162 ;  /* 0x00000002000e7825 */ /* 0x000fc400078e02a2 */
[----:B0-----:R-:W4:Y:S01]  /*36d40*/  LDL.64 R202, [R1+0x1090] ;  /* 0x0010900001ca7983 */ /* 0x001f220000100a00 */
[-C--:B------:R-:W-:Y:S01]  /*36d50*/  LEA R166, R23, R12.reuse, 0x6 ;  /* 0x0000000c17a67211 */ /* 0x080fe200078e30ff */
[----:B------:R-:W4:Y:S02]  /*36d60*/  LDC R155, c[0x0][0x268] ;  /* 0x00009a00ff9b7b82 */ /* 0x000f240000000800 */
[----:B------:R-:W4:Y:S04]  /*36d70*/  LDL.64 R194, [R1+0x1060] ;  /* 0x0010600001c27983 */ /* 0x000f280000100a00 */
[----:B-1----:R-:W4:Y:S01]  /*36d80*/  LDL.64 R162, [R1+0x1060] ;  /* 0x0010600001a27983 */ /* 0x002f220000100a00 */
[----:B------:R-:W-:Y:S01]  /*36d90*/  MOV R167, R225 ;  /* 0x000000e100a77202 */ /* 0x000fe20000000f00 */
[----:B------:R-:W0:Y:S02]  /*36da0*/  LDC R23, c[0x0][0x268] ;  /* 0x00009a00ff177b82 */ /* 0x000e240000000800 */
[----:B------:R-:W-:Y:S01]  /*36db0*/  STL [R1+0x1078], R166 ;  /* 0x001078a601007387 */ /* 0x000fe20000100800 */
[----:B------:R-:W-:Y:S01]  /*36dc0*/  FMUL R17, R17, 1.4426950216293334961 ;  /* 0x3fb8aa3b11117820 */ /* 0x000fe20000400000 */
[----:B------:R-:W-:Y:S01]  /*36dd0*/  FMUL R206, R206, 1.4426950216293334961 ;  /* 0x3fb8aa3bcece7820 */ /* 0x000fe20000400000 */
[----:B------:R-:W-:Y:S01]  /*36de0*/  FMUL R207, R207, 1.4426950216293334961 ;  /* 0x3fb8aa3bcfcf7820 */ /* 0x000fe20000400000 */
[----:B------:R1:W4:Y:S01]  /*36df0*/  LDG.E.U16 R168, desc[UR60][R14.64] ;  /* 0x0000003c0ea87981 */ /* 0x000322000c1e1500 */
[----:B---3--:R-:W-:-:S02]  /*36e00*/  LEA R178, R154, R12, 0x7 ;  /* 0x0000000c9ab27211 */ /* 0x008fc400078e38ff */
[----:B--2---:R-:W-:-:S03]  /*36e10*/  LEA R164, R153, R12, 0x8 ;  /* 0x0000000c99a47211 */ /* 0x004fc600078e40ff */
[----:B------:R2:W-:Y:S01]  /*36e20*/  STL [R1+0x1070], R178 ;  /* 0x001070b201007387 */ /* 0x0005e20000100800 */
[----:B------:R-:W-:Y:S01]  /*36e30*/  MOV R179, R219 ;  /* 0x000000db00b37202 */ /* 0x000fe20000000f00 */
[----:B------:R3:W0:Y:S01]  /*36e40*/  MUFU.EX2 R236, R17 ;  /* 0x0000001100ec7308 */ /* 0x0006220000000800 */
[----:B------:R-:W0:Y:S01]  /*36e50*/  LDC R154, c[0x0][0x268] ;  /* 0x00009a00ff9a7b82 */ /* 0x000e220000000800 */
[----:B------:R1:W-:Y:S04]  /*36e60*/  STL [R1+0x1068], R164 ;  /* 0x001068a401007387 */ /* 0x0003e80000100800 */
[----:B------:R-:W4:Y:S01]  /*36e70*/  LDL.64 R224, [R1+0x1058] ;  /* 0x0010580001e07983 */ /* 0x000f220000100a00 */
[----:B------:R-:W-:Y:S01]  /*36e80*/  IMAD.WIDE R152, R0, 0x2, R178 ;  /* 0x0000000200987825 */ /* 0x000fe200078e02b2 */
[----:B------:R-:W-:Y:S01]  /*36e90*/  MUFU.EX2 R249, R206 ;  /* 0x000000ce00f97308 */ /* 0x000fe20000000800 */
[----:B---3--:R-:W3:Y:S01]  /*36ea0*/  LDC R17, c[0x0][0x268] ;  /* 0x00009a00ff117b82 */ /* 0x008ee20000000800 */
[----:B------:R-:W3:Y:S04]  /*36eb0*/  LDL.64 R218, [R1+0x1058] ;  /* 0x0010580001da7983 */ /* 0x000ee80000100a00 */
[----:B------:R-:W3:Y:S04]  /*36ec0*/  LDL.64 R210, [R1+0xf70] ;  /* 0x000f700001d27983 */ /* 0x000ee80000100a00 */
[----:B--2---:R-:W2:Y:S01]  /*36ed0*/  LDL.64 R178, [R1+0xf70] ;  /* 0x000f700001b27983 */ /* 0x004ea20000100a00 */
[----:B------:R1:W-:Y:S01]  /*36ee0*/  MUFU.EX2 R248, R207 ;  /* 0x000000cf00f87308 */ /* 0x0003e20000000800 */
[----:B------:R-:W-:-:S02]  /*36ef0*/  MOV R165, R199 ;  /* 0x000000c700a57202 */ /* 0x000fc40000000f00 */
[----:B------:R-:W2:Y:S04]  /*36f00*/  LDL.64 R198, [R1+0x1050] ;  /* 0x0010500001c67983 */ /* 0x000ea80000100a00 */
[----:B-1----:R-:W2:Y:S01]  /*36f10*/  LDL.64 R206, [R1+0x1050] ;  /* 0x0010500001ce7983 */ /* 0x002ea20000100a00 */
[----:B------:R-:W-:-:S03]  /*36f20*/  IMAD.WIDE R14, R0, 0x2, R166 ;  /* 0x00000002000e7825 */ /* 0x000fc600078e02a6 */
[----:B------:R-:W2:Y:S04]  /*36f30*/  LDG.E.U16 R166, desc[UR60][R152.64] ;  /* 0x0000003c98a67981 */ /* 0x000ea8000c1e1500 */
[----:B------:R1:W2:Y:S02]  /*36f40*/  LDG.E.U16 R167, desc[UR60][R14.64] ;  /* 0x0000003c0ea77981 */ /* 0x0002a4000c1e1500 */
[----:B-1----:R-:W-:-:S05]  /*36f50*/  IMAD.WIDE R14, R0, 0x2, R164 ;  /* 0x00000002000e7825 */ /* 0x002fca00078e02a4 */
[----:B------:R1:W2:Y:S01]  /*36f60*/  LDG.E.U16 R164, desc[UR60][R14.64] ;  /* 0x0000003c0ea47981 */ /* 0x0002a2000c1e1500 */
[----:B----4-:R-:W-:Y:S02]  /*36f70*/  LEA R182, R155, R12, 0x3 ;  /* 0x0000000c9bb67211 */ /* 0x010fe400078e18ff */
[----:B------:R-:W-:-:S03]  /*36f80*/  MOV R183, R203 ;  /* 0x000000cb00b77202 */ /* 0x000fc60000000f00 */
[----:B------:R4:W-:Y:S04]  /*36f90*/  STL [R1+0x1090], R182 ;  /* 0x001090b601007387 */ /* 0x0009e80000100800 */
[----:B------:R-:W2:Y:S01]  /*36fa0*/  LDL.64 R202, [R1+0x1048] ;  /* 0x0010480001ca7983 */ /* 0x000ea20000100a00 */
[----:B------:R-:W-:-:S03]  /*36fb0*/  MOV R163, R195 ;  /* 0x000000c300a37202 */ /* 0x000fc60000000f00 */
[----:B------:R-:W2:Y:S01]  /*36fc0*/  LDL.64 R194, [R1+0x1048] ;  /* 0x0010480001c27983 */ /* 0x000ea20000100a00 */
[----:B0-----:R-:W-:Y:S01]  /*36fd0*/  LEA R162, R23, R12, 0x9 ;  /* 0x0000000c17a27211 */ /* 0x001fe200078e48ff */
[C---:B------:R-:W-:Y:S01]  /*36fe0*/  IMAD.WIDE R152, R0.reuse, 0x2, R182 ;  /* 0x0000000200987825 */ /* 0x040fe200078e02b6 */
[----:B------:R-:W0:Y:S03]  /*36ff0*/  LDC R23, c[0x0][0x268] ;  /* 0x00009a00ff177b82 */ /* 0x000e260000000800 */
[----:B------:R2:W-:Y:S04]  /*37000*/  STL [R1+0x1060], R162 ;  /* 0x001060a201007387 */ /* 0x0005e80000100800 */
[----:B----4-:R-:W4:Y:S01]  /*37010*/  LDL R182, [R1+0xac4] ;  /* 0x000ac40001b67983 */ /* 0x010f220000100800 */
[----:B-1----:R-:W-:-:S03]  /*37020*/  IMAD.WIDE R14, R0, 0x2, R162 ;  /* 0x00000002000e7825 */ /* 0x002fc600078e02a2 */
[----:B------:R-:W4:Y:S04]  /*37030*/  LDL R183, [R1+0x76c] ;  /* 0x00076c0001b77983 */ /* 0x000f280000100800 */
[----:B------:R1:W4:Y:S01]  /*37040*/  LDG.E.U16 R163, desc[UR60][R14.64] ;  /* 0x0000003c0ea37981 */ /* 0x000322000c1e1500 */
[----:B------:R-:W-:-:S03]  /*37050*/  FMUL R160, R160, 1.4426950216293334961 ;  /* 0x3fb8aa3ba0a07820 */ /* 0x000fc60000400000 */
[----:B------:R1:W4:Y:S01]  /*37060*/  LDG.E.U16 R165, desc[UR60][R152.64] ;  /* 0x0000003c98a57981 */ /* 0x000322000c1e1500 */
[----:B---3--:R-:W-:Y:S01]  /*37070*/  MOV R219, R225 ;  /* 0x000000e100db7202 */ /* 0x008fe20000000f00 */
[----:B------:R-:W-:Y:S01]  /*37080*/  IMAD R218, R17, 0x202, R12 ;  /* 0x0000020211da7824 */ /* 0x000fe200078e020c */
[----:B--2---:R-:W-:-:S03]  /*37090*/  MOV R179, R211 ;  /* 0x000000d300b37202 */ /* 0x004fc60000000f00 */
[----:B-1----:R-:W-:-:S04]  /*370a0*/  IMAD.WIDE R14, R0, 0x2, R218 ;  /* 0x00000002000e7825 */ /* 0x002fc800078e02da */
[----:B------:R-:W-:Y:S01]  /*370b0*/  IMAD R178, R154, 0x3e0, R12 ;  /* 0x000003e09ab27824 */ /* 0x000fe200078e020c */
[----:B------:R-:W-:Y:S01]  /*370c0*/  STL [R1+0x1058], R218 ;  /* 0x001058da01007387 */ /* 0x000fe20000100800 */
[----:B------:R1:W-:Y:S01]  /*370d0*/  MUFU.EX2 R229, R160 ;  /* 0x000000a000e57308 */ /* 0x0003e20000000800 */
[----:B------:R-:W2:Y:S02]  /*370e0*/  LDC R152, c[0x0][0x268] ;  /* 0x00009a00ff987b82 */ /* 0x000ea40000000800 */
[----:B------:R3:W4:Y:S04]  /*370f0*/  LDG.E.U16 R162, desc[UR60][R14.64] ;  /* 0x0000003c0ea27981 */ /* 0x000728000c1e1500 */
[----:B------:R0:W-:Y:S01]  /*37100*/  STL [R1+0xf70], R178 ;  /* 0x000f70b201007387 */ /* 0x0001e20000100800 */
[----:B---3--:R-:W-:-:S03]  /*37110*/  IMAD.WIDE R14, R0, 0x2, R178 ;  /* 0x00000002000e7825 */ /* 0x008fc600078e02b2 */
[----:B------:R-:W3:Y:S04]  /*37120*/  LDL R179, [R1+0x75c] ;  /* 0x00075c0001b37983 */ /* 0x000ee80000100800 */
[----:B0-----:R-:W3:Y:S01]  /*37130*/  LDL R178, [R1+0xa54] ;  /* 0x000a540001b27983 */ /* 0x001ee20000100800 */
[----:B------:R-:W-:-:S03]  /*37140*/  FMUL R17, R119, 1.4426950216293334961 ;  /* 0x3fb8aa3b77117820 */ /* 0x000fc60000400000 */
[----:B-1----:R-:W3:Y:S01]  /*37150*/  LDG.E.U16 R160, desc[UR60][R14.64] ;  /* 0x0000003c0ea07981 */ /* 0x002ee2000c1e1500 */
[----:B------:R0:W-:Y:S01]  /*37160*/  MUFU.EX2 R227, R17 ;  /* 0x0000001100e37308 */ /* 0x0001e20000000800 */
[----:B------:R-:W-:Y:S01]  /*37170*/  FMUL R156, R156, 1.4426950216293334961 ;  /* 0x3fb8aa3b9c9c7820 */ /* 0x000fe20000400000 */
[----:B------:R-:W-:Y:S01]  /*37180*/  FMUL R157, R157, 1.4426950216293334961 ;  /* 0x3fb8aa3b9d9d7820 */ /* 0x000fe20000400000 */
[----:B--2---:R-:W-:Y:S02]  /*37190*/  IMAD R198, R152, 0x204, R12 ;  /* 0x0000020498c67824 */ /* 0x004fe400078e020c */
[----:B------:R-:W-:Y:S01]  /*371a0*/  FMUL R222, R222, 1.4426950216293334961 ;  /* 0x3fb8aa3bdede7820 */ /* 0x000fe20000400000 */
[----:B------:R-:W-:Y:S01]  /*371b0*/  MOV R199, R207 ;  /* 0x000000cf00c77202 */ /* 0x000fe20000000f00 */
[----:B------:R-:W-:Y:S01]  /*371c0*/  FMUL R215, R215, 1.4426950216293334961 ;  /* 0x3fb8aa3bd7d77820 */ /* 0x000fe20000400000 */
[----:B------:R-:W2:Y:S01]  /*371d0*/  LDL.LU R119, [R1+0x209c] ;  /* 0x00209c0001777983 */ /* 0x000ea20000300800 */
[----:B0-----:R-:W-:-:S04]  /*371e0*/  FMUL R17, R118, 1.4426950216293334961 ;  /* 0x3fb8aa3b76117820 */ /* 0x001fc80000400000 */
[----:B------:R0:W-:Y:S02]  /*371f0*/  MUFU.EX2 R225, R17 ;  /* 0x0000001100e17308 */ /* 0x0001e40000000800 */
[----:B0-----:R-:W-:-:S06]  /*37200*/  FADD R17, R113, R114 ;  /* 0x0000007271117221 */ /* 0x001fcc0000000000 */
[----:B------:R-:W0:Y:S01]  /*37210*/  MUFU.EX2 R234, R156 ;  /* 0x0000009c00ea7308 */ /* 0x000e220000000800 */
[----:B------:R-:W-:Y:S01]  /*37220*/  FMUL R221, R221, 1.4426950216293334961 ;  /* 0x3fb8aa3bdddd7820 */ /* 0x000fe20000400000 */
[----:B------:R1:W-:Y:S01]  /*37230*/  STL [R1+0x1050], R198 ;  /* 0x001050c601007387 */ /* 0x0003e20000100800 */
[----:B------:R-:W-:Y:S01]  /*37240*/  FMUL R161, R161, 1.4426950216293334961 ;  /* 0x3fb8aa3ba1a17820 */ /* 0x000fe20000400000 */
[----:B------:R-:W-:-:S04]  /*37250*/  IMAD.WIDE R152, R0, 0x2, R198 ;  /* 0x0000000200987825 */ /* 0x000fc800078e02c6 */
[----:B------:R-:W0:Y:S01]  /*37260*/  MUFU.EX2 R233, R157 ;  /* 0x0000009d00e97308 */ /* 0x000e220000000800 */
[----:B------:R-:W-:-:S07]  /*37270*/  FMUL R181, R181, 1.4426950216293334961 ;  /* 0x3fb8aa3bb5b57820 */ /* 0x000fce0000400000 */
[----:B------:R-:W-:Y:S08]  /*37280*/  MUFU.EX2 R226, R222 ;  /* 0x000000de00e27308 */ /* 0x000ff00000000800 */
[----:B------:R-:W0:Y:S08]  /*37290*/  MUFU.EX2 R231, R215 ;  /* 0x000000d700e77308 */ /* 0x000e300000000800 */
[----:B------:R-:W0:Y:S08]  /*372a0*/  MUFU.EX2 R230, R221 ;  /* 0x000000dd00e67308 */ /* 0x000e300000000800 */
[----:B------:R1:W2:Y:S02]  /*372b0*/  MUFU.EX2 R228, R161 ;  /* 0x000000a100e47308 */ /* 0x0002a40000000800 */
[----:B-1----:R1:W2:Y:S06]  /*372c0*/  LDG.E.U16 R161, desc[UR60][R152.64] ;  /* 0x0000003c98a17981 */ /* 0x0022ac000c1e1500 */
[----:B------:R0:W-:Y:S01]  /*372d0*/  MUFU.EX2 R220, R181 ;  /* 0x000000b500dc7308 */ /* 0x0001e20000000800 */
[----:B-1----:R-:W-:Y:S01]  /*372e0*/  FADD R153, R216, R84 ;  /* 0x00000054d8997221 */ /* 0x002fe20000000000 */
[----:B0-----:R-:W-:-:S03]  /*372f0*/  MOV R181, R217 ;  /* 0x000000d900b57202 */ /* 0x001fc60000000f00 */
[----:B------:R-:W-:Y:S01]  /*37300*/  FADD R153, R82, R153 ;  /* 0x0000009952997221 */ /* 0x000fe20000000000 */
[----:B------:R-:W-:Y:S01]  /*37310*/  FMUL R154, R80, 1.4426950216293334961 ;  /* 0x3fb8aa3b509a7820 */ /* 0x000fe20000400000 */
[----:B------:R-:W-:-:S04]  /*37320*/  FMUL R214, R214, 1.4426950216293334961 ;  /* 0x3fb8aa3bd6d67820 */ /* 0x000fc80000400000 */
[----:B------:R-:W-:Y:S01]  /*37330*/  MUFU.EX2 R240, R214 ;  /* 0x000000d600f07308 */ /* 0x000fe20000000800 */
[----:B------:R-:W-:Y:S01]  /*37340*/  FMUL R198, R38, 1.4426950216293334961 ;  /* 0x3fb8aa3b26c67820 */ /* 0x000fe20000400000 */
[----:B------:R-:W-:Y:S01]  /*37350*/  MOV R195, R203 ;  /* 0x000000cb00c37202 */ /* 0x000fe20000000f00 */
[----:B------:R-:W-:-:S04]  /*37360*/  IMAD R194, R23, 0x206, R12 ;  /* 0x0000020617c27824 */ /* 0x000fc800078e020c */
[----:B------:R-:W-:-:S05]  /*37370*/  IMAD.WIDE R14, R0, 0x2, R194 ;  /* 0x00000002000e7825 */ /* 0x000fca00078e02c2 */
[----:B------:R0:W2:Y:S01]  /*37380*/  LDG.E.U16 R159, desc[UR60][R14.64] ;  /* 0x0000003c0e9f7981 */ /* 0x0000a2000c1e1500 */
[----:B----4-:R-:W-:Y:S01]  /*37390*/  FADD R17, R183, R17 ;  /* 0x00000011b7117221 */ /* 0x010fe20000000000 */
[----:B0-----:R-:W-:Y:S01]  /*373a0*/  FADD R14, R115, R116 ;  /* 0x00000074730e7221 */ /* 0x001fe20000000000 */
[----:B------:R-:W-:-:S03]  /*373b0*/  FMUL R15, R117, 1.4426950216293334961 ;  /* 0x3fb8aa3b750f7820 */ /* 0x000fc60000400000 */
[----:B------:R-:W-:Y:S01]  /*373c0*/  FADD R14, R182, R14 ;  /* 0x0000000eb60e7221 */ /* 0x000fe20000000000 */
[----:B------:R0:W1:Y:S01]  /*373d0*/  MUFU.EX2 R224, R15 ;  /* 0x0000000f00e07308 */ /* 0x0000620000000800 */
[----:B------:R-:W-:Y:S02]  /*373e0*/  FADD R17, R110, R17 ;  /* 0x000000116e117221 */ /* 0x000fe40000000000 */
[----:B------:R-:W-:Y:S01]  /*373f0*/  FADD R14, R111, R14 ;  /* 0x0000000e6f0e7221 */ /* 0x000fe20000000000 */
[----:B0-----:R-:W-:-:S04]  /*37400*/  FMUL R15, R112, 1.4426950216293334961 ;  /* 0x3fb8aa3b700f7820 */ /* 0x001fc80000400000 */
[----:B------:R0:W4:Y:S02]  /*37410*/  MUFU.EX2 R223, R15 ;  /* 0x0000000f00df7308 */ /* 0x0001240000000800 */
[----:B0-----:R-:W-:Y:S01]  /*37420*/  FADD R15, R109, R14 ;  /* 0x0000000e6d0f7221 */ /* 0x001fe20000000000 */
[----:B------:R-:W-:-:S03]  /*37430*/  FADD R14, R108, R17 ;  /* 0x000000116c0e7221 */ /* 0x000fc60000000000 */
[----:B------:R-:W-:Y:S01]  /*37440*/  FADD R15, R106, R15 ;  /* 0x0000000f6a0f7221 */ /* 0x000fe20000000000 */
[----:B------:R-:W-:-:S04]  /*37450*/  FADD R14, R105, R14 ;  /* 0x0000000e690e7221 */ /* 0x000fc80000000000 */
[----:B---3--:R-:W-:Y:S01]  /*37460*/  FADD R14, R179, R14 ;  /* 0x0000000eb30e7221 */ /* 0x008fe20000000000 */
[----:B------:R-:W-:-:S03]  /*37470*/  FADD R15, R178, R15 ;  /* 0x0000000fb20f7221 */ /* 0x000fc60000000000 */
[----:B------:R-:W-:Y:S01]  /*37480*/  FADD R14, R102, R14 ;  /* 0x0000000e660e7221 */ /* 0x000fe20000000000 */
        /* <DEDUP_REMOVED lines=8> */
[----:B------:R-:W-:Y:S01]  /*37510*/  FADD R15, R95, R15 ;  /* 0x0000000f5f0f7221 */ /* 0x000fe20000000000 */
[----:B------:R-:W-:Y:S02]  /*37520*/  FMUL R17, R107, 1.4426950216293334961 ;  /* 0x3fb8aa3b6b117820 */ /* 0x000fe40000400000 */
[----:B------:R-:W-:Y:S01]  /*37530*/  FADD R14, R92, R14 ;  /* 0x0000000e5c0e7221 */ /* 0x000fe20000000000 */
[----:B------:R-:W-:Y:S01]  /*37540*/  FADD R15, R93, R15 ;  /* 0x0000000f5d0f7221 */ /* 0x000fe20000000000 */
[----:B------:R0:W-:Y:S01]  /*37550*/  STL [R1+0x1048], R194 ;  /* 0x001048c201007387 */ /* 0x0001e20000100800 */
[----:B------:R3:W4:Y:S01]  /*37560*/  MUFU.EX2 R222, R17 ;  /* 0x0000001100de7308 */ /* 0x0007220000000800 */
[----:B------:R-:W-:Y:S01]  /*37570*/  FADD R14, R90, R14 ;  /* 0x0000000e5a0e7221 */ /* 0x000fe20000000000 */
[----:B------:R-:W-:Y:S01]  /*37580*/  FADD R15, R91, R15 ;  /* 0x0000000f5b0f7221 */ /* 0x000fe20000000000 */
[----:B------:R-:W4:Y:S04]  /*37590*/  LDL.LU R118, [R1+0x2098] ;  /* 0x0020980001767983 */ /* 0x000f280000300800 */
[----:B------:R-:W4:Y:S01]  /*375a0*/  LDL.LU R117, [R1+0x2094] ;  /* 0x0020940001757983 */ /* 0x000f220000300800 */
[----:B---3--:R-:W-:-:S03]  /*375b0*/  FMUL R17, R104, 1.4426950216293334961 ;  /* 0x3fb8aa3b68117820 */ /* 0x008fc60000400000 */
[----:B------:R-:W3:Y:S01]  /*375c0*/  LDL.LU R116, [R1+0x2090] ;  /* 0x0020900001747983 */ /* 0x000ee20000300800 */
[----:B------:R-:W-:Y:S01]  /*375d0*/  FADD R15, R89, R15 ;  /* 0x0000000f590f7221 */ /* 0x000fe20000000000 */
[----:B------:R1:W4:Y:S01]  /*375e0*/  MUFU.EX2 R221, R17 ;  /* 0x0000001100dd7308 */ /* 0x0003220000000800 */
[----:B------:R-:W-:Y:S01]  /*375f0*/  FADD R14, R88, R14 ;  /* 0x0000000e580e7221 */ /* 0x000fe20000000000 */
[----:B------:R-:W3:Y:S04]  /*37600*/  LDL.LU R115, [R1+0x208c] ;  /* 0x00208c0001737983 */ /* 0x000ee80000300800 */
[----:B------:R-:W3:Y:S01]  /*37610*/  LDL.LU R114, [R1+0x2088] ;  /* 0x0020880001727983 */ /* 0x000ee20000300800 */
[----:B-1----:R-:W-:-:S03]  /*37620*/  FADD R17, R239, R236 ;  /* 0x000000ecef117221 */ /* 0x002fc60000000000 */
[----:B------:R-:W3:Y:S01]  /*37630*/  LDL.LU R113, [R1+0x2084] ;  /* 0x0020840001717983 */ /* 0x000ee20000300800 */
[----:B------:R-:W-:Y:S01]  /*37640*/  FADD R15, R87, R15 ;  /* 0x0000000f570f7221 */ /* 0x000fe20000000000 */
[----:B------:R-:W-:Y:S02]  /*37650*/  FADD R14, R86, R14 ;  /* 0x0000000e560e7221 */ /* 0x000fe40000000000 */
[----:B------:R-:W3:Y:S01]  /*37660*/  LDL.LU R112, [R1+0x2080] ;  /* 0x0020800001707983 */ /* 0x000ee20000300800 */
[----:B------:R-:W-:-:S03]  /*37670*/  FADD R17, R234, R17 ;  /* 0x00000011ea117221 */ /* 0x000fc60000000000 */
[----:B------:R-:W3:Y:S04]  /*37680*/  LDL.LU R111, [R1+0x207c] ;  /* 0x00207c00016f7983 */ /* 0x000ee80000300800 */
[----:B------:R-:W3:Y:S01]  /*37690*/  LDL.LU R110, [R1+0x2078] ;  /* 0x00207800016e7983 */ /* 0x000ee20000300800 */
[----:B------:R-:W-:-:S03]  /*376a0*/  FADD R15, R85, R15 ;  /* 0x0000000f550f7221 */ /* 0x000fc60000000000 */
[----:B------:R-:W3:Y:S01]  /*376b0*/  LDL.LU R109, [R1+0x2074] ;  /* 0x00207400016d7983 */ /* 0x000ee20000300800 */
[----:B------:R-:W-:-:S03]  /*376c0*/  FADD R23, R83, R14 ;  /* 0x0000000e53177221 */ /* 0x000fc60000000000 */
[----:B------:R-:W3:Y:S01]  /*376d0*/  LDL.LU R108, [R1+0x2070] ;  /* 0x00207000016c7983 */ /* 0x000ee20000300800 */
[----:B------:R-:W-:-:S03]  /*376e0*/  FADD R14, R233, R17 ;  /* 0x00000011e90e7221 */ /* 0x000fc60000000000 */
[----:B------:R-:W3:Y:S01]  /*376f0*/  LDL.LU R107, [R1+0x206c] ;  /* 0x00206c00016b7983 */ /* 0x000ee20000300800 */
[----:B------:R-:W-:Y:S01]  /*37700*/  FADD R17, R181, R153 ;  /* 0x00000099b5117221 */ /* 0x000fe20000000000 */
[----:B------:R-:W-:Y:S02]  /*37710*/  FADD R152, R81, R15 ;  /* 0x0000000f51987221 */ /* 0x000fe40000000000 */
[----:B------:R-:W3:Y:S01]  /*37720*/  LDL.LU R106, [R1+0x2068] ;  /* 0x00206800016a7983 */ /* 0x000ee20000300800 */
[----:B------:R-:W-:Y:S01]  /*37730*/  FADD R23, R79, R23 ;  /* 0x000000174f177221 */ /* 0x000fe20000000000 */
[----:B------:R-:W-:Y:S01]  /*37740*/  FMUL R195, R35, 1.4426950216293334961 ;  /* 0x3fb8aa3b23c37820 */ /* 0x000fe20000400000 */
[----:B0-----:R-:W-:Y:S01]  /*37750*/  FMUL R194, R32, 1.4426950216293334961 ;  /* 0x3fb8aa3b20c27820 */ /* 0x001fe20000400000 */
[----:B------:R-:W3:Y:S01]  /*37760*/  LDL.LU R105, [R1+0x2064] ;  /* 0x0020640001697983 */ /* 0x000ee20000300800 */
[----:B------:R-:W-:Y:S01]  /*37770*/  FADD R15, R231, R14 ;  /* 0x0000000ee70f7221 */ /* 0x000fe20000000000 */
[----:B------:R-:W-:Y:S01]  /*37780*/  FMUL R188, R188, 1.4426950216293334961 ;  /* 0x3fb8aa3bbcbc7820 */ /* 0x000fe20000400000 */
[----:B------:R-:W-:Y:S01]  /*37790*/  FMUL R189, R189, 1.4426950216293334961 ;  /* 0x3fb8aa3bbdbd7820 */ /* 0x000fe20000400000 */
[----:B------:R-:W3:Y:S01]  /*377a0*/  LDL.LU R104, [R1+0x2060] ;  /* 0x0020600001687983 */ /* 0x000ee20000300800 */
[----:B------:R-:W-:Y:S01]  /*377b0*/  FADD R14, R78, R17 ;  /* 0x000000114e0e7221 */ /* 0x000fe20000000000 */
[----:B------:R-:W-:Y:S01]  /*377c0*/  FMUL R184, R184, 1.4426950216293334961 ;  /* 0x3fb8aa3bb8b87820 */ /* 0x000fe20000400000 */
[----:B------:R-:W-:Y:S01]  /*377d0*/  FMUL R185, R185, 1.4426950216293334961 ;  /* 0x3fb8aa3bb9b97820 */ /* 0x000fe20000400000 */
[----:B------:R-:W3:Y:S01]  /*377e0*/  LDL.LU R103, [R1+0x205c] ;  /* 0x00205c0001677983 */ /* 0x000ee20000300800 */
[----:B------:R0:W-:Y:S01]  /*377f0*/  MUFU.EX2 R215, R154 ;  /* 0x0000009a00d77308 */ /* 0x0001e20000000800 */
[----:B------:R-:W1:Y:S02]  /*37800*/  LDC R153, c[0x0][0x268] ;  /* 0x00009a00ff997b82 */ /* 0x000e640000000800 */
[----:B------:R-:W3:Y:S04]  /*37810*/  LDL.LU R102, [R1+0x2058] ;  /* 0x0020580001667983 */ /* 0x000ee80000300800 */
[----:B------:R-:W3:Y:S01]  /*37820*/  LDL.LU R101, [R1+0x2054] ;  /* 0x0020540001657983 */ /* 0x000ee20000300800 */
[----:B------:R-:W-:Y:S01]  /*37830*/  FADD R14, R75, R14 ;  /* 0x0000000e4b0e7221 */ /* 0x000fe20000000000 */
[----:B------:R-:W-:Y:S01]  /*37840*/  FADD R152, R77, R152 ;  /* 0x000000984d987221 */ /* 0x000fe20000000000 */
[----:B------:R-:W-:Y:S01]  /*37850*/  FMUL R17, R76, 1.4426950216293334961 ;  /* 0x3fb8aa3b4c117820 */ /* 0x000fe20000400000 */
[----:B------:R-:W3:Y:S01]  /*37860*/  LDL.LU R100, [R1+0x2050] ;  /* 0x0020500001647983 */ /* 0x000ee20000300800 */
[----:B------:R-:W-:Y:S01]  /*37870*/  FADD R156, R74, R23 ;  /* 0x000000174a9c7221 */ /* 0x000fe20000000000 */
[----:B------:R-:W-:Y:S01]  /*37880*/  MUFU.EX2 R217, R188 ;  /* 0x000000bc00d97308 */ /* 0x000fe20000000800 */
[----:B------:R-:W-:Y:S01]  /*37890*/  FADD R15, R230, R15 ;  /* 0x0000000fe60f7221 */ /* 0x000fe20000000000 */
[----:B------:R-:W3:Y:S01]  /*378a0*/  LDL.LU R99, [R1+0x204c] ;  /* 0x00204c0001637983 */ /* 0x000ee20000300800 */
[----:B0-----:R-:W0:Y:S03]  /*378b0*/  LDC R154, c[0x0][0x268] ;  /* 0x00009a00ff9a7b82 */ /* 0x001e260000000800 */
[----:B------:R-:W3:Y:S04]  /*378c0*/  LDL.LU R98, [R1+0x2048] ;  /* 0x0020480001627983 */ /* 0x000ee80000300800 */
[----:B------:R-:W3:Y:S04]  /*378d0*/  LDL.LU R97, [R1+0x2044] ;  /* 0x0020440001617983 */ /* 0x000ee80000300800 */
[----:B------:R-:W3:Y:S01]  /*378e0*/  LDL.LU R96, [R1+0x2040] ;  /* 0x0020400001607983 */ /* 0x000ee20000300800 */
[----:B------:R-:W-:-:S03]  /*378f0*/  FADD R14, R73, R14 ;  /* 0x0000000e490e7221 */ /* 0x000fc60000000000 */
[----:B------:R-:W3:Y:S04]  /*37900*/  LDL.LU R95, [R1+0x203c] ;  /* 0x00203c00015f7983 */ /* 0x000ee80000300800 */
        /* <DEDUP_REMOVED lines=20> */
[----:B------:R-:W3:Y:S01]  /*37a50*/  LDL.LU R78, [R1+0x1ff8] ;  /* 0x001ff800014e7983 */ /* 0x000ee20000300800 */
[----:B------:R1:W-:Y:S03]  /*37a60*/  MUFU.EX2 R214, R17 ;  /* 0x0000001100d67308 */ /* 0x0003e60000000800 */
[----:B------:R-:W3:Y:S04]  /*37a70*/  LDL.LU R77, [R1+0x1ff4] ;  /* 0x001ff400014d7983 */ /* 0x000ee80000300800 */
[----:B------:R-:W3:Y:S01]  /*37a80*/  LDL.LU R76, [R1+0x1ff0] ;  /* 0x001ff000014c7983 */ /* 0x000ee20000300800 */
[----:B------:R-:W-:Y:S01]  /*37a90*/  FMUL R23, R71, 1.4426950216293334961 ;  /* 0x3fb8aa3b47177820 */ /* 0x000fe20000400000 */
[----:B-1----:R-:W-:-:S02]  /*37aa0*/  FADD R17, R72, R152 ;  /* 0x0000009848117221 */ /* 0x002fc40000000000 */
[----:B------:R-:W3:Y:S01]  /*37ab0*/  LDL.LU R75, [R1+0x1fec] ;  /* 0x001fec00014b7983 */ /* 0x000ee20000300800 */
[----:B------:R-:W-:Y:S01]  /*37ac0*/  FADD R14, R60, R14 ;  /* 0x0000000e3c0e7221 */ /* 0x000fe20000000000 */
[----:B------:R-:W-:Y:S01]  /*37ad0*/  FADD R156, R69, R156 ;  /* 0x0000009c459c7221 */ /* 0x000fe20000000000 */
[----:B------:R1:W-:Y:S01]  /*37ae0*/  MUFU.EX2 R211, R23 ;  /* 0x0000001700d37308 */ /* 0x0003e20000000800 */
[----:B------:R-:W3:Y:S07]  /*37af0*/  LDL.LU R74, [R1+0x1fe8] ;  /* 0x001fe800014a7983 */ /* 0x000eee0000300800 */
[----:B------:R-:W-:Y:S01]  /*37b00*/  MUFU.EX2 R216, R189 ;  /* 0x000000bd00d87308 */ /* 0x000fe20000000800 */
[----:B------:R-:W3:Y:S01]  /*37b10*/  LDL.LU R73, [R1+0x1fe4] ;  /* 0x001fe40001497983 */ /* 0x000ee20000300800 */
[----:B------:R-:W-:Y:S01]  /*37b20*/  FADD R15, R229, R15 ;  /* 0x0000000fe50f7221 */ /* 0x000fe20000000000 */
[----:B------:R-:W3:Y:S02]  /*37b30*/  LDC R152, c[0x0][0x268] ;  /* 0x00009a00ff987b82 */ /* 0x000ee40000000800 */
[----:B------:R-:W3:Y:S01]  /*37b40*/  LDL.LU R72, [R1+0x1fe0] ;  /* 0x001fe00001487983 */ /* 0x000ee20000300800 */
[----:B------:R-:W-:-:S03]  /*37b50*/  FADD R17, R67, R17 ;  /* 0x0000001143117221 */ /* 0x000fc60000000000 */
[----:B------:R-:W3:Y:S01]  /*37b60*/  LDL.LU R71, [R1+0x1fdc] ;  /* 0x001fdc0001477983 */ /* 0x000ee20000300800 */
[----:B------:R-:W-:-:S03]  /*37b70*/  FADD R14, R58, R14 ;  /* 0x0000000e3a0e7221 */ /* 0x000fc60000000000 */
[----:B------:R-:W3:Y:S01]  /*37b80*/  LDL.LU R70, [R1+0x1fd8] ;  /* 0x001fd80001467983 */ /* 0x000ee20000300800 */
[----:B-1----:R-:W-:-:S03]  /*37b90*/  FMUL R23, R66, 1.4426950216293334961 ;  /* 0x3fb8aa3b42177820 */ /* 0x002fc60000400000 */
[----:B------:R-:W3:Y:S01]  /*37ba0*/  LDL.LU R69, [R1+0x1fd4] ;  /* 0x001fd40001457983 */ /* 0x000ee20000300800 */
[----:B------:R-:W-:-:S03]  /*37bb0*/  FADD R156, R64, R156 ;  /* 0x0000009c409c7221 */ /* 0x000fc60000000000 */
[----:B------:R-:W3:Y:S01]  /*37bc0*/  LDL.LU R68, [R1+0x1fd0] ;  /* 0x001fd00001447983 */ /* 0x000ee20000300800 */
[----:B------:R-:W-:-:S03]  /*37bd0*/  FADD R14, R55, R14 ;  /* 0x0000000e370e7221 */ /* 0x000fc60000000000 */
[----:B------:R-:W3:Y:S01]  /*37be0*/  LDL.LU R67, [R1+0x1fcc] ;  /* 0x001fcc0001437983 */ /* 0x000ee20000300800 */
[----:B------:R1:W-:Y:S03]  /*37bf0*/  MUFU.EX2 R210, R23 ;  /* 0x0000001700d27308 */ /* 0x0003e60000000800 */
        /* <DEDUP_REMOVED lines=15> */
[----:B------:R-:W-:Y:S01]  /*37cf0*/  FADD R14, R50, R14 ;  /* 0x0000000e320e7221 */ /* 0x000fe20000000000 */
[----:B-1----:R-:W-:Y:S02]  /*37d00*/  FMUL R23, R56, 1.4426950216293334961 ;  /* 0x3fb8aa3b38177820 */ /* 0x002fe40000400000 */
        /* <DEDUP_REMOVED lines=11> */
[----:B------:R-:W3:Y:S04]  /*37dc0*/  LDL.LU R53, [R1+0x1f94] ;  /* 0x001f940001357983 */ /* 0x000ee80000300800 */
[----:B------:R-:W3:Y:S01]  /*37dd0*/  LDL.LU R52, [R1+0x1f90] ;  /* 0x001f900001347983 */ /* 0x000ee20000300800 */
[----:B------:R1:W-:Y:S03]  /*37de0*/  MUFU.EX2 R203, R23 ;  /* 0x0000001700cb7308 */ /* 0x0003e60000000800 */
[----:B------:R-:W3:Y:S01]  /*37df0*/  LDL.LU R51, [R1+0x1f8c] ;  /* 0x001f8c0001337983 */ /* 0x000ee20000300800 */
[----:B------:R-:W-:Y:S01]  /*37e00*/  FADD R14, R45, R14 ;  /* 0x0000000e2d0e7221 */ /* 0x000fe20000000000 */
[----:B------:R-:W-:-:S02]  /*37e10*/  FADD R156, R44, R156 ;  /* 0x0000009c2c9c7221 */ /* 0x000fc40000000000 */
[----:B------:R-:W3:Y:S01]  /*37e20*/  LDL.LU R50, [R1+0x1f88] ;  /* 0x001f880001327983 */ /* 0x000ee20000300800 */
[----:B------:R-:W-:Y:S01]  /*37e30*/  FADD R17, R42, R17 ;  /* 0x000000112a117221 */ /* 0x000fe20000000000 */
[----:B-1----:R-:W-:Y:S02]  /*37e40*/  FMUL R23, R46, 1.4426950216293334961 ;  /* 0x3fb8aa3b2e177820 */ /* 0x002fe40000400000 */
[----:B------:R-:W3:Y:S04]  /*37e50*/  LDL.LU R49, [R1+0x1f84] ;  /* 0x001f840001317983 */ /* 0x000ee80000300800 */
[----:B------:R-:W3:Y:S01]  /*37e60*/  LDL.LU R48, [R1+0x1f80] ;  /* 0x001f800001307983 */ /* 0x000ee20000300800 */
[----:B------:R-:W-:-:S03]  /*37e70*/  FADD R14, R43, R14 ;  /* 0x0000000e2b0e7221 */ /* 0x000fc60000000000 */
[----:B------:R-:W3:Y:S01]  /*37e80*/  LDL.LU R47, [R1+0x1f7c] ;  /* 0x001f7c00012f7983 */ /* 0x000ee20000300800 */
[----:B------:R-:W-:-:S03]  /*37e90*/  FADD R156, R40, R156 ;  /* 0x0000009c289c7221 */ /* 0x000fc60000000000 */
[----:B------:R-:W3:Y:S01]  /*37ea0*/  LDL.LU R46, [R1+0x1f78] ;  /* 0x001f7800012e7983 */ /* 0x000ee20000300800 */
[----:B------:R1:W-:Y:S01]  /*37eb0*/  MUFU.EX2 R202, R23 ;  /* 0x0000001700ca7308 */ /* 0x0003e20000000800 */
[----:B------:R-:W-:Y:S02]  /*37ec0*/  FADD R17, R39, R17 ;  /* 0x0000001127117221 */ /* 0x000fe40000000000 */
[----:B------:R-:W3:Y:S04]  /*37ed0*/  LDL.LU R45, [R1+0x1f74] ;  /* 0x001f7400012d7983 */ /* 0x000ee80000300800 */
[----:B------:R-:W3:Y:S01]  /*37ee0*/  LDL.LU R44, [R1+0x1f70] ;  /* 0x001f7000012c7983 */ /* 0x000ee20000300800 */
[----:B-1----:R-:W-:-:S03]  /*37ef0*/  FMUL R23, R41, 1.4426950216293334961 ;  /* 0x3fb8aa3b29177820 */ /* 0x002fc60000400000 */
[----:B------:R-:W3:Y:S01]  /*37f00*/  LDL.LU R43, [R1+0x1f6c] ;  /* 0x001f6c00012b7983 */ /* 0x000ee20000300800 */
[----:B------:R-:W-:-:S03]  /*37f10*/  FADD R156, R37, R156 ;  /* 0x0000009c259c7221 */ /* 0x000fc60000000000 */
[----:B------:R-:W3:Y:S01]  /*37f20*/  LDL.LU R42, [R1+0x1f68] ;  /* 0x001f6800012a7983 */ /* 0x000ee20000300800 */
[----:B------:R-:W-:-:S03]  /*37f30*/  FADD R17, R36, R17 ;  /* 0x0000001124117221 */ /* 0x000fc60000000000 */
[----:B------:R-:W3:Y:S04]  /*37f40*/  LDL.LU R41, [R1+0x1f64] ;  /* 0x001f640001297983 */ /* 0x000ee80000300800 */
[----:B------:R-:W3:Y:S01]  /*37f50*/  LDL.LU R40, [R1+0x1f60] ;  /* 0x001f600001287983 */ /* 0x000ee20000300800 */
[----:B------:R-:W-:-:S03]  /*37f60*/  FADD R156, R34, R156 ;  /* 0x0000009c229c7221 */ /* 0x000fc60000000000 */
[----:B------:R-:W3:Y:S01]  /*37f70*/  LDL.LU R39, [R1+0x1f5c] ;  /* 0x001f5c0001277983 */ /* 0x000ee20000300800 */
[----:B------:R-:W-:-:S03]  /*37f80*/  FADD R17, R33, R17 ;  /* 0x0000001121117221 */ /* 0x000fc60000000000 */
[----:B------:R-:W3:Y:S04]  /*37f90*/  LDL.LU R38, [R1+0x1f58] ;  /* 0x001f580001267983 */ /* 0x000ee80000300800 */
[----:B------:R-:W3:Y:S04]  /*37fa0*/  LDL.LU R37, [R1+0x1f54] ;  /* 0x001f540001257983 */ /* 0x000ee80000300800 */
[----:B------:R-:W3:Y:S01]  /*37fb0*/  LDL.LU R36, [R1+0x1f50] ;  /* 0x001f500001247983 */ /* 0x000ee20000300800 */
[----:B------:R-:W-:-:S03]  /*37fc0*/  FADD R14, R191, R14 ;  /* 0x0000000ebf0e7221 */ /* 0x000fc60000000000 */
[----:B------:R-:W3:Y:S01]  /*37fd0*/  LDL.LU R35, [R1+0x1f4c] ;  /* 0x001f4c0001237983 */ /* 0x000ee20000300800 */
[----:B------:R-:W-:-:S03]  /*37fe0*/  FADD R156, R31, R156 ;  /* 0x0000009c1f9c7221 */ /* 0x000fc60000000000 */
[----:B------:R-:W3:Y:S01]  /*37ff0*/  LDL.LU R34, [R1+0x1f48] ;  /* 0x001f480001227983 */ /* 0x000ee20000300800 */
[----:B------:R-:W-:Y:S01]  /*38000*/  FADD R17, R25, R17 ;  /* 0x0000001119117221 */ /* 0x000fe20000000000 */
[----:B------:R-:W-:Y:S02]  /*38010*/  FMUL R191, R24, 1.4426950216293334961 ;  /* 0x3fb8aa3b18bf7820 */ /* 0x000fe40000400000 */
[----:B------:R-:W3:Y:S04]  /*38020*/  LDL.LU R33, [R1+0x1f44] ;  /* 0x001f440001217983 */ /* 0x000ee80000300800 */
[----:B------:R-:W3:Y:S04]  /*38030*/  LDL.LU R32, [R1+0x1f40] ;  /* 0x001f400001207983 */ /* 0x000ee80000300800 */
[----:B------:R-:W3:Y:S04]  /*38040*/  LDL.LU R31, [R1+0x1f3c] ;  /* 0x001f3c00011f7983 */ /* 0x000ee80000300800 */
[----:B------:R-:W3:Y:S01]  /*38050*/  LDL.64 R24, [R1+0x1040] ;  /* 0x0010400001187983 */ /* 0x000ee20000100a00 */
[----:B------:R-:W-:Y:S01]  /*38060*/  FADD R156, R30, R156 ;  /* 0x0000009c1e9c7221 */ /* 0x000fe20000000000 */
[----:B--2---:R-:W-:-:S04]  /*38070*/  FADD R15, R228, R15 ;  /* 0x0000000fe40f7221 */ /* 0x004fc80000000000 */
[----:B------:R-:W-:-:S04]  /*38080*/  FADD R15, R227, R15 ;  /* 0x0000000fe30f7221 */ /* 0x000fc80000000000 */
[----:B------:R-:W-:-:S04]  /*38090*/  FADD R15, R226, R15 ;  /* 0x0000000fe20f7221 */ /* 0x000fc80000000000 */
[----:B------:R-:W-:Y:S01]  /*380a0*/  FADD R15, R225, R15 ;  /* 0x0000000fe10f7221 */ /* 0x000fe20000000000 */
[----:B------:R-:W1:Y:S03]  /*380b0*/  MUFU.EX2 R219, R184 ;  /* 0x000000b800db7308 */ /* 0x000e660000000800 */
[----:B------:R-:W-:-:S04]  /*380c0*/  FADD R15, R224, R15 ;  /* 0x0000000fe00f7221 */ /* 0x000fc80000000000 */
[----:B----4-:R-:W-:Y:S01]  /*380d0*/  FADD R15, R223, R15 ;  /* 0x0000000fdf0f7221 */ /* 0x010fe20000000000 */
[----:B------:R-:W2:Y:S03]  /*380e0*/  MUFU.EX2 R218, R185 ;  /* 0x000000b900da7308 */ /* 0x000ea60000000800 */
[----:B------:R-:W-:-:S04]  /*380f0*/  FADD R15, R222, R15 ;  /* 0x0000000fde0f7221 */ /* 0x000fc80000000000 */
[----:B------:R-:W-:-:S04]  /*38100*/  FADD R15, R221, R15 ;  /* 0x0000000fdd0f7221 */ /* 0x000fc80000000000 */
[----:B------:R-:W-:-:S04]  /*38110*/  FADD R15, R220, R15 ;  /* 0x0000000fdc0f7221 */ /* 0x000fc80000000000 */
[----:B-1----:R-:W-:-:S04]  /*38120*/  FADD R15, R219, R15 ;  /* 0x0000000fdb0f7221 */ /* 0x002fc80000000000 */
[----:B--2---:R-:W-:-:S04]  /*38130*/  FADD R15, R218, R15 ;  /* 0x0000000fda0f7221 */ /* 0x004fc80000000000 */
[----:B------:R-:W-:Y:S01]  /*38140*/  FADD R15, R217, R15 ;  /* 0x0000000fd90f7221 */ /* 0x000fe20000000000 */
[----:B---3--:R-:W0:Y:S04]  /*38150*/  LDL.64 R24, [R1+0x1040] ;  /* 0x0010400001187983 */ /* 0x008e280000100a00 */
[----:B------:R-:W2:Y:S04]  /*38160*/  LDL.LU R30, [R1+0x1f38] ;  /* 0x001f3800011e7983 */ /* 0x000ea80000300800 */
[----:B------:R-:W3:Y:S01]  /*38170*/  LDL.64 R188, [R1+0x1030] ;  /* 0x0010300001bc7983 */ /* 0x000ee20000100a00 */
        /* <DEDUP_REMOVED lines=9> */
[----:B------:R-:W1:Y:S01]  /*38210*/  MUFU.EX2 R199, R23 ;  /* 0x0000001700c77308 */ /* 0x000e620000000800 */
[----:B------:R-:W-:Y:S02]  /*38220*/  FADD R14, R251, R14 ;  /* 0x0000000efb0e7221 */ /* 0x000fe40000000000 */
[----:B------:R-:W-:Y:S02]  /*38230*/  FADD R15, R207, R15 ;  /* 0x0000000fcf0f7221 */ /* 0x000fe40000000000 */
[----:B------:R-:W-:Y:S02]  /*38240*/  FADD R14, R250, R14 ;  /* 0x0000000efa0e7221 */ /* 0x000fe40000000000 */
[----:B------:R-:W-:Y:S01]  /*38250*/  FADD R15, R206, R15 ;  /* 0x0000000fce0f7221 */ /* 0x000fe20000000000 */
[----:B------:R-:W4:Y:S01]  /*38260*/  MUFU.EX2 R198, R198 ;  /* 0x000000c600c67308 */ /* 0x000f220000000800 */
[----:B------:R-:W-:-:S02]  /*38270*/  FADD R14, R249, R14 ;  /* 0x0000000ef90e7221 */ /* 0x000fc40000000000 */
[----:B------:R-:W-:-:S05]  /*38280*/  FADD R15, R203, R15 ;  /* 0x0000000fcb0f7221 */ /* 0x000fca0000000000 */
[----:B------:R-:W4:Y:S01]  /*38290*/  MUFU.EX2 R195, R195 ;  /* 0x000000c300c37308 */ /* 0x000f220000000800 */
[----:B------:R-:W-:Y:S01]  /*382a0*/  FADD R15, R202, R15 ;  /* 0x0000000fca0f7221 */ /* 0x000fe20000000000 */
[----:B------:R-:W-:-:S06]  /*382b0*/  FADD R14, R248, R14 ;  /* 0x0000000ef80e7221 */ /* 0x000fcc0000000000 */
[----:B------:R-:W4:Y:S01]  /*382c0*/  MUFU.EX2 R194, R194 ;  /* 0x000000c200c27308 */ /* 0x000f220000000800 */
[----:B-1----:R-:W-:Y:S01]  /*382d0*/  FADD R15, R199, R15 ;  /* 0x0000000fc70f7221 */ /* 0x002fe20000000000 */
[----:B------:R-:W-:-:S06]  /*382e0*/  FADD R14, R247, R14 ;  /* 0x0000000ef70e7221 */ /* 0x000fcc0000000000 */
[----:B------:R-:W1:Y:S01]  /*382f0*/  MUFU.EX2 R191, R191 ;  /* 0x000000bf00bf7308 */ /* 0x000e620000000800 */
[----:B----4-:R-:W-:Y:S01]  /*38300*/  FADD R15, R198, R15 ;  /* 0x0000000fc60f7221 */ /* 0x010fe20000000000 */
[----:B------:R-:W-:Y:S01]  /*38310*/  FADD R14, R242, R14 ;  /* 0x0000000ef20e7221 */ /* 0x000fe20000000000 */
[----:B------:R-:W-:Y:S01]  /*38320*/  FADD R157, R29, R17 ;  /* 0x000000111d9d7221 */ /* 0x000fe20000000000 */
[----:B------:R-:W-:Y:S01]  /*38330*/  FADD R156, R28, R156 ;  /* 0x0000009c1c9c7221 */ /* 0x000fe20000000000 */
[----:B------:R-:W-:Y:S01]  /*38340*/  FADD R15, R195, R15 ;  /* 0x0000000fc30f7221 */ /* 0x000fe20000000000 */
[----:B------:R-:W-:Y:S01]  /*38350*/  FADD R14, R240, R14 ;  /* 0x0000000ef00e7221 */ /* 0x000fe20000000000 */
[----:B------:R-:W4:Y:S01]  /*38360*/  LDL.LU R29, [R1+0x1f34] ;  /* 0x001f3400011d7983 */ /* 0x000f220000300800 */
[----:B------:R-:W-:Y:S01]  /*38370*/  FADD R157, R27, R157 ;  /* 0x0000009d1b9d7221 */ /* 0x000fe20000000000 */
[----:B------:R-:W-:Y:S01]  /*38380*/  FADD R156, R26, R156 ;  /* 0x0000009c1a9c7221 */ /* 0x000fe20000000000 */
[----:B------:R-:W-:Y:S01]  /*38390*/  FADD R23, R194, R15 ;  /* 0x0000000fc2177221 */ /* 0x000fe20000000000 */
[----:B-1----:R-:W-:Y:S01]  /*383a0*/  FADD R17, R191, R14 ;  /* 0x0000000ebf117221 */ /* 0x002fe20000000000 */
[----:B---3--:R-:W3:Y:S04]  /*383b0*/  LDL.64 R188, [R1+0x1030] ;  /* 0x0010300001bc7983 */ /* 0x008ee80000100a00 */
[----:B------:R-:W4:Y:S04]  /*383c0*/  LDL.LU R28, [R1+0x1f30] ;  /* 0x001f3000011c7983 */ /* 0x000f280000300800 */
[----:B------:R-:W4:Y:S04]  /*383d0*/  LDL.LU R27, [R1+0x1f2c] ;  /* 0x001f2c00011b7983 */ /* 0x000f280000300800 */
[----:B------:R-:W4:Y:S04]  /*383e0*/  LDL.LU R26, [R1+0x1f28] ;  /* 0x001f2800011a7983 */ /* 0x000f280000300800 */
[----:B------:R-:W2:Y:S01]  /*383f0*/  LDL.64 R14, [R1+0x1038] ;  /* 0x00103800010e7983 */ /* 0x000ea20000100a00 */
[----:B0-----:R-:W-:-:S03]  /*38400*/  IMAD R24, R154, 0x208, R12 ;  /* 0x000002089a187824 */ /* 0x001fc600078e020c */
[----:B--2---:R-:W2:Y:S02]  /*38410*/  LDL.64 R14, [R1+0x1038] ;  /* 0x00103800010e7983 */ /* 0x004ea40000100a00 */
[----:B------:R-:W-:Y:S02]  /*38420*/  MOV R154, R24 ;  /* 0x00000018009a7202 */ /* 0x000fe40000000f00 */
[----:B------:R-:W-:Y:S01]  /*38430*/  MOV R155, R25 ;  /* 0x00000019009b7202 */ /* 0x000fe20000000f00 */
[----:B---3--:R-:W-:Y:S01]  /*38440*/  IMAD R188, R152, 0x20c, R12 ;  /* 0x0000020c98bc7824 */ /* 0x008fe200078e020c */
[----:B------:R0:W-:Y:S01]  /*38450*/  STL [R1+0x1040], R24 ;  /* 0x0010401801007387 */ /* 0x0001e20000100800 */
[----:B------:R-:W-:-:S06]  /*38460*/  IMAD.WIDE R154, R0, 0x2, R154 ;  /* 0x00000002009a7825 */ /* 0x000fcc00078e029a */
[----:B------:R-:W3:Y:S04]  /*38470*/  LDG.E.U16 R154, desc[UR60][R154.64] ;  /* 0x0000003c9a9a7981 */ /* 0x000ee8000c1e1500 */
[----:B0-----:R-:W3:Y:S04]  /*38480*/  LDL.LU.64 R24, [R1+0x1f20] ;  /* 0x001f200001187983 */ /* 0x001ee80000300a00 */
[----:B------:R-:W0:Y:S04]  /*38490*/  SHFL.BFLY PT, R184, R23, 0x2, 0x1f ;  /* 0x0c401f0017b87f89 */ /* 0x000e2800000e0000 */
[----:B------:R-:W1:Y:S04]  /*384a0*/  SHFL.BFLY PT, R186, R157, 0x2, 0x1f ;  /* 0x0c401f009dba7f89 */ /* 0x000e6800000e0000 */
[----:B------:R-:W4:Y:S04]  /*384b0*/  SHFL.BFLY PT, R185, R156, 0x2, 0x1f ;  /* 0x0c401f009cb97f89 */ /* 0x000f2800000e0000 */
[----:B------:R-:W4:Y:S01]  /*384c0*/  SHFL.BFLY PT, R158, R17, 0x2, 0x1f ;  /* 0x0c401f00119e7f89 */ /* 0x000f2200000e0000 */
[----:B--2---:R-:W-:-:S04]  /*384d0*/  IMAD R14, R153, 0x20a, R12 ;  /* 0x0000020a990e7824 */ /* 0x004fc800078e020c */
[C---:B------:R-:W-:Y:S01]  /*384e0*/  IMAD.WIDE R152, R0.reuse, 0x2, R14 ;  /* 0x0000000200987825 */ /* 0x040fe200078e020e */
[----:B------:R2:W-:Y:S05]  /*384f0*/  STL [R1+0x1038], R14 ;  /* 0x0010380e01007387 */ /* 0x0005ea0000100800 */
[----:B------:R-:W3:Y:S01]  /*38500*/  LDG.E.U16 R153, desc[UR60][R152.64] ;  /* 0x0000003c98997981 */ /* 0x000ee2000c1e1500 */
[----:B--2---:R-:W-:-:S05]  /*38510*/  IMAD.WIDE R14, R0, 0x2, R188 ;  /* 0x00000002000e7825 */ /* 0x004fca00078e02bc */
[----:B------:R2:W2:Y:S01]  /*38520*/  LDG.E.U16 R152, desc[UR60][R14.64] ;  /* 0x0000003c0e987981 */ /* 0x0004a2000c1e1500 */
[----:B0-----:R-:W-:Y:S01]  /*38530*/  FADD R184, R23, R184 ;  /* 0x000000b817b87221 */ /* 0x001fe20000000000 */
[----:B-1----:R-:W-:Y:S01]  /*38540*/  FADD R186, R157, R186 ;  /* 0x000000ba9dba7221 */ /* 0x002fe20000000000 */
[----:B----4-:R-:W-:Y:S01]  /*38550*/  FADD R185, R156, R185 ;  /* 0x000000b99cb97221 */ /* 0x010fe20000000000 */
[----:B------:R-:W-:Y:S01]  /*38560*/  FADD R23, R17, R158 ;  /* 0x0000009e11177221 */ /* 0x000fe20000000000 */
[----:B------:R-:W-:Y:S04]  /*38570*/  STL [R1+0x1030], R188 ;  /* 0x001030bc01007387 */ /* 0x000fe80000100800 */
[----:B------:R-:W0:Y:S04]  /*38580*/  SHFL.BFLY PT, R187, R186, 0x1, 0x1f ;  /* 0x0c201f00babb7f89 */ /* 0x000e2800000e0000 */
[----:B------:R-:W1:Y:S04]  /*38590*/  SHFL.BFLY PT, R188, R185, 0x1, 0x1f ;  /* 0x0c201f00b9bc7f89 */ /* 0x000e6800000e0000 */
[----:B------:R-:W4:Y:S04]  /*385a0*/  SHFL.BFLY PT, R189, R184, 0x1, 0x1f ;  /* 0x0c201f00b8bd7f89 */ /* 0x000f2800000e0000 */
[----:B------:R-:W4:Y:S01]  /*385b0*/  SHFL.BFLY PT, R190, R23, 0x1, 0x1f ;  /* 0x0c201f0017be7f89 */ /* 0x000f2200000e0000 */
[----:B------:R-:W-:-:S03]  /*385c0*/  IADD3 R17, R18, R16, RZ ;  /* 0x0000001012117210 */ /* 0x000fc60007ffe0ff */
        /* <DEDUP_REMOVED lines=10> */
[----:B------:R-:W-:Y:S06]  /*38670*/  BAR.SYNC.DEFER_BLOCKING 0x0 ;  /* 0x0000000000007b1d */ /* 0x000fec0000010000 */
[----:B0-----:R-:W2:Y:S04]  /*38680*/  LDL.LU R228, [R1+0x68c] ;  /* 0x00068c0001e47983 */ /* 0x001ea80000300800 */
[----:B------:R-:W2:Y:S04]  /*38690*/  LDL.LU R229, [R1+0x698] ;  /* 0x0006980001e57983 */ /* 0x000ea80000300800 */
[----:B------:R-:W2:Y:S04]  /*386a0*/  LDL.LU R231, [R1+0x6a8] ;  /* 0x0006a80001e77983 */ /* 0x000ea80000300800 */
[----:B------:R-:W2:Y:S04]  /*386b0*/  LDL.LU R230, [R1+0x69c] ;  /* 0x00069c0001e67983 */ /* 0x000ea80000300800 */
        /* <DEDUP_REMOVED lines=8> */
[----:B0-----:R-:W2:Y:S04]  /*38740*/  LDL.LU R220, [R1+0x10ac] ;  /* 0x0010ac0001dc7983 */ /* 0x001ea80000300800 */
[----:B------:R-:W2:Y:S04]  /*38750*/  LDL.LU R155, [R1+0x6cc] ;  /* 0x0006cc00019b7983 */ /* 0x000ea80000300800 */
[----:B------:R-:W2:Y:S04]  /*38760*/  LDL.LU R226, [R1+0x650] ;  /* 0x0006500001e27983 */ /* 0x000ea80000300800 */
[----:B------:R-:W2:Y:S04]  /*38770*/  LDL.LU R225, [R1+0x654] ;  /* 0x0006540001e17983 */ /* 0x000ea80000300800 */
[----:B------:R-:W2:Y:S04]  /*38780*/  LDL.LU R221, [R1+0x8bc] ;  /* 0x0008bc0001dd7983 */ /* 0x000ea80000300800 */
        /* <DEDUP_REMOVED lines=25> */
[----:B------:R0:W-:Y:S04]  /*38920*/  STL [R1+0x241c], R214 ;  /* 0x00241cd601007387 */ /* 0x0001e80000100800 */
[----:B0-----:R-:W2:Y:S04]  /*38930*/  LDL.LU R214, [R1+0xee4] ;  /* 0x000ee40001d67983 */ /* 0x001ea80000300800 */
        /* <DEDUP_REMOVED lines=21> */
[----:B-1----:R-:W-:Y:S04]  /*38a90*/  STL [R1+0x23c4], R188 ;  /* 0x0023c4bc01007387 */ /* 0x002fe80000100800 */
[----:B------:R-:W-:Y:S04]  /*38aa0*/  STL [R1+0x23c0], R184 ;  /* 0x0023c0b801007387 */ /* 0x000fe80000100800 */
        /* <DEDUP_REMOVED lines=16> */
[----:B------:R-:W-:Y:S04]  /*38bb0*/  STL.64 [R1+0x2118], R150 ;  /* 0x0021189601007387 */ /* 0x000fe80000100a00 */
        /* <DEDUP_REMOVED lines=62> */
[----:B---3--:R-:W-:Y:S04]  /*38fa0*/  STL.64 [R1+0x1f20], R24 ;  /* 0x001f201801007387 */ /* 0x008fe80000100a00 */
[----:B--2---:R0:W-:Y:S04]  /*38fb0*/  STS.U16 [R17+0x20000], R214 ;  /* 0x020000d611007388 */ /* 0x0041e80000000400 */
[----:B0-----:R-:W2:Y:S04]  /*38fc0*/  LDL.LU R214, [R1+0xea4] ;  /* 0x000ea40001d67983 */ /* 0x001ea80000300800 */
[----:B------:R-:W-:Y:S04]  /*38fd0*/  STS.U16 [R17+0x20400], R169 ;  /* 0x020400a911007388 */ /* 0x000fe80000000400 */
[----:B------:R-:W-:Y:S04]  /*38fe0*/  STS.U16 [R17+0x20800], R168 ;  /* 0x020800a811007388 */ /* 0x000fe80000000400 */
[----:B--2---:R0:W-:Y:S04]  /*38ff0*/  STS.U16 [R17+0x20c00], R214 ;  /* 0x020c00d611007388 */ /* 0x0041e80000000400 */
[----:B0-----:R-:W2:Y:S04]  /*39000*/  LDL.LU R214, [R1+0xe68] ;  /* 0x000e680001d67983 */ /* 0x001ea80000300800 */
[----:B------:R-:W3:Y:S04]  /*39010*/  LDL.LU R211, [R1+0xe48] ;  /* 0x000e480001d37983 */ /* 0x000ee80000300800 */
[----:B------:R-:W-:Y:S04]  /*39020*/  STS.U16 [R17+0x21000], R167 ;  /* 0x021000a711007388 */ /* 0x000fe80000000400 */
[----:B--2---:R0:W-:Y:S04]  /*39030*/  STS.U16 [R17+0x21400], R214 ;  /* 0x021400d611007388 */ /* 0x0041e80000000400 */
[----:B0-----:R-:W2:Y:S04]  /*39040*/  LDL.LU R214, [R1+0xe28] ;  /* 0x000e280001d67983 */ /* 0x001ea80000300800 */
[----:B--2---:R0:W-:Y:S04]  /*39050*/  STS.U16 [R17+0x21c00], R214 ;  /* 0x021c00d611007388 */ /* 0x0041e80000000400 */
[----:B0-----:R-:W2:Y:S04]  /*39060*/  LDL.LU R214, [R1+0xdec] ;  /* 0x000dec0001d67983 */ /* 0x001ea80000300800 */
[----:B---3--:R0:W-:Y:S04]  /*39070*/  STS.U16 [R17+0x21800], R211 ;  /* 0x021800d311007388 */ /* 0x0081e80000000400 */
[----:B0-----:R-:W3:Y:S04]  /*39080*/  LDL.LU R211, [R1+0xdcc] ;  /* 0x000dcc0001d37983 */ /* 0x001ee80000300800 */
        /* <DEDUP_REMOVED lines=10> */
[----:B---3--:R-:W-:Y:S04]  /*39130*/  STS.U16 [R17+0x23800], R211 ;  /* 0x023800d311007388 */ /* 0x008fe80000000400 */
[----:B--2---:R0:W-:Y:S04]  /*39140*/  STS.U16 [R17+0x23c00], R214 ;  /* 0x023c00d611007388 */ /* 0x0041e80000000400 */
[----:B0-----:R-:W2:Y:S04]  /*39150*/  LDL.LU R214, [R1+0xcf0] ;  /* 0x000cf00001d67983 */ /* 0x001ea80000300800 */
[----:B------:R-:W3:Y:S04]  /*39160*/  LDL.LU R211, [R1+0xcd0] ;  /* 0x000cd00001d37983 */ /* 0x000ee80000300800 */
        /* <DEDUP_REMOVED lines=82> */
[----:B------:R-:W4:Y:S04]  /*39690*/  LDL.LU R207, [R1+0xee0] ;  /* 0x000ee00001cf7983 */ /* 0x000f280000300800 */
[----:B------:R-:W4:Y:S04]  /*396a0*/  LDL.LU R210, [R1+0xedc] ;  /* 0x000edc0001d27983 */ /* 0x000f280000300800 */
[----:B---3--:R0:W-:Y:S02]  /*396b0*/  STS.U16 [R17+0x36c00], R211 ;  /* 0x036c00d311007388 */ /* 0x0081e40000000400 */
[----:B0-----:R-:W-:-:S02]  /*396c0*/  MOV R211, R215 ;  /* 0x000000d700d37202 */ /* 0x001fc40000000f00 */
[----:B------:R-:W-:Y:S02]  /*396d0*/  MOV R215, R216 ;  /* 0x000000d800d77202 */ /* 0x000fe40000000f00 */
[----:B------:R-:W-:Y:S02]  /*396e0*/  MOV R216, R236 ;  /* 0x000000ec00d87202 */ /* 0x000fe40000000f00 */
[----:B------:R-:W-:Y:S02]  /*396f0*/  MOV R236, R15 ;  /* 0x0000000f00ec7202 */ /* 0x000fe40000000f00 */
[----:B------:R-:W-:Y:S01]  /*39700*/  LOP3.LUT R15, R16, 0x10, RZ, 0x3c, !PT ;  /* 0x00000010100f7812 */ /* 0x000fe200078e3cff */
[----:B------:R-:W-:Y:S04]  /*39710*/  STS.U16 [R17+0x22000], R166 ;  /* 0x022000a611007388 */ /* 0x000fe80000000400 */
[----:B------:R-:W-:Y:S04]  /*39720*/  STS.U16 [R17+0x24000], R164 ;  /* 0x024000a411007388 */ /* 0x000fe80000000400 */
[----:B------:R-:W-:Y:S04]  /*39730*/  STS.U16 [R17+0x30000], R163 ;  /* 0x030000a311007388 */ /* 0x000fe80000000400 */
[----:B------:R-:W-:Y:S04]  /*39740*/  STS.U16 [R17+0x37400], R237 ;  /* 0x037400ed11007388 */ /* 0x000fe80000000400 */
[----:B------:R-:W-:Y:S04]  /*39750*/  STS.U16 [R17+0x37800], R160 ;  /* 0x037800a011007388 */ /* 0x000fe80000000400 */
[----:B------:R-:W-:Y:S04]  /*39760*/  STS.U16 [R17+0x37c00], R180 ;  /* 0x037c00b411007388 */ /* 0x000fe80000000400 */
[----:B--2---:R0:W-:Y:S02]  /*39770*/  STS.U16 [R17+0x37000], R214 ;  /* 0x037000d611007388 */ /* 0x0041e40000000400 */
[----:B0-----:R-:W-:-:S02]  /*39780*/  MOV R214, R14 ;  /* 0x0000000e00d67202 */ /* 0x001fc40000000f00 */
[----:B------:R-:W-:-:S05]  /*39790*/  IADD3 R14, R18, R15, RZ ;  /* 0x0000000f120e7210 */ /* 0x000fca0007ffe0ff */
[----:B----4-:R0:W-:Y:S04]  /*397a0*/  STS.U16 [R14+0x20080], R207 ;  /* 0x020080cf0e007388 */ /* 0x0101e80000000400 */
[----:B------:R1:W-:Y:S04]  /*397b0*/  STS.U16 [R14+0x20480], R210 ;  /* 0x020480d20e007388 */ /* 0x0003e80000000400 */
[----:B0-----:R-:W2:Y:S04]  /*397c0*/  LDL.LU R207, [R1+0xec0] ;  /* 0x000ec00001cf7983 */ /* 0x001ea80000300800 */
[----:B-1----:R-:W3:Y:S04]  /*397d0*/  LDL.LU R210, [R1+0xea0] ;  /* 0x000ea00001d27983 */ /* 0x002ee80000300800 */
[----:B--2---:R0:W-:Y:S04]  /*397e0*/  STS.U16 [R14+0x20880], R207 ;  /* 0x020880cf0e007388 */ /* 0x0041e80000000400 */
[----:B---3--:R1:W-:Y:S04]  /*397f0*/  STS.U16 [R14+0x20c80], R210 ;  /* 0x020c80d20e007388 */ /* 0x0083e80000000400 */
        /* <DEDUP_REMOVED lines=107> */
[----:B0-----:R-:W3:Y:S01]  /*39eb0*/  LDL.LU R210, [R1+0x680] ;  /* 0x0006800001d27983 */ /* 0x001ee20000300800 */
[----:B------:R-:W-:-:S03]  /*39ec0*/  LOP3.LUT R15, R16, 0x20, RZ, 0x3c, !PT ;  /* 0x00000020100f7812 */ /* 0x000fc600078e3cff */
[----:B---3--:R0:W-:Y:S04]  /*39ed0*/  STS.U16 [R14+0x36c80], R210 ;  /* 0x036c80d20e007388 */ /* 0x0081e80000000400 */
[----:B0-----:R-:W3:Y:S01]  /*39ee0*/  LDL.LU R210, [R1+0xed8] ;  /* 0x000ed80001d27983 */ /* 0x001ee20000300800 */
[----:B------:R-:W-:-:S03]  /*39ef0*/  IADD3 R15, R18, R15, RZ ;  /* 0x0000000f120f7210 */ /* 0x000fc60007ffe0ff */
[----:B------:R-:W-:Y:S04]  /*39f00*/  STS.U16 [R14+0x30080], R162 ;  /* 0x030080a20e007388 */ /* 0x000fe80000000400 */
[----:B--2---:R0:W-:Y:S04]  /*39f10*/  STS.U16 [R14+0x36880], R207 ;  /* 0x036880cf0e007388 */ /* 0x0041e80000000400 */
[----:B------:R-:W-:Y:S04]  /*39f20*/  STS.U16 [R14+0x37080], R252 ;  /* 0x037080fc0e007388 */ /* 0x000fe80000000400 */
[----:B------:R-:W-:Y:S04]  /*39f30*/  STS.U16 [R14+0x37480], R235 ;  /* 0x037480eb0e007388 */ /* 0x000fe80000000400 */
[----:B------:R-:W-:Y:S04]  /*39f40*/  STS.U16 [R14+0x37880], R204 ;  /* 0x037880cc0e007388 */ /* 0x000fe80000000400 */
[----:B------:R-:W-:Y:S04]  /*39f50*/  STS.U16 [R14+0x37c80], R177 ;  /* 0x037c80b10e007388 */ /* 0x000fe80000000400 */
        /* <DEDUP_REMOVED lines=714> */
[----:B------:R-:W4:Y:S04]  /*3cc00*/  LDL.LU.64 R24, [R1+0x400] ;  /* 0x0004000001187983 */ /* 0x000f280000300a00 */
        /* <DEDUP_REMOVED lines=71> */
[----:B--2---:R-:W-:-:S03]  /*3d080*/  FADD R17, -R22, R207 ;  /* 0x000000cf16117221 */ /* 0x004fc60000000100 */
[----:B------:R-:W2:Y:S04]  /*3d090*/  LDL.LU R207, [R1+0x8b0] ;  /* 0x0008b00001cf7983 */ /* 0x000ea80000300800 */
        /* <DEDUP_REMOVED lines=21> */
[----:B0-----:R-:W2:Y:S01]  /*3d1f0*/  LDL.LU R207, [R1+0xac8] ;  /* 0x000ac80001cf7983 */ /* 0x001ea20000300800 */
[----:B---3--:R-:W-:-:S03]  /*3d200*/  FADD R15, -R21, R210 ;  /* 0x000000d2150f7221 */ /* 0x008fc60000000100 */
[----:B------:R-:W2:Y:S02]  /*3d210*/  LDL.LU R210, [R1+0xaec] ;  /* 0x000aec0001d27983 */ /* 0x000ea40000300800 */
[----:B--2---:R-:W-:Y:S02]  /*3d220*/  F2FP.BF16.F32.PACK_AB R180, R207, R210 ;  /* 0x000000d2cfb4723e */ /* 0x004fe400000010ff */
[----:B------:R-:W-:Y:S01]  /*3d230*/  MOV R210, R221 ;  /* 0x000000dd00d27202 */ /* 0x000fe20000000f00 */
[----:B------:R-:W2:Y:S01]  /*3d240*/  LDL.LU R207, [R1+0x770] ;  /* 0x0007700001cf7983 */ /* 0x000ea20000300800 */
[----:B------:R-:W-:-:S03]  /*3d250*/  MOV R221, R181 ;  /* 0x000000b500dd7202 */ /* 0x000fc60000000f00 */
[----:B------:R-:W2:Y:S02]  /*3d260*/  LDL.LU R181, [R1+0x774] ;  /* 0x0007740001b57983 */ /* 0x000ea40000300800 */
[----:B--2---:R-:W-:Y:S02]  /*3d270*/  F2FP.BF16.F32.PACK_AB R181, R207, R181 ;  /* 0x000000b5cfb5723e */ /* 0x004fe400000010ff */
[----:B------:R-:W2:Y:S02]  /*3d280*/  LDL.LU R207, [R1+0xaa0] ;  /* 0x000aa00001cf7983 */ /* 0x000ea40000300800 */
[----:B--2---:R-:W-:Y:S02]  /*3d290*/  F2FP.BF16.F32.PACK_AB R182, R207, R182 ;  /* 0x000000b6cfb6723e */ /* 0x004fe400000010ff */
[----:B------:R-:W2:Y:S04]  /*3d2a0*/  LDL.LU R207, [R1+0x764] ;  /* 0x0007640001cf7983 */ /* 0x000ea80000300800 */
[----:B------:R-:W3:Y:S01]  /*3d2b0*/  LDL.LU R206, [R1+0xa58] ;  /* 0x000a580001ce7983 */ /* 0x000ee20000300800 */
[----:B--2---:R-:W-:-:S03]  /*3d2c0*/  F2FP.BF16.F32.PACK_AB R183, R207, R183 ;  /* 0x000000b7cfb7723e */ /* 0x004fc600000010ff */
[----:B------:R-:W3:Y:S02]  /*3d2d0*/  LDL.LU R207, [R1+0xa7c] ;  /* 0x000a7c0001cf7983 */ /* 0x000ee40000300800 */
[----:B---3--:R-:W-:Y:S02]  /*3d2e0*/  F2FP.BF16.F32.PACK_AB R176, R206, R207 ;  /* 0x000000cfceb0723e */ /* 0x008fe400000010ff */
[----:B------:R-:W2:Y:S04]  /*3d2f0*/  LDL.LU R206, [R1+0x760] ;  /* 0x0007600001ce7983 */ /* 0x000ea80000300800 */
[----:B------:R-:W2:Y:S02]  /*3d300*/  LDL.LU R207, [R1+0x768] ;  /* 0x0007680001cf7983 */ /* 0x000ea40000300800 */
[----:B--2---:R-:W-:-:S02]  /*3d310*/  F2FP.BF16.F32.PACK_AB R177, R206, R207 ;  /* 0x000000cfceb1723e */ /* 0x004fc400000010ff */
        /* <DEDUP_REMOVED lines=10> */
[----:B------:R-:W2:Y:S04]  /*3d3c0*/  LDL.LU R206, [R1+0x8dc] ;  /* 0x0008dc0001ce7983 */ /* 0x000ea80000300800 */
[----:B------:R-:W2:Y:S02]  /*3d3d0*/  LDL.LU R207, [R1+0x9c4] ;  /* 0x0009c40001cf7983 */ /* 0x000ea40000300800 */
[----:B--2---:R-:W-:Y:S02]  /*3d3e0*/  F2FP.BF16.F32.PACK_AB R174, R206, R207 ;  /* 0x000000cfceae723e */ /* 0x004fe400000010ff */
[----:B------:R-:W2:Y:S04]  /*3d3f0*/  LDL.LU R206, [R1+0x748] ;  /* 0x0007480001ce7983 */ /* 0x000ea80000300800 */
[----:B------:R-:W2:Y:S02]  /*3d400*/  LDL.LU R207, [R1+0x74c] ;  /* 0x00074c0001cf7983 */ /* 0x000ea40000300800 */
[----:B--2---:R-:W-:-:S02]  /*3d410*/  F2FP.BF16.F32.PACK_AB R175, R206, R207 ;  /* 0x000000cfceaf723e */ /* 0x004fc400000010ff */
        /* <DEDUP_REMOVED lines=12> */
[----:B------:R-:W-:Y:S01]  /*3d4e0*/  MOV R222, R224 ;  /* 0x000000e000de7202 */ /* 0x000fe20000000f00 */
[----:B------:R-:W2:Y:S04]  /*3d4f0*/  LDL.LU R223, [R1+0x634] ;  /* 0x0006340001df7983 */ /* 0x000ea80000300800 */
[----:B------:R-:W3:Y:S01]  /*3d500*/  LDL.LU R224, [R1+0x624] ;  /* 0x0006240001e07983 */ /* 0x000ee20000300800 */
[----:B------:R-:W-:Y:S02]  /*3d510*/  F2FP.BF16.F32.PACK_AB R168, R206, R207 ;  /* 0x000000cfcea8723e */ /* 0x000fe400000010ff */
        /* <DEDUP_REMOVED lines=11> */
[----:B------:R-:W-:Y:S02]  /*3d5d0*/  F2FP.BF16.F32.PACK_AB R169, R206, R207 ;  /* 0x000000cfcea9723e */ /* 0x000fe400000010ff */
[----:B--2---:R-:W-:Y:S02]  /*3d5e0*/  MOV R221, R223 ;  /* 0x000000df00dd7202 */ /* 0x004fe40000000f00 */
[----:B------:R-:W-:-:S02]  /*3d5f0*/  MOV R223, R225 ;  /* 0x000000e100df7202 */ /* 0x000fc40000000f00 */
[----:B---3--:R-:W-:Y:S01]  /*3d600*/  MOV R222, R224 ;  /* 0x000000e000de7202 */ /* 0x008fe20000000f00 */
[----:B------:R-:W2:Y:S01]  /*3d610*/  LDL.LU R225, [R1+0x688] ;  /* 0x0006880001e17983 */ /* 0x000ea20000300800 */
[----:B------:R-:W-:-:S03]  /*3d620*/  MOV R224, R226 ;  /* 0x000000e200e07202 */ /* 0x000fc60000000f00 */
[----:B------:R-:W3:Y:S04]  /*3d630*/  LDL.LU R226, [R1+0x664] ;  /* 0x0006640001e27983 */ /* 0x000ee80000300800 */
[----:B------:R-:W4:Y:S04]  /*3d640*/  LDL.LU R206, [R1+0x890] ;  /* 0x0008900001ce7983 */ /* 0x000f280000300800 */
[----:B------:R-:W4:Y:S02]  /*3d650*/  LDL.LU R207, [R1+0x8b4] ;  /* 0x0008b40001cf7983 */ /* 0x000f240000300800 */
[----:B----4-:R-:W-:-:S02]  /*3d660*/  F2FP.BF16.F32.PACK_AB R170, R206, R207 ;  /* 0x000000cfceaa723e */ /* 0x010fc400000010ff */
[----:B------:R-:W4:Y:S04]  /*3d670*/  LDL.LU R206, [R1+0x738] ;  /* 0x0007380001ce7983 */ /* 0x000f280000300800 */
[----:B------:R-:W4:Y:S04]  /*3d680*/  LDL.LU R207, [R1+0x73c] ;  /* 0x00073c0001cf7983 */ /* 0x000f280000300800 */
[----:B------:R4:W-:Y:S04]  /*3d690*/  STS.U16 [R14+0x37f80], R171 ;  /* 0x037f80ab0e007388 */ /* 0x0009e80000000400 */
[----:B------:R-:W-:Y:S04]  /*3d6a0*/  STS.U16 [R14+0x37380], R238 ;  /* 0x037380ee0e007388 */ /* 0x000fe80000000400 */
[----:B------:R-:W-:Y:S04]  /*3d6b0*/  STS.U16 [R14+0x37780], R205 ;  /* 0x037780cd0e007388 */ /* 0x000fe80000000400 */
[----:B------:R-:W-:Y:S01]  /*3d6c0*/  STS.U16 [R14+0x37b80], R192 ;  /* 0x037b80c00e007388 */ /* 0x000fe20000000400 */
[----:B------:R0:W-:Y:S06]  /*3d6d0*/  MEMBAR.ALL.CTA ;  /* 0x0000000000007992 */ /* 0x0001ec0000008000 */
[----:B0-----:R-:W0:Y:S01]  /*3d6e0*/  FENCE.VIEW.ASYNC.S ;  /* 0x00000000000073c6 */ /* 0x001e220000000000 */
[----:B------:R-:W-:Y:S01]  /*3d6f0*/  FMUL R17, R17, 1.4426950216293334961 ;  /* 0x3fb8aa3b11117820 */ /* 0x000fe20000400000 */
[----:B------:R-:W-:-:S04]  /*3d700*/  FMUL R15, R15, 1.4426950216293334961 ;  /* 0x3fb8aa3b0f0f7820 */ /* 0x000fc80000400000 */
[----:B------:R-:W1:Y:S08]  /*3d710*/  MUFU.EX2 R16, R15 ;  /* 0x0000000f00107308 */ /* 0x000e700000000800 */
[----:B------:R-:W2:Y:S01]  /*3d720*/  MUFU.EX2 R17, R17 ;  /* 0x0000001100117308 */ /* 0x000ea20000000800 */
[-C--:B-1----:R-:W-:Y:S01]  /*3d730*/  FMUL R26, R26, R16.reuse ;  /* 0x000000101a1a7220 */ /* 0x082fe20000400000 */
[-C--:B------:R-:W-:Y:S01]  /*3d740*/  FMUL R27, R27, R16.reuse ;  /* 0x000000101b1b7220 */ /* 0x080fe20000400000 */
[-C--:B------:R-:W-:Y:S01]  /*3d750*/  FMUL R30, R30, R16.reuse ;  /* 0x000000101e1e7220 */ /* 0x080fe20000400000 */
[-C--:B------:R-:W-:Y:S01]  /*3d760*/  FMUL R31, R31, R16.reuse ;  /* 0x000000101f1f7220 */ /* 0x080fe20000400000 */
[-C--:B------:R-:W-:Y:S01]  /*3d770*/  FMUL R34, R34, R16.reuse ;  /* 0x0000001022227220 */ /* 0x080fe20000400000 */
[-C--:B------:R-:W-:Y:S01]  /*3d780*/  FMUL R35, R35, R16.reuse ;  /* 0x0000001023237220 */ /* 0x080fe20000400000 */
[-C--:B------:R-:W-:Y:S01]  /*3d790*/  FMUL R38, R38, R16.reuse ;  /* 0x0000001026267220 */ /* 0x080fe20000400000 */
[----:B------:R-:W-:Y:S01]  /*3d7a0*/  FMUL R39, R39, R16 ;  /* 0x0000001027277220 */ /* 0x000fe20000400000 */
[-C--:B--2---:R-:W-:Y:S01]  /*3d7b0*/  FMUL R24, R24, R17.reuse ;  /* 0x0000001118187220 */ /* 0x084fe20000400000 */
[-C--:B------:R-:W-:Y:S01]  /*3d7c0*/  FMUL R25, R25, R17.reuse ;  /* 0x0000001119197220 */ /* 0x080fe20000400000 */
        /* <DEDUP_REMOVED lines=8> */
[----:B------:R-:W-:Y:S01]  /*3d850*/  FMUL R44, R44, R17 ;  /* 0x000000112c2c7220 */ /* 0x000fe20000400000 */
[----:B----4-:R-:W-:-:S02]  /*3d860*/  F2FP.BF16.F32.PACK_AB R171, R206, R207 ;  /* 0x000000cfceab723e */ /* 0x010fc400000010ff */
        /* <DEDUP_REMOVED lines=14> */
[----:B---3--:R-:W-:Y:S02]  /*3d950*/  MOV R224, R226 ;  /* 0x000000e200e07202 */ /* 0x008fe40000000f00 */
[----:B------:R-:W-:Y:S02]  /*3d960*/  MOV R225, R227 ;  /* 0x000000e300e17202 */ /* 0x000fe40000000f00 */
[----:B------:R-:W-:Y:S02]  /*3d970*/  MOV R226, R228 ;  /* 0x000000e400e27202 */ /* 0x000fe40000000f00 */
[----:B------:R-:W-:Y:S01]  /*3d980*/  MOV R227, R229 ;  /* 0x000000e500e37202 */ /* 0x000fe20000000f00 */
[----:B------:R-:W2:Y:S04]  /*3d990*/  LDL.LU R228, [R1+0x694] ;  /* 0x0006940001e47983 */ /* 0x000ea80000300800 */
[----:B------:R-:W3:Y:S01]  /*3d9a0*/  LDL.LU R229, [R1+0x6a0] ;  /* 0x0006a00001e57983 */ /* 0x000ee20000300800 */
        /* <DEDUP_REMOVED lines=109> */
[----:B0-----:R-:W-:Y:S06]  /*3e080*/  BAR.SYNC.DEFER_BLOCKING 0x0 ;  /* 0x0000000000007b1d */ /* 0x001fec0000010000 */
[----:B------:R-:W-:-:S06]  /*3e090*/  WARPGROUP.ARRIVE ;  /* 0x00000000000079c5 */ /* 0x000fcc0000000000 */
[----:B------:R-:W-:Y:S01]  /*3e0a0*/  HGMMA.64x256x16.F32.BF16 R24, R180, gdesc[UR52], R24, gsb0 ;  /* 0x03e00034b4187df0 */ /* 0x000fe20008001818 */
[----:B------:R-:W-:Y:S02]  /*3e0b0*/  F2FP.BF16.F32.PACK_AB R164, R206, R207 ;  /* 0x000000cfcea4723e */ /* 0x000fe400000010ff */
        /* <DEDUP_REMOVED lines=16> */
[----:B------:R-:W-:-:S02]  /*3e1c0*/  F2FP.BF16.F32.PACK_AB R165, R206, R207 ;  /* 0x000000cfcea5723e */ /* 0x000fc400000010ff */
[----:B--2---:R-:W-:Y:S02]  /*3e1d0*/  MOV R226, R228 ;  /* 0x000000e400e27202 */ /* 0x004fe40000000f00 */
[----:B------:R-:W-:Y:S02]  /*3e1e0*/  MOV R228, R230 ;  /* 0x000000e600e47202 */ /* 0x000fe40000000f00 */
[----:B---3--:R-:W-:Y:S01]  /*3e1f0*/  MOV R227, R229 ;  /* 0x000000e500e37202 */ /* 0x008fe20000000f00 */
[----:B------:R-:W2:Y:S01]  /*3e200*/  LDL.LU R230, [R1+0x6a4] ;  /* 0x0006a40001e67983 */ /* 0x000ea20000300800 */
[----:B------:R-:W-:-:S03]  /*3e210*/  MOV R229, R231 ;  /* 0x000000e700e57202 */ /* 0x000fc60000000f00 */
[----:B------:R-:W3:Y:S04]  /*3e220*/  LDL.LU R231, [R1+0x6b0] ;  /* 0x0006b00001e77983 */ /* 0x000ee80000300800 */
[----:B------:R-:W4:Y:S04]  /*3e230*/  LDL.LU R206, [R1+0x860] ;  /* 0x0008600001ce7983 */ /* 0x000f280000300800 */
[----:B------:R-:W4:Y:S01]  /*3e240*/  LDL.LU R207, [R1+0x884] ;  /* 0x0008840001cf7983 */ /* 0x000f220000300800 */
[----:B------:R-:W-:Y:S02]  /*3e250*/  WARPGROUP.DEPBAR.LE gsb0, 0x0 ;  /* 0x00008000000079c5 */ /* 0x000fe40000010000 */
[----:B------:R-:W-:-:S06]  /*3e260*/  WARPGROUP.ARRIVE ;  /* 0x00000000000079c5 */ /* 0x000fcc0000000000 */
[----:B------:R-:W-:Y:S01]  /*3e270*/  HGMMA.64x256x16.F32.BF16 R24, R176, gdesc[UR4], R24, gsb0 ;  /* 0x03e00004b0187df0 */ /* 0x000fe20008001818 */
[----:B------:R-:W-:-:S07]  /*3e280*/  UIADD3.64 UR52, UR6, 0x2, URZ ;  /* 0x0000000206347897 */ /* 0x000fce000fffe03f */
[----:B------:R-:W-:Y:S01]  /*3e290*/  UMOV UR58, UR52 ;  /* 0x00000034003a7c82 */ /* 0x000fe20008000000 */
[----:B------:R-:W-:Y:S01]  /*3e2a0*/  UMOV UR59, UR53 ;  /* 0x00000035003b7c82 */ /* 0x000fe20008000000 */
[----:B------:R-:W-:Y:S01]  /*3e2b0*/  UIADD3.64 UR52, UR6, 0x4, URZ ;  /* 0x0000000406347897 */ /* 0x000fe2000fffe03f */
[----:B----4-:R-:W-:Y:S02]  /*3e2c0*/  F2FP.BF16.F32.PACK_AB R166, R206, R207 ;  /* 0x000000cfcea6723e */ /* 0x010fe400000010ff */
[----:B------:R-:W4:Y:S04]  /*3e2d0*/  LDL.LU R206, [R1+0x6fc] ;  /* 0x0006fc0001ce7983 */ /* 0x000f280000300800 */
[----:B------:R-:W4:Y:S01]  /*3e2e0*/  LDL.LU R207, [R1+0x700] ;  /* 0x0007000001cf7983 */ /* 0x000f220000300800 */
[----:B------:R-:W-:-:S02]  /*3e2f0*/  WARPGROUP.DEPBAR.LE gsb0, 0x0 ;  /* 0x00008000000079c5 */ /* 0x000fc40000010000 */
[----:B------:R-:W-:-:S08]  /*3e300*/  WARPGROUP.ARRIVE ;  /* 0x00000000000079c5 */ /* 0x000fd00000000000 */
[----:B------:R-:W-:Y:S01]  /*3e310*/  HGMMA.64x256x16.F32.BF16 R24, R172, gdesc[UR56], R24, gsb0 ;  /* 0x03e00038ac187df0 */ /* 0x000fe20008001818 */
[----:B------:R-:W-:Y:S01]  /*3e320*/  UMOV UR58, UR52 ;  /* 0x00000034003a7c82 */ /* 0x000fe20008000000 */
[----:B------:R-:W-:Y:S01]  /*3e330*/  UMOV UR59, UR53 ;  /* 0x00000035003b7c82 */ /* 0x000fe20008000000 */
[----:B------:R-:W-:Y:S01]  /*3e340*/  UIADD3.64 UR52, UR6, 0x7fe, URZ ;  /* 0x000007fe06347897 */ /* 0x000fe2000fffe03f */
[----:B------:R-:W-:Y:S02]  /*3e350*/  WARPGROUP.DEPBAR.LE gsb0, 0x0 ;  /* 0x00008000000079c5 */ /* 0x000fe40000010000 */
[----:B------:R-:W-:-:S15]  /*3e360*/  WARPGROUP.ARRIVE ;  /* 0x00000000000079c5 */ /* 0x000fde0000000000 */
[----:B------:R-:W-:-:S07]  /*3e370*/  NOP ;  /* 0x0000000000007918 */ /* 0x000fce0000000000 */
[----:B------:R-:W-:Y:S01]  /*3e380*/  HGMMA.64x256x16.F32.BF16 R24, R168, gdesc[UR56], R24, gsb0 ;  /* 0x03e00038a8187df0 */ /* 0x000fe20008001818 */
[----:B----4-:R-:W-:Y:S01]  /*3e390*/  F2FP.BF16.F32.PACK_AB R167, R206, R207 ;  /* 0x000000cfcea7723e */ /* 0x010fe200000010ff */
[----:B------:R-:W-:Y:S01]  /*3e3a0*/  UMOV UR58, UR52 ;  /* 0x00000034003a7c82 */ /* 0x000fe20008000000 */
[----:B------:R-:W-:Y:S01]  /*3e3b0*/  UMOV UR59, UR53 ;  /* 0x00000035003b7c82 */ /* 0x000fe20008000000 */
[----:B------:R-:W-:Y:S02]  /*3e3c0*/  WARPGROUP.DEPBAR.LE gsb0, 0x0 ;  /* 0x00008000000079c5 */ /* 0x000fe40000010000 */
[----:B------:R-:W-:-:S15]  /*3e3d0*/  WARPGROUP.ARRIVE ;  /* 0x00000000000079c5 */ /* 0x000fde0000000000 */
[----:B------:R-:W-:-:S07]  /*3e3e0*/  NOP ;  /* 0x0000000000007918 */ /* 0x000fce0000000000 */
[----:B------:R-:W-:Y:S03]  /*3e3f0*/  HGMMA.64x256x16.F32.BF16 R24, R164, gdesc[UR56], R24, gsb0 ;  /* 0x03e00038a4187df0 */ /* 0x000fe60008001818 */
[----:B------:R-:W-:Y:S02]  /*3e400*/  WARPGROUP.DEPBAR.LE gsb0, 0x0 ;  /* 0x00008000000079c5 */ /* 0x000fe40000010000 */
        /* <DEDUP_REMOVED lines=63> */
[----:B------:R0:W-:Y:S04]  /*3e800*/  STL.64 [R1+0x5f8], R150 ;  /* 0x0005f89601007387 */ /* 0x0001e80000100a00 */
[----:B------:R-:W4:Y:S04]  /*3e810*/  LDL.LU R206, [R1+0x858] ;  /* 0x0008580001ce7983 */ /* 0x000f280000300800 */
[----:B------:R-:W4:Y:S02]  /*3e820*/  LDL.LU R207, [R1+0x85c] ;  /* 0x00085c0001cf7983 */ /* 0x000f240000300800 */
[----:B----4-:R-:W-:-:S02]  /*3e830*/  F2FP.BF16.F32.PACK_AB R160, R206, R207 ;  /* 0x000000cfcea0723e */ /* 0x010fc400000010ff */
[----:B------:R-:W4:Y:S04]  /*3e840*/  LDL.LU R206, [R1+0x6f4] ;  /* 0x0006f40001ce7983 */ /* 0x000f280000300800 */
[----:B------:R-:W4:Y:S02]  /*3e850*/  LDL.LU R207, [R1+0x6f8] ;  /* 0x0006f80001cf7983 */ /* 0x000f240000300800 */
[----:B----4-:R-:W-:Y:S02]  /*3e860*/  F2FP.BF16.F32.PACK_AB R161, R206, R207 ;  /* 0x000000cfcea1723e */ /* 0x010fe400000010ff */
[----:B------:R-:W4:Y:S04]  /*3e870*/  LDL.LU R206, [R1+0x830] ;  /* 0x0008300001ce7983 */ /* 0x000f280000300800 */
[----:B------:R-:W4:Y:S01]  /*3e880*/  LDL.LU R207, [R1+0x854] ;  /* 0x0008540001cf7983 */ /* 0x000f220000300800 */
[----:B0-----:R-:W-:-:S02]  /*3e890*/  MOV R150, R210 ;  /* 0x000000d200967202 */ /* 0x001fc40000000f00 */
        /* <DEDUP_REMOVED lines=18> */
[----:B--2---:R-:W-:Y:S02]  /*3e9c0*/  MOV R132, R230 ;  /* 0x000000e600847202 */ /* 0x004fe40000000f00 */
[----:B---3--:R-:W-:Y:S02]  /*3e9d0*/  MOV R131, R231 ;  /* 0x000000e700837202 */ /* 0x008fe40000000f00 */
[----:B------:R-:W-:Y:S02]  /*3e9e0*/  MOV R130, R233 ;  /* 0x000000e900827202 */ /* 0x000fe40000000f00 */
[----:B------:R-:W-:Y:S02]  /*3e9f0*/  MOV R129, R234 ;  /* 0x000000ea00817202 */ /* 0x000fe40000000f00 */
[----:B------:R-:W-:Y:S02]  /*3ea00*/  MOV R128, R236 ;  /* 0x000000ec00807202 */ /* 0x000fe40000000f00 */
[----:B----4-:R-:W-:-:S02]  /*3ea10*/  F2FP.BF16.F32.PACK_AB R162, R206, R207 ;  /* 0x000000cfcea2723e */ /* 0x010fc400000010ff */
[----:B------:R-:W2:Y:S04]  /*3ea20*/  LDL.LU R206, [R1+0x6ec] ;  /* 0x0006ec0001ce7983 */ /* 0x000ea80000300800 */
[----:B------:R-:W2:Y:S04]  /*3ea30*/  LDL.LU R207, [R1+0x6f0] ;  /* 0x0006f00001cf7983 */ /* 0x000ea80000300800 */
[----:B------:R-:W-:Y:S04]  /*3ea40*/  STL [R1+0x24f0], R158 ;  /* 0x0024f09e01007387 */ /* 0x000fe80000100800 */
[----:B------:R-:W-:Y:S04]  /*3ea50*/  STL.64 [R1+0x24e8], R156 ;  /* 0x0024e89c01007387 */ /* 0x000fe80000100a00 */
        /* <DEDUP_REMOVED lines=13> */
[----:B------:R-:W3:Y:S04]  /*3eb30*/  LDL.LU.64 R32, [R1+0x400] ;  /* 0x0004000001207983 */ /* 0x000ee80000300a00 */
        /* <DEDUP_REMOVED lines=47> */
[----:B0-----:R-:W3:Y:S04]  /*3ee30*/  LDL.LU.64 R128, [R1+0x580] ;  /* 0x0005800001807983 */ /* 0x001ee80000300a00 */
        /* <DEDUP_REMOVED lines=14> */
[----:B------:R-:W3:Y:S01]  /*3ef20*/  LDL.LU.64 R158, [R1+0x5f8] ;  /* 0x0005f800019e7983 */ /* 0x000ee20000300a00 */
[----:B--2---:R-:W-:-:S04]  /*3ef30*/  F2FP.BF16.F32.PACK_AB R163, R206, R207 ;  /* 0x000000cfcea3723e */ /* 0x004fc800000010ff */
[----:B---3--:R-:W-:-:S06]  /*3ef40*/  WARPGROUP.ARRIVE ;  /* 0x00000000000079c5 */ /* 0x008fcc0000000000 */
[----:B------:R-:W-:Y:S01]  /*3ef50*/  HGMMA.64x256x16.F32.BF16 R32, R160, gdesc[UR8], R32, gsb0 ;  /* 0x03e00008a0207df0 */ /* 0x000fe20008001820 */
[----:B------:R-:W-:Y:S02]  /*3ef60*/  MOV R252, R20 ;  /* 0x0000001400fc7202 */ /* 0x000fe40000000f00 */
[----:B------:R-:W-:Y:S01]  /*3ef70*/  MOV R237, R19 ;  /* 0x0000001300ed7202 */ /* 0x000fe20000000f00 */
[----:B------:R-:W-:Y:S02]  /*3ef80*/  WARPGROUP.DEPBAR.LE gsb0, 0x0 ;  /* 0x00008000000079c5 */ /* 0x000fe40000010000 */
        /* <DEDUP_REMOVED lines=60> */
[----:B0-----:R-:W2:Y:S04]  /*3f350*/  LDL.LU R158, [R1+0x24f0] ;  /* 0x0024f000019e7983 */ /* 0x001ea80000300800 */
[----:B------:R-:W3:Y:S04]  /*3f360*/  LDL.LU.64 R156, [R1+0x24e8] ;  /* 0x0024e800019c7983 */ /* 0x000ee80000300a00 */
[----:B------:R-:W4:Y:S04]  /*3f370*/  LDL.LU R155, [R1+0x24e0] ;  /* 0x0024e000019b7983 */ /* 0x000f280000300800 */
[----:B------:R-:W4:Y:S04]  /*3f380*/  LDL.LU.64 R150, [R1+0x24d8] ;  /* 0x0024d80001967983 */ /* 0x000f280000300a00 */
[----:B------:R-:W4:Y:S04]  /*3f390*/  LDL.LU.64 R148, [R1+0x24d0] ;  /* 0x0024d00001947983 */ /* 0x000f280000300a00 */
[----:B------:R-:W4:Y:S04]  /*3f3a0*/  LDL.LU.64 R146, [R1+0x24c8] ;  /* 0x0024c80001927983 */ /* 0x000f280000300a00 */
[----:B------:R-:W4:Y:S04]  /*3f3b0*/  LDL.LU.64 R144, [R1+0x24c0] ;  /* 0x0024c00001907983 */ /* 0x000f280000300a00 */
[----:B------:R-:W4:Y:S04]  /*3f3c0*/  LDL.LU.64 R142, [R1+0x24b8] ;  /* 0x0024b800018e7983 */ /* 0x000f280000300a00 */
[----:B------:R-:W4:Y:S04]  /*3f3d0*/  LDL.LU.64 R140, [R1+0x24b0] ;  /* 0x0024b000018c7983 */ /* 0x000f280000300a00 */
[----:B------:R-:W4:Y:S04]  /*3f3e0*/  LDL.LU.64 R138, [R1+0x24a8] ;  /* 0x0024a800018a7983 */ /* 0x000f280000300a00 */
[----:B------:R-:W4:Y:S01]  /*3f3f0*/  LDL.LU.64 R136, [R1+0x24a0] ;  /* 0x0024a00001887983 */ /* 0x000f220000300a00 */
[----:B------:R-:W-:-:S03]  /*3f400*/  MOV R25, R33 ;  /* 0x0000002100197202 */ /* 0x000fc60000000f00 */
        /* <DEDUP_REMOVED lines=8> */
[----:B------:R-:W4:Y:S01]  /*3f490*/  LDL.LU R33, [R1+0x424] ;  /* 0x0004240001217983 */ /* 0x000f220000300800 */
[----:B------:R-:W-:-:S03]  /*3f4a0*/  MOV R30, R38 ;  /* 0x00000026001e7202 */ /* 0x000fc60000000f00 */
[----:B------:R-:W4:Y:S01]  /*3f4b0*/  LDL.LU R34, [R1+0x428] ;  /* 0x0004280001227983 */ /* 0x000f220000300800 */
[----:B------:R-:W-:-:S03]  /*3f4c0*/  MOV R24, R32 ;  /* 0x0000002000187202 */ /* 0x000fc60000000f00 */
[----:B------:R-:W4:Y:S01]  /*3f4d0*/  LDL.LU R35, [R1+0x42c] ;  /* 0x00042c0001237983 */ /* 0x000f220000300800 */
[----:B------:R-:W-:-:S03]  /*3f4e0*/  MOV R31, R39 ;  /* 0x00000027001f7202 */ /* 0x000fc60000000f00 */
[----:B------:R-:W4:Y:S01]  /*3f4f0*/  LDL.LU R36, [R1+0x430] ;  /* 0x0004300001247983 */ /* 0x000f220000300800 */
[----:B------:R-:W-:-:S03]  /*3f500*/  MOV R32, R40 ;  /* 0x0000002800207202 */ /* 0x000fc60000000f00 */
        /* <DEDUP_REMOVED lines=163> */
[----:B------:R0:W5:Y:S04]  /*3ff40*/  LDL.LU R13, [R1+0x23a4] ;  /* 0x0023a400010d7983 */ /* 0x0001680000300800 */
[----:B------:R-:W4:Y:S04]  /*3ff50*/  LDL.LU R154, [R1+0x5ec] ;  /* 0x0005ec00019a7983 */ /* 0x000f280000300800 */
[----:B------:R0:W5:Y:S04]  /*3ff60*/  LDL.LU R12, [R1+0x23a0] ;  /* 0x0023a000010c7983 */ /* 0x0001680000300800 */
[----:B------:R-:W4:Y:S04]  /*3ff70*/  LDL.LU R153, [R1+0x5f0] ;  /* 0x0005f00001997983 */ /* 0x000f280000300800 */
[----:B------:R0:W5:Y:S04]  /*3ff80*/  LDL.LU R11, [R1+0x239c] ;  /* 0x00239c00010b7983 */ /* 0x0001680000300800 */
[----:B------:R-:W4:Y:S01]  /*3ff90*/  LDL.LU R152, [R1+0x5f4] ;  /* 0x0005f40001987983 */ /* 0x000f220000300800 */
[----:B------:R-:W-:-:S03]  /*3ffa0*/  MOV R235, R252 ;  /* 0x000000fc00eb7202 */ /* 0x000fc60000000f00 */
[----:B------:R0:W5:Y:S01]  /*3ffb0*/  LDL.LU R10, [R1+0x2398] ;  /* 0x00239800010a7983 */ /* 0x0001620000300800 */
[----:B------:R-:W-:-:S03]  /*3ffc0*/  MOV R252, R237 ;  /* 0x000000ed00fc7202 */ /* 0x000fc60000000f00 */
[----:B------:R-:W4:Y:S01]  /*3ffd0*/  LDL.LU R15, [R1+0x5f8] ;  /* 0x0005f800010f7983 */ /* 0x000f220000300800 */
[----:B---3--:R-:W-:-:S03]  /*3ffe0*/  MOV R237, R156 ;  /* 0x0000009c00ed7202 */ /* 0x008fc60000000f00 */
[----:B------:R0:W5:Y:S04]  /*3fff0*/  LDL.LU R9, [R1+0x2394] ;  /* 0x0023940001097983 */ /* 0x0001680000300800 */
[----:B------:R-:W3:Y:S04]  /*40000*/  LDL.LU R14, [R1+0x5fc] ;  /* 0x0005fc00010e7983 */ /* 0x000ee80000300800 */
[----:B------:R0:W5:Y:S04]  /*40010*/  LDL.LU R8, [R1+0x2390] ;  /* 0x0023900001087983 */ /* 0x0001680000300800 */
[----:B------:R-:W2:Y:S04]  /*40020*/  LDL.LU R204, [R1+0x828] ;  /* 0x0008280001cc7983 */ /* 0x000ea80000300800 */
[----:B------:R-:W2:Y:S04]  /*40030*/  LDL.LU R156, [R1+0x82c] ;  /* 0x00082c00019c7983 */ /* 0x000ea80000300800 */
[----:B------:R-:W4:Y:S01]  /*40040*/  LDL.LU R246, [R1+0x6e4] ;  /* 0x0006e40001f67983 */ /* 0x000f220000300800 */
[----:B--2---:R-:W-:-:S02]  /*40050*/  F2FP.BF16.F32.PACK_AB R156, R204, R156 ;  /* 0x0000009ccc9c723e */ /* 0x004fc400000010ff */
[----:B------:R-:W-:Y:S02]  /*40060*/  MOV R204, R235 ;  /* 0x000000eb00cc7202 */ /* 0x000fe40000000f00 */
[----:B------:R-:W-:Y:S02]  /*40070*/  MOV R235, R252 ;  /* 0x000000fc00eb7202 */ /* 0x000fe40000000f00 */
[----:B------:R-:W-:Y:S02]  /*40080*/  MOV R252, R157 ;  /* 0x0000009d00fc7202 */ /* 0x000fe40000000f00 */
[----:B------:R-:W4:Y:S04]  /*40090*/  LDL.LU R157, [R1+0x6e8] ;  /* 0x0006e800019d7983 */ /* 0x000f280000300800 */
[----:B------:R-:W2:Y:S01]  /*400a0*/  LDL.LU R232, [R1+0x800] ;  /* 0x0008000001e87983 */ /* 0x000ea20000300800 */
[----:B----4-:R-:W-:-:S02]  /*400b0*/  F2FP.BF16.F32.PACK_AB R157, R246, R157 ;  /* 0x0000009df69d723e */ /* 0x010fc400000010ff */
[----:B------:R-:W-:Y:S02]  /*400c0*/  MOV R246, R235 ;  /* 0x000000eb00f67202 */ /* 0x000fe40000000f00 */
[----:B------:R-:W-:Y:S02]  /*400d0*/  MOV R235, R158 ;  /* 0x0000009e00eb7202 */ /* 0x000fe40000000f00 */
[----:B------:R-:W2:Y:S04]  /*400e0*/  LDL.LU R158, [R1+0x824] ;  /* 0x00082400019e7983 */ /* 0x000ea80000300800 */
[----:B------:R-:W4:Y:S01]  /*400f0*/  LDL.LU R201, [R1+0x6dc] ;  /* 0x0006dc0001c97983 */ /* 0x000f220000300800 */
[----:B--2---:R-:W-:-:S03]  /*40100*/  F2FP.BF16.F32.PACK_AB R158, R232, R158 ;  /* 0x0000009ee89e723e */ /* 0x004fc600000010ff */
[----:B------:R-:W4:Y:S02]  /*40110*/  LDL.LU R232, [R1+0x6e0] ;  /* 0x0006e00001e87983 */ /* 0x000f240000300800 */
[----:B----4-:R-:W-:Y:S02]  /*40120*/  F2FP.BF16.F32.PACK_AB R159, R201, R232 ;  /* 0x000000e8c99f723e */ /* 0x010fe400000010ff */
[----:B------:R-:W2:Y:S04]  /*40130*/  LDL.LU R232, [R1+0x7fc] ;  /* 0x0007fc0001e87983 */ /* 0x000ea80000300800 */
[----:B------:R-:W2:Y:S04]  /*40140*/  LDL.LU R201, [R1+0x7f8] ;  /* 0x0007f80001c97983 */ /* 0x000ea80000300800 */
[----:B------:R-:W-:Y:S04]  /*40150*/  STL.64 [R1+0x2378], R150 ;  /* 0x0023789601007387 */ /* 0x000fe80000100a00 */
[----:B------:R-:W-:Y:S04]  /*40160*/  STL.64 [R1+0x2370], R148 ;  /* 0x0023709401007387 */ /* 0x000fe80000100a00 */
[----:B------:R-:W-:Y:S04]  /*40170*/  STL.64 [R1+0x2368], R146 ;  /* 0x0023689201007387 */ /* 0x000fe80000100a00 */
[----:B------:R-:W-:Y:S04]  /*40180*/  STL.64 [R1+0x2360], R144 ;  /* 0x0023609001007387 */ /* 0x000fe80000100a00 */
[----:B------:R-:W-:Y:S04]  /*40190*/  STL.64 [R1+0x2358], R142 ;  /* 0x0023588e01007387 */ /* 0x000fe80000100a00 */
[----:B------:R1:W-:Y:S04]  /*401a0*/  STL.64 [R1+0x2350], R140 ;  /* 0x0023508c01007387 */ /* 0x0003e80000100a00 */
[----:B------:R4:W-:Y:S04]  /*401b0*/  STL.64 [R1+0x2348], R138 ;  /* 0x0023488a01007387 */ /* 0x0009e80000100a00 */
[----:B------:R0:W-:Y:S04]  /*401c0*/  STL.64 [R1+0x2340], R136 ;  /* 0x0023408801007387 */ /* 0x0001e80000100a00 */
[----:B------:R3:W-:Y:S01]  /*401d0*/  STL.64 [R1+0x2338], R134 ;  /* 0x0023388601007387 */ /* 0x0007e20000100a00 */
[----:B-1----:R-:W-:-:S03]  /*401e0*/  MOV R140, R208 ;  /* 0x000000d0008c7202 */ /* 0x002fc60000000f00 */
[----:B------:R1:W-:Y:S01]  /*401f0*/  STL.64 [R1+0x2330], R132 ;  /* 0x0023308401007387 */ /* 0x0003e20000100a00 */
[----:B----4-:R-:W-:-:S03]  /*40200*/  MOV R138, R212 ;  /* 0x000000d4008a7202 */ /* 0x010fc60000000f00 */
[----:B------:R4:W-:Y:S01]  /*40210*/  STL.64 [R1+0x2328], R130 ;  /* 0x0023288201007387 */ /* 0x0009e20000100a00 */
[----:B0-----:R-:W-:Y:S02]  /*40220*/  MOV R136, R238 ;  /* 0x000000ee00887202 */ /* 0x001fe40000000f00 */
[----:B------:R-:W-:Y:S01]  /*40230*/  MOV R137, R213 ;  /* 0x000000d500897202 */ /* 0x000fe20000000f00 */
[----:B------:R0:W-:Y:S01]  /*40240*/  STL.64 [R1+0x2320], R128 ;  /* 0x0023208001007387 */ /* 0x0001e20000100a00 */
[----:B---3--:R-:W-:Y:S02]  /*40250*/  MOV R134, R243 ;  /* 0x000000f300867202 */ /* 0x008fe40000000f00 */
[----:B------:R-:W-:Y:S02]  /*40260*/  MOV R135, R241 ;  /* 0x000000f100877202 */ /* 0x000fe40000000f00 */
[----:B-1----:R-:W-:Y:S02]  /*40270*/  MOV R132, R245 ;  /* 0x000000f500847202 */ /* 0x002fe40000000f00 */
[----:B------:R-:W-:-:S02]  /*40280*/  MOV R133, R244 ;  /* 0x000000f400857202 */ /* 0x000fc40000000f00 */
[----:B----4-:R-:W-:Y:S02]  /*40290*/  MOV R130, R5 ;  /* 0x0000000500827202 */ /* 0x010fe40000000f00 */
[----:B------:R-:W-:Y:S02]  /*402a0*/  MOV R131, R4 ;  /* 0x0000000400837202 */ /* 0x000fe40000000f00 */
[----:B0-----:R-:W-:Y:S02]  /*402b0*/  MOV R128, R7 ;  /* 0x0000000700807202 */ /* 0x001fe40000000f00 */
[----:B------:R-:W-:Y:S01]  /*402c0*/  MOV R129, R6 ;  /* 0x0000000600817202 */ /* 0x000fe20000000f00 */
[----:B------:R0:W5:Y:S01]  /*402d0*/  LDL.LU R7, [R1+0x238c] ;  /* 0x00238c0001077983 */ /* 0x0001620000300800 */
[----:B------:R-:W-:Y:S02]  /*402e0*/  MOV R139, R209 ;  /* 0x000000d1008b7202 */ /* 0x000fe40000000f00 */
[----:B------:R-:W-:Y:S01]  /*402f0*/  MOV R141, R205 ;  /* 0x000000cd008d7202 */ /* 0x000fe20000000f00 */
[----:B------:R0:W5:Y:S01]  /*40300*/  LDL.LU R6, [R1+0x2388] ;  /* 0x0023880001067983 */ /* 0x0001620000300800 */
[----:B------:R-:W-:-:S02]  /*40310*/  MOV R142, R200 ;  /* 0x000000c8008e7202 */ /* 0x000fc40000000f00 */
[----:B------:R-:W-:Y:S01]  /*40320*/  MOV R143, R197 ;  /* 0x000000c5008f7202 */ /* 0x000fe20000000f00 */
[----:B------:R0:W5:Y:S01]  /*40330*/  LDL.LU R5, [R1+0x2384] ;  /* 0x0023840001057983 */ /* 0x0001620000300800 */
[----:B------:R-:W-:Y:S02]  /*40340*/  MOV R144, R196 ;  /* 0x000000c400907202 */ /* 0x000fe40000000f00 */
[----:B------:R-:W-:Y:S01]  /*40350*/  MOV R145, R193 ;  /* 0x000000c100917202 */ /* 0x000fe20000000f00 */
[----:B------:R0:W5:Y:S01]  /*40360*/  LDL.LU R4, [R1+0x2380] ;  /* 0x0023800001047983 */ /* 0x0001620000300800 */
[----:B------:R-:W-:Y:S02]  /*40370*/  MOV R146, R192 ;  /* 0x000000c000927202 */ /* 0x000fe40000000f00 */
[----:B------:R-:W-:Y:S02]  /*40380*/  MOV R147, R154 ;  /* 0x0000009a00937202 */ /* 0x000fe40000000f00 */
[----:B------:R-:W-:-:S02]  /*40390*/  MOV R148, R153 ;  /* 0x0000009900947202 */ /* 0x000fc40000000f00 */
[----:B------:R-:W-:Y:S02]  /*403a0*/  MOV R149, R152 ;  /* 0x0000009800957202 */ /* 0x000fe40000000f00 */
[----:B------:R-:W-:Y:S02]  /*403b0*/  MOV R150, R15 ;  /* 0x0000000f00967202 */ /* 0x000fe40000000f00 */
[----:B------:R-:W-:-:S06]  /*403c0*/  MOV R151, R14 ;  /* 0x0000000e00977202 */ /* 0x000fcc0000000f00 */
[----:B------:R-:W-:-:S06]  /*403d0*/  WARPGROUP.ARRIVE ;  /* 0x00000000000079c5 */ /* 0x000fcc0000000000 */
[----:B------:R-:W-:Y:S01]  /*403e0*/  HGMMA.64x256x16.F32.BF16 R24, R156, gdesc[UR12], R24, gsb0 ;  /* 0x03e0000c9c187df0 */ /* 0x000fe20008001818 */
[----:B------:R-:W-:Y:S02]  /*403f0*/  F2FP.BF16.F32.PACK_AB R153, R246, R204 ;  /* 0x000000ccf699723e */ /* 0x000fe400000010ff */
[----:B------:R-:W-:Y:S02]  /*40400*/  F2FP.BF16.F32.PACK_AB R154, R235, R252 ;  /* 0x000000fceb9a723e */ /* 0x000fe400000010ff */
[----:B------:R-:W-:Y:S02]  /*40410*/  F2FP.BF16.F32.PACK_AB R155, R237, R155 ;  /* 0x0000009bed9b723e */ /* 0x000fe400000010ff */
[----:B--2---:R-:W-:Y:S01]  /*40420*/  F2FP.BF16.F32.PACK_AB R152, R201, R232 ;  /* 0x000000e8c998723e */ /* 0x004fe200000010ff */
[----:B------:R-:W-:-:S03]  /*40430*/  WARPGROUP.DEPBAR.LE gsb0, 0x0 ;  /* 0x00008000000079c5 */ /* 0x000fc60000010000 */
[----:B------:R-:W-:-:S15]  /*40440*/  WARPGROUP.ARRIVE ;  /* 0x00000000000079c5 */ /* 0x000fde0000000000 */
[----:B------:R-:W-:-:S02]  /*40450*/  NOP ;  /* 0x0000000000007918 */ /* 0x000fc40000000000 */
        /* <DEDUP_REMOVED lines=66> */
[----:B-1----:R-:W2:Y:S04]  /*40880*/  LDL.LU.64 R150, [R1+0x2378] ;  /* 0x0023780001967983 */ /* 0x002ea80000300a00 */
[----:B------:R-:W3:Y:S04]  /*40890*/  LDL.LU.64 R148, [R1+0x2370] ;  /* 0x0023700001947983 */ /* 0x000ee80000300a00 */
        /* <DEDUP_REMOVED lines=10> */
[----:B------:R-:W4:Y:S04]  /*40940*/  LDL.LU.64 R24, [R1] ;  /* 0x0000000001187983 */ /* 0x000f280000300a00 */
        /* <DEDUP_REMOVED lines=51> */
[----:B--2---:R-:W-:-:S02]  /*40c80*/  MOV R15, R150 ;  /* 0x00000096000f7202 */ /* 0x004fc40000000f00 */
[----:B------:R-:W-:Y:S02]  /*40c90*/  MOV R14, R151 ;  /* 0x00000097000e7202 */ /* 0x000fe40000000f00 */
[----:B---3--:R-:W-:Y:S02]  /*40ca0*/  MOV R205, R148 ;  /* 0x0000009400cd7202 */ /* 0x008fe40000000f00 */
[----:B------:R-:W-:Y:S02]  /*40cb0*/  MOV R192, R149 ;  /* 0x0000009500c07202 */ /* 0x000fe40000000f00 */
[----:B----4-:R-:W-:Y:S02]  /*40cc0*/  MOV R252, R146 ;  /* 0x0000009200fc7202 */ /* 0x010fe40000000f00 */
        /* <DEDUP_REMOVED lines=19> */
[----:B------:R-:W2:Y:S04]  /*40e00*/  LDL.LU.64 R128, [R1+0x1a0] ;  /* 0x0001a00001807983 */ /* 0x000ea80000300a00 */
[----:B------:R-:W3:Y:S04]  /*40e10*/  LDL.LU.64 R130, [R1+0x1a8] ;  /* 0x0001a80001827983 */ /* 0x000ee80000300a00 */
[----:B------:R-:W4:Y:S04]  /*40e20*/  LDL.LU.64 R132, [R1+0x1b0] ;  /* 0x0001b00001847983 */ /* 0x000f280000300a00 */
        /* <DEDUP_REMOVED lines=9> */
[----:B----4-:R-:W-:Y:S04]  /*40ec0*/  STL.64 [R1+0x2318], R150 ;  /* 0x0023189601007387 */ /* 0x010fe80000100a00 */
[----:B---3--:R-:W-:Y:S04]  /*40ed0*/  STL.64 [R1+0x2310], R148 ;  /* 0x0023109401007387 */ /* 0x008fe80000100a00 */
[----:B--2---:R-:W-:Y:S04]  /*40ee0*/  STL.64 [R1+0x2308], R146 ;  /* 0x0023089201007387 */ /* 0x004fe80000100a00 */
        /* <DEDUP_REMOVED lines=125> */
[-C--:B--2---:R-:W-:Y:S01]  /*416c0*/  FMUL R24, R24, R17.reuse ;  /* 0x0000001118187220 */ /* 0x084fe20000400000 */
[-C--:B------:R-:W-:Y:S01]  /*416d0*/  FMUL R25, R25, R17.reuse ;  /* 0x0000001119197220 */ /* 0x080fe20000400000 */
[-C--:B---3--:R-:W-:Y:S01]  /*416e0*/  FMUL R26, R26, R16.reuse ;  /* 0x000000101a1a7220 */ /* 0x088fe20000400000 */
[-C--:B------:R-:W-:Y:S01]  /*416f0*/  FMUL R27, R27, R16.reuse ;  /* 0x000000101b1b7220 */ /* 0x080fe20000400000 */
[-C--:B----4-:R-:W-:Y:S01]  /*41700*/  FMUL R28, R28, R17.reuse ;  /* 0x000000111c1c7220 */ /* 0x090fe20000400000 */
        /* <DEDUP_REMOVED lines=122> */
[----:B------:R-:W-:-:S06]  /*41eb0*/  FMUL R151, R151, R16 ;  /* 0x0000001097977220 */ /* 0x000fcc0000400000 */
[----:B------:R-:W-:-:S06]  /*41ec0*/  WARPGROUP.ARRIVE ;  /* 0x00000000000079c5 */ /* 0x000fcc0000000000 */
[----:B------:R-:W-:Y:S03]  /*41ed0*/  HGMMA.64x256x16.F32.BF16 R24, R180, gdesc[UR20], R24, gsb0 ;  /* 0x03e00014b4187df0 */ /* 0x000fe60008001818 */
[----:B------:R-:W-:Y:S02]  /*41ee0*/  WARPGROUP.DEPBAR.LE gsb0, 0x0 ;  /* 0x00008000000079c5 */ /* 0x000fe40000010000 */
[----:B------:R-:W-:Y:S01]  /*41ef0*/  WARPGROUP.ARRIVE ;  /* 0x00000000000079c5 */ /* 0x000fe20000000000 */
[----:B------:R-:W2:Y:S04]  /*41f00*/  LDL.LU R182, [R1+0x6c8] ;  /* 0x0006c80001b67983 */ /* 0x000ea80000300800 */
[----:B------:R-:W2:-:S15]  /*41f10*/  LDL.LU R183, [R1+0x6d4] ;  /* 0x0006d40001b77983 */ /* 0x000e9e0000300800 */
[----:B------:R-:W-:-:S03]  /*41f20*/  NOP ;  /* 0x0000000000007918 */ /* 0x000fc60000000000 */
[----:B------:R-:W-:Y:S03]  /*41f30*/  HGMMA.64x256x16.F32.BF16 R24, R176, gdesc[UR24], R24, gsb0 ;  /* 0x03e00018b0187df0 */ /* 0x000fe60008001818 */
[----:B------:R-:W-:Y:S02]  /*41f40*/  WARPGROUP.DEPBAR.LE gsb0, 0x0 ;  /* 0x00008000000079c5 */ /* 0x000fe40000010000 */
[----:B------:R-:W-:-:S15]  /*41f50*/  WARPGROUP.ARRIVE ;  /* 0x00000000000079c5 */ /* 0x000fde0000000000 */
[----:B------:R-:W-:-:S08]  /*41f60*/  NOP ;  /* 0x0000000000007918 */ /* 0x000fd00000000000 */
        /* <DEDUP_REMOVED lines=86> */
[----:B-1----:R-:W3:Y:S04]  /*424d0*/  LDL.LU.64 R150, [R1+0x2318] ;  /* 0x0023180001967983 */ /* 0x002ee80000300a00 */
        /* <DEDUP_REMOVED lines=63> */
[----:B------:R-:W-:Y:S01]  /*428d0*/  FADD R14, -R20, R14 ;  /* 0x0000000e140e7221 */ /* 0x000fe20000000100 */
[----:B------:R-:W-:-:S03]  /*428e0*/  FADD R15, -R19, R15 ;  /* 0x0000000f130f7221 */ /* 0x000fc60000000100 */
[----:B------:R-:W-:Y:S01]  /*428f0*/  FMUL R14, R14, 1.4426950216293334961 ;  /* 0x3fb8aa3b0e0e7820 */ /* 0x000fe20000400000 */
[----:B------:R-:W-:-:S05]  /*42900*/  FMUL R15, R15, 1.4426950216293334961 ;  /* 0x3fb8aa3b0f0f7820 */ /* 0x000fca0000400000 */
[----:B------:R-:W3:Y:S08]  /*42910*/  MUFU.EX2 R14, R14 ;  /* 0x0000000e000e7308 */ /* 0x000ef00000000800 */
[----:B------:R-:W4:Y:S01]  /*42920*/  MUFU.EX2 R15, R15 ;  /* 0x0000000f000f7308 */ /* 0x000f220000000800 */
[----:B--2---:R-:W-:Y:S02]  /*42930*/  F2FP.BF16.F32.PACK_AB R181, R182, R183 ;  /* 0x000000b7b6b5723e */ /* 0x004fe400000010ff */
[----:B------:R-:W-:-:S02]  /*42940*/  F2FP.BF16.F32.PACK_AB R180, R236, R239 ;  /* 0x000000efecb4723e */ /* 0x000fc400000010ff */
[----:B------:R-:W-:Y:S02]  /*42950*/  F2FP.BF16.F32.PACK_AB R182, R233, R234 ;  /* 0x000000eae9b6723e */ /* 0x000fe400000010ff */
[----:B------:R-:W-:Y:S01]  /*42960*/  F2FP.BF16.F32.PACK_AB R183, R192, R205 ;  /* 0x000000cdc0b7723e */ /* 0x000fe200000010ff */
        /* <DEDUP_REMOVED lines=129> */
[----:B------:R-:W-:Y:S01]  /*43180*/  HGMMA.64x256x16.F32.BF16 R24, R180, gdesc[UR52], R24, gsb0 ;  /* 0x03e00034b4187df0 */ /* 0x000fe20008001818 */
[----:B------:R-:W-:Y:S02]  /*43190*/  F2FP.BF16.F32.PACK_AB R176, R230, R231 ;  /* 0x000000e7e6b0723e */ /* 0x000fe400000010ff */
[----:B------:R-:W-:Y:S02]  /*431a0*/  F2FP.BF16.F32.PACK_AB R177, R238, R193 ;  /* 0x000000c1eeb1723e */ /* 0x000fe400000010ff */
[----:B------:R-:W-:Y:S02]  /*431b0*/  F2FP.BF16.F32.PACK_AB R178, R228, R229 ;  /* 0x000000e5e4b2723e */ /* 0x000fe400000010ff */
[----:B------:R-:W-:Y:S01]  /*431c0*/  F2FP.BF16.F32.PACK_AB R179, R208, R241 ;  /* 0x000000f1d0b3723e */ /* 0x000fe200000010ff */
[----:B------:R-:W-:Y:S01]  /*431d0*/  UIADD3.64 UR58, UR6, 0x2, URZ ;  /* 0x00000002063a7897 */ /* 0x000fe2000fffe03f */
[----:B------:R-:W-:Y:S02]  /*431e0*/  F2FP.BF16.F32.PACK_AB R172, R226, R227 ;  /* 0x000000e3e2ac723e */ /* 0x000fe400000010ff */
[----:B------:R-:W-:-:S02]  /*431f0*/  F2FP.BF16.F32.PACK_AB R173, R196, R209 ;  /* 0x000000d1c4ad723e */ /* 0x000fc400000010ff */
[----:B------:R-:W-:Y:S02]  /*43200*/  F2FP.BF16.F32.PACK_AB R174, R224, R225 ;  /* 0x000000e1e0ae723e */ /* 0x000fe400000010ff */
[----:B------:R-:W-:Y:S01]  /*43210*/  F2FP.BF16.F32.PACK_AB R175, R243, R197 ;  /* 0x000000c5f3af723e */ /* 0x000fe200000010ff */
[----:B------:R-:W-:Y:S02]  /*43220*/  WARPGROUP.DEPBAR.LE gsb0, 0x0 ;  /* 0x00008000000079c5 */ /* 0x000fe40000010000 */
[----:B------:R-:W-:-:S10]  /*43230*/  WARPGROUP.ARRIVE ;  /* 0x00000000000079c5 */ /* 0x000fd40000000000 */
[----:B------:R-:W-:Y:S01]  /*43240*/  HGMMA.64x256x16.F32.BF16 R24, R176, gdesc[UR4], R24, gsb0 ;  /* 0x03e00004b0187df0 */ /* 0x000fe20008001818 */
[----:B------:R-:W-:Y:S02]  /*43250*/  F2FP.BF16.F32.PACK_AB R168, R222, R223 ;  /* 0x000000dfdea8723e */ /* 0x000fe400000010ff */
[----:B------:R-:W-:Y:S02]  /*43260*/  F2FP.BF16.F32.PACK_AB R169, R212, R244 ;  /* 0x000000f4d4a9723e */ /* 0x000fe400000010ff */
[----:B------:R-:W-:Y:S02]  /*43270*/  F2FP.BF16.F32.PACK_AB R170, R220, R221 ;  /* 0x000000dddcaa723e */ /* 0x000fe400000010ff */
[----:B------:R-:W-:Y:S01]  /*43280*/  F2FP.BF16.F32.PACK_AB R171, R200, R213 ;  /* 0x000000d5c8ab723e */ /* 0x000fe200000010ff */
[----:B------:R-:W-:Y:S02]  /*43290*/  WARPGROUP.DEPBAR.LE gsb0, 0x0 ;  /* 0x00008000000079c5 */ /* 0x000fe40000010000 */
[----:B------:R-:W-:-:S15]  /*432a0*/  WARPGROUP.ARRIVE ;  /* 0x00000000000079c5 */ /* 0x000fde0000000000 */
[----:B------:R-:W-:-:S03]  /*432b0*/  NOP ;  /* 0x0000000000007918 */ /* 0x000fc60000000000 */
[----:B------:R-:W-:Y:S01]  /*432c0*/  HGMMA.64x256x16.F32.BF16 R24, R172, gdesc[UR56], R24, gsb0 ;  /* 0x03e00038ac187df0 */ /* 0x000fe20008001818 */
[----:B------:R-:W-:Y:S01]  /*432d0*/  UIADD3.64 UR58, UR6, 0x4, URZ ;  /* 0x00000004063a7897 */ /* 0x000fe2000fffe03f */
[----:B------:R-:W-:Y:S02]  /*432e0*/  F2FP.BF16.F32.PACK_AB R164, R218, R219 ;  /* 0x000000dbdaa4723e */ /* 0x000fe400000010ff */
[----:B------:R-:W-:Y:S02]  /*432f0*/  F2FP.BF16.F32.PACK_AB R165, R245, R201 ;  /* 0x000000c9f5a5723e */ /* 0x000fe400000010ff */
[----:B------:R-:W-:Y:S02]  /*43300*/  F2FP.BF16.F32.PACK_AB R166, R216, R217 ;  /* 0x000000d9d8a6723e */ /* 0x000fe400000010ff */
[----:B------:R-:W-:Y:S01]  /*43310*/  F2FP.BF16.F32.PACK_AB R167, R232, R246 ;  /* 0x000000f6e8a7723e */ /* 0x000fe200000010ff */
[----:B------:R-:W-:Y:S02]  /*43320*/  WARPGROUP.DEPBAR.LE gsb0, 0x0 ;  /* 0x00008000000079c5 */ /* 0x000fe40000010000 */
[----:B------:R-:W-:-:S15]  /*43330*/  WARPGROUP.ARRIVE ;  /* 0x00000000000079c5 */ /* 0x000fde0000000000 */
[----:B------:R-:W-:-:S02]  /*43340*/  NOP ;  /* 0x0000000000007918 */ /* 0x000fc40000000000 */
[----:B------:R-:W-:Y:S01]  /*43350*/  HGMMA.64x256x16.F32.BF16 R24, R168, gdesc[UR56], R24, gsb0 ;  /* 0x03e00038a8187df0 */ /* 0x000fe20008001818 */
[----:B------:R-:W-:Y:S01]  /*43360*/  UMOV UR58, UR52 ;  /* 0x00000034003a7c82 */ /* 0x000fe20008000000 */
[----:B------:R-:W-:Y:S01]  /*43370*/  UMOV UR59, UR53 ;  /* 0x00000035003b7c82 */ /* 0x000fe20008000000 */
[----:B------:R-:W-:Y:S02]  /*43380*/  F2FP.BF16.F32.PACK_AB R160, R214, R215 ;  /* 0x000000d7d6a0723e */ /* 0x000fe400000010ff */
[----:B------:R-:W-:Y:S02]  /*43390*/  F2FP.BF16.F32.PACK_AB R161, R204, R235 ;  /* 0x000000ebcca1723e */ /* 0x000fe400000010ff */
[----:B------:R-:W-:Y:S02]  /*433a0*/  F2FP.BF16.F32.PACK_AB R162, R210, R211 ;  /* 0x000000d3d2a2723e */ /* 0x000fe400000010ff */
[----:B------:R-:W-:Y:S01]  /*433b0*/  F2FP.BF16.F32.PACK_AB R163, R252, R237 ;  /* 0x000000edfca3723e */ /* 0x000fe200000010ff */
[----:B------:R-:W-:-:S02]  /*433c0*/  WARPGROUP.DEPBAR.LE gsb0, 0x0 ;  /* 0x00008000000079c5 */ /* 0x000fc40000010000 */
[----:B------:R-:W-:-:S15]  /*433d0*/  WARPGROUP.ARRIVE ;  /* 0x00000000000079c5 */ /* 0x000fde0000000000 */
[----:B------:R-:W-:-:S01]  /*433e0*/  NOP ;  /* 0x0000000000007918 */ /* 0x000fc20000000000 */
        /* <DEDUP_REMOVED lines=16> */
[----:B------:R-:W-:Y:S03]  /*434f0*/  HGMMA.64x256x16.F32.BF16 R24, R156, gdesc[UR12], R24, gsb0 ;  /* 0x03e0000c9c187df0 */ /* 0x000fe60008001818 */
[----:B------:R-:W-:Y:S02]  /*43500*/  WARPGROUP.DEPBAR.LE gsb0, 0x0 ;  /* 0x00008000000079c5 */ /* 0x000fe40000010000 */
[----:B------:R-:W-:-:S15]  /*43510*/  WARPGROUP.ARRIVE ;  /* 0x00000000000079c5 */ /* 0x000fde0000000000 */
[----:B------:R-:W-:-:S08]  /*43520*/  NOP ;  /* 0x0000000000007918 */ /* 0x000fd00000000000 */
[----:B------:R-:W-:Y:S03]  /*43530*/  HGMMA.64x256x16.F32.BF16 R24, R152, gdesc[UR16], R24, gsb0 ;  /* 0x03e0001098187df0 */ /* 0x000fe60008001818 */
[----:B------:R-:W-:Y:S02]  /*43540*/  WARPGROUP.DEPBAR.LE gsb0, 0x0 ;  /* 0x00008000000079c5 */ /* 0x000fe40000010000 */
[----:B------:R-:W-:Y:S04]  /*43550*/  STL.64 [R1], R24 ;  /* 0x0000001801007387 */ /* 0x000fe80000100a00 */
        /* <DEDUP_REMOVED lines=127> */
[----:B------:R-:W4:Y:S04]  /*43d50*/  LDL.LU R196, [R1+0x10b4] ;  /* 0x0010b40001c47983 */ /* 0x000f280000300800 */
[----:B------:R-:W4:Y:S04]  /*43d60*/  LDL.LU R195, [R1+0x10b8] ;  /* 0x0010b80001c37983 */ /* 0x000f280000300800 */
[----:B------:R-:W4:Y:S04]  /*43d70*/  LDL.LU R194, [R1+0x10bc] ;  /* 0x0010bc0001c27983 */ /* 0x000f280000300800 */
[----:B------:R-:W4:Y:S04]  /*43d80*/  LDL.LU R193, [R1+0x10c0] ;  /* 0x0010c00001c17983 */ /* 0x000f280000300800 */
[----:B------:R-:W4:Y:S04]  /*43d90*/  LDL.LU R192, [R1+0x10b0] ;  /* 0x0010b00001c07983 */ /* 0x000f280000300800 */
[----:B------:R-:W4:Y:S01]  /*43da0*/  LDL R191, [R1+0x10c4] ;  /* 0x0010c40001bf7983 */ /* 0x000f220000100800 */
        /* <DEDUP_REMOVED lines=153> */
[----:B------:R-:W-:Y:S01]  /*44740*/  HGMMA.64x256x16.F32.BF16 R24, R156, gdesc[UR44], R24, gsb0 ;  /* 0x03e0002c9c187df0 */ /* 0x000fe20008001818 */
[----:B------:R-:W-:Y:S01]  /*44750*/  FADD R186, R186, R187 ;  /* 0x000000bbbaba7221 */ /* 0x000fe20000000000 */
[----:B------:R-:W-:Y:S01]  /*44760*/  FADD R185, R185, R188 ;  /* 0x000000bcb9b97221 */ /* 0x000fe20000000000 */
[----:B------:R-:W-:Y:S01]  /*44770*/  FADD R184, R184, R189 ;  /* 0x000000bdb8b87221 */ /* 0x000fe20000000000 */
[----:B------:R-:W-:Y:S01]  /*44780*/  FADD R23, R23, R190 ;  /* 0x000000be17177221 */ /* 0x000fe20000000000 */
[----:B------:R-:W-:Y:S01]  /*44790*/  FFMA R196, R17, R196, R186 ;  /* 0x000000c411c47223 */ /* 0x000fe200000000ba */
[----:B------:R-:W-:Y:S01]  /*447a0*/  IADD3 R192, R192, 0x80, RZ ;  /* 0x00000080c0c07810 */ /* 0x000fe20007ffe0ff */
[----:B------:R-:W-:Y:S01]  /*447b0*/  FFMA R195, R16, R195, R185 ;  /* 0x000000c310c37223 */ /* 0x000fe200000000b9 */
[----:B------:R-:W-:Y:S01]  /*447c0*/  FFMA R194, R15, R194, R184 ;  /* 0x000000c20fc27223 */ /* 0x000fe200000000b8 */
[----:B------:R-:W-:Y:S01]  /*447d0*/  FFMA R193, R14, R193, R23 ;  /* 0x000000c10ec17223 */ /* 0x000fe20000000017 */
[----:B------:R0:W-:Y:S04]  /*447e0*/  STL [R1+0x10b4], R196 ;  /* 0x0010b4c401007387 */ /* 0x0001e80000100800 */
        /* <DEDUP_REMOVED lines=10> */
[----:B------:R0:W-:Y:S01]  /*44890*/  STL [R1+0x10a8], R20 ;  /* 0x0010a81401007387 */ /* 0x0001e20000100800 */
[----:B------:R-:W-:-:S02]  /*448a0*/  LEA R2, R3, R2, 0x7 ;  /* 0x0000000203027211 */ /* 0x000fc400078e38ff */
[----:B------:R-:W-:Y:S02]  /*448b0*/  LEA R0, R191, R0, 0x7 ;  /* 0x00000000bf007211 */ /* 0x000fe400078e38ff */
[----:B------:R-:W-:Y:S01]  /*448c0*/  MOV R252, R20 ;  /* 0x0000001400fc7202 */ /* 0x000fe20000000f00 */
[----:B------:R-:W-:Y:S02]  /*448d0*/  WARPGROUP.DEPBAR.LE gsb0, 0x0 ;  /* 0x00008000000079c5 */ /* 0x000fe40000010000 */
[----:B------:R-:W-:-:S06]  /*448e0*/  WARPGROUP.ARRIVE ;  /* 0x00000000000079c5 */ /* 0x000fcc0000000000 */
[----:B------:R-:W-:Y:S03]  /*448f0*/  HGMMA.64x256x16.F32.BF16 R24, R152, gdesc[UR48], R24, gsb0 ;  /* 0x03e0003098187df0 */ /* 0x000fe60008001818 */
[----:B------:R-:W-:Y:S02]  /*44900*/  WARPGROUP.DEPBAR.LE gsb0, 0x0 ;  /* 0x00008000000079c5 */ /* 0x000fe40000010000 */
[----:B------:R-:W1:Y:S02]  /*44910*/  LDC R152, c[0x0][0x280] ;  /* 0x0000a000ff987b82 */ /* 0x000e640000000800 */
[----:B-1----:R-:W-:-:S13]  /*44920*/  ISETP.GE.AND P0, PT, R192, R152, PT ;  /* 0x00000098c000720c */ /* 0x002fda0003f06270 */
[----:B0-----:R-:W-:Y:S05]  /*44930*/  @!P0 BRA `(.L_x_1) ;  /* 0xfffffd98003c8947 */ /* 0x001fea000383ffff */
.L_x_0:
[----:B------:R-:W2:Y:S04]  /*44940*/  LDL.LU R175, [R1] ;  /* 0x0000000001af7983 */ /* 0x000ea80000300800 */
[----:B------:R-:W3:Y:S04]  /*44950*/  LDL.LU R174, [R1+0x408] ;  /* 0x0004080001ae7983 */ /* 0x000ee80000300800 */
[----:B------:R-:W4:Y:S04]  /*44960*/  LDL.LU R173, [R1+0x400] ;  /* 0x0004000001ad7983 */ /* 0x000f280000300800 */
[----:B------:R-:W-:Y:S04]  /*44970*/  STL [R1+0x1f20], R252 ;  /* 0x001f20fc01007387 */ /* 0x000fe80000100800 */
[----:B------:R-:W4:Y:S04]  /*44980*/  LDL.LU R3, [R1+0x10b4] ;  /* 0x0010b40001037983 */ /* 0x000f280000300800 */
[----:B-----5:R-:W4:Y:S04]  /*44990*/  LDL.LU R4, [R1+0x10b8] ;  /* 0x0010b80001047983 */ /* 0x020f280000300800 */
        /* <DEDUP_REMOVED lines=30> */
[----:B------:R-:W-:-:S03]  /*44b80*/  FMUL R9, R151, 0.25 ;  /* 0x3e80000097097820 */ /* 0x000fc60000400000 */
[----:B------:R-:W4:Y:S04]  /*44b90*/  LDL.LU R161, [R1+0x158] ;  /* 0x0001580001a17983 */ /* 0x000f280000300800 */
[----:B------:R-:W4:Y:S04]  /*44ba0*/  LDL.LU R167, [R1+0x17c] ;  /* 0x00017c0001a77983 */ /* 0x000f280000300800 */
[----:B------:R-:W4:Y:S01]  /*44bb0*/  LDL.LU R166, [R1+0x178] ;  /* 0x0001780001a67983 */ /* 0x000f220000300800 */
[----:B--2---:R-:W-:Y:S01]  /*44bc0*/  FMUL R7, R175, 0.25 ;  /* 0x3e800000af077820 */ /* 0x004fe20000400000 */
[----:B---3--:R-:W-:Y:S01]  /*44bd0*/  FMUL R2, R174, 0.25 ;  /* 0x3e800000ae027820 */ /* 0x008fe20000400000 */
[----:B----4-:R-:W-:Y:S01]  /*44be0*/  FMUL R0, R173, 0.25 ;  /* 0x3e800000ad007820 */ /* 0x010fe20000400000 */
[----:B------:R-:W-:-:S02]  /*44bf0*/  FSETP.GT.AND P2, PT, |R3|, 8.50705917302346158658e+37, PT ;  /* 0x7e8000000300780b */ /* 0x000fc40003f44200 */
[----:B------:R-:W-:Y:S02]  /*44c00*/  FSETP.GT.AND P3, PT, |R4|, 8.50705917302346158658e+37, PT ;  /* 0x7e8000000400780b */ /* 0x000fe40003f64200 */
[----:B------:R-:W-:Y:S02]  /*44c10*/  FSEL R0, R0, R173, P2 ;  /* 0x000000ad00007208 */ /* 0x000fe40001000000 */
[----:B------:R-:W-:Y:S02]  /*44c20*/  FSETP.GT.AND P0, PT, |R5|, 8.50705917302346158658e+37, PT ;  /* 0x7e8000000500780b */ /* 0x000fe40003f04200 */
[----:B------:R-:W-:Y:S02]  /*44c30*/  FSEL R2, R2, R174, P3 ;  /* 0x000000ae02027208 */ /* 0x000fe40001800000 */
[----:B------:R-:W-:Y:S02]  /*44c40*/  FSETP.GT.AND P1, PT, |R6|, 8.50705917302346158658e+37, PT ;  /* 0x7e8000000600780b */ /* 0x000fe40003f24200 */
[----:B------:R-:W-:Y:S01]  /*44c50*/  FSEL R7, R7, R175, P0 ;  /* 0x000000af07077208 */ /* 0x000fe20000000000 */
[----:B------:R-:W-:Y:S01]  /*44c60*/  FMUL R8, R176, 0.25 ;  /* 0x3e800000b0087820 */ /* 0x000fe20000400000 */
[----:B------:R-:W-:-:S04]  /*44c70*/  FSEL R9, R9, R151, P1 ;  /* 0x0000009709097208 */ /* 0x000fc80000800000 */
[----:B------:R-:W-:-:S05]  /*44c80*/  FSEL R8, R8, R176, P1 ;  /* 0x000000b008087208 */ /* 0x000fca0000800000 */
[----:B------:R0:W-:Y:S04]  /*44c90*/  STL [R1+0x860], R8 ;  /* 0x0008600801007387 */ /* 0x0001e80000100800 */
[----:B------:R1:W-:Y:S04]  /*44ca0*/  STL [R1+0x870], R7 ;  /* 0x0008700701007387 */ /* 0x0003e80000100800 */
[----:B------:R2:W-:Y:S01]  /*44cb0*/  STL [R1+0x878], R2 ;  /* 0x0008780201007387 */ /* 0x0005e20000100800 */
[----:B0-----:R-:W-:-:S03]  /*44cc0*/  FMUL R8, R150, 0.25 ;  /* 0x3e80000096087820 */ /* 0x001fc60000400000 */
[----:B------:R0:W-:Y:S01]  /*44cd0*/  STL [R1+0x874], R0 ;  /* 0x0008740001007387 */ /* 0x0001e20000100800 */
[----:B-1----:R-:W-:Y:S01]  /*44ce0*/  FMUL R7, R149, 0.25 ;  /* 0x3e80000095077820 */ /* 0x002fe20000400000 */
[----:B------:R-:W-:Y:S02]  /*44cf0*/  FSEL R8, R8, R150, P1 ;  /* 0x0000009608087208 */ /* 0x000fe40000800000 */
[----:B------:R1:W-:Y:S01]  /*44d00*/  STL [R1+0x858], R9 ;  /* 0x0008580901007387 */ /* 0x0003e20000100800 */
[----:B--2---:R-:W-:Y:S01]  /*44d10*/  FMUL R2, R148, 0.25 ;  /* 0x3e80000094027820 */ /* 0x004fe20000400000 */
[----:B------:R-:W-:Y:S02]  /*44d20*/  FSEL R7, R7, R149, P0 ;  /* 0x0000009507077208 */ /* 0x000fe40000000000 */
[----:B------:R2:W-:Y:S01]  /*44d30*/  STL [R1+0x850], R8 ;  /* 0x0008500801007387 */ /* 0x0005e20000100800 */
[----:B0-----:R-:W-:Y:S01]  /*44d40*/  FMUL R0, R147, 0.25 ;  /* 0x3e80000093007820 */ /* 0x001fe20000400000 */
[----:B------:R-:W-:-:S02]  /*44d50*/  FSEL R2, R2, R148, P0 ;  /* 0x0000009402027208 */ /* 0x000fc40000000000 */
        /* <DEDUP_REMOVED lines=328> */
[----:B--2---:R-:W-:-:S03]  /*461e0*/  FMUL R0, R37, 0.25 ;  /* 0x3e80000025007820 */ /* 0x004fc60000400000 */
[----:B------:R2:W-:Y:S04]  /*461f0*/  STL [R1+0x698], R7 ;  /* 0x0006980701007387 */ /* 0x0005e80000100800 */
[----:B------:R-:W3:Y:S04]  /*46200*/  LDL.LU R178, [R1+0x1fc] ;  /* 0x0001fc0001b27983 */ /* 0x000ee80000300800 */
[----:B------:R-:W4:Y:S01]  /*46210*/  LDL.LU R177, [R1+0x1f8] ;  /* 0x0001f80001b17983 */ /* 0x000f220000300800 */
[----:B------:R-:W-:Y:S01]  /*46220*/  FSEL R2, R2, R38, P1 ;  /* 0x0000002602027208 */ /* 0x000fe20000800000 */
[----:B0-----:R-:W-:Y:S01]  /*46230*/  FMUL R9, R36, 0.25 ;  /* 0x3e80000024097820 */ /* 0x001fe20000400000 */
[----:B------:R-:W-:Y:S01]  /*46240*/  FSEL R0, R0, R37, P0 ;  /* 0x0000002500007208 */ /* 0x000fe20000000000 */
[----:B-1----:R-:W-:Y:S01]  /*46250*/  FMUL R8, R35, 0.25 ;  /* 0x3e80000023087820 */ /* 0x002fe20000400000 */
[----:B--2---:R-:W-:Y:S01]  /*46260*/  FMUL R7, R34, 0.25 ;  /* 0x3e80000022077820 */ /* 0x004fe20000400000 */
[----:B------:R0:W-:Y:S01]  /*46270*/  STL [R1+0x694], R2 ;  /* 0x0006940201007387 */ /* 0x0001e20000100800 */
[----:B------:R-:W-:-:S02]  /*46280*/  FSEL R9, R9, R36, P0 ;  /* 0x0000002409097208 */ /* 0x000fc40000000000 */
[----:B------:R-:W-:Y:S01]  /*46290*/  FSEL R8, R8, R35, P1 ;  /* 0x0000002308087208 */ /* 0x000fe20000800000 */
[----:B------:R1:W-:Y:S01]  /*462a0*/  STL [R1+0x6b4], R0 ;  /* 0x0006b40001007387 */ /* 0x0003e20000100800 */
[----:B------:R-:W-:-:S03]  /*462b0*/  FSEL R7, R7, R34, P1 ;  /* 0x0000002207077208 */ /* 0x000fc60000800000 */
        /* <DEDUP_REMOVED lines=12> */
[----:B-1----:R-:W-:-:S03]  /*46380*/  FMUL R7, R29, 0.25 ;  /* 0x3e8000001d077820 */ /* 0x002fc60000400000 */
[----:B------:R-:W4:Y:S01]  /*46390*/  LDL.LU R175, [R1+0x1f0] ;  /* 0x0001f00001af7983 */ /* 0x000f220000300800 */
[----:B--2---:R-:W-:Y:S01]  /*463a0*/  FMUL R2, R28, 0.25 ;  /* 0x3e8000001c027820 */ /* 0x004fe20000400000 */
[----:B------:R-:W-:Y:S02]  /*463b0*/  FSEL R8, R8, R30, P1 ;  /* 0x0000001e08087208 */ /* 0x000fe40000800000 */
[----:B------:R-:W2:Y:S01]  /*463c0*/  LDL.LU R173, [R1+0x1ec] ;  /* 0x0001ec0001ad7983 */ /* 0x000ea20000300800 */
[----:B0-----:R-:W-:Y:S01]  /*463d0*/  FMUL R0, R27, 0.25 ;  /* 0x3e8000001b007820 */ /* 0x001fe20000400000 */
[----:B------:R-:W-:Y:S02]  /*463e0*/  FSEL R7, R7, R29, P0 ;  /* 0x0000001d07077208 */ /* 0x000fe40000000000 */
[----:B------:R-:W2:Y:S01]  /*463f0*/  LDL.LU R176, [R1+0x1e8] ;  /* 0x0001e80001b07983 */ /* 0x000ea20000300800 */
[----:B------:R-:W-:-:S03]  /*46400*/  FSEL R2, R2, R28, P0 ;  /* 0x0000001c02027208 */ /* 0x000fc60000000000 */
[----:B------:R-:W2:Y:S01]  /*46410*/  LDL.LU R174, [R1+0x1e4] ;  /* 0x0001e40001ae7983 */ /* 0x000ea20000300800 */
[----:B------:R-:W-:-:S03]  /*46420*/  FSEL R0, R0, R27, P1 ;  /* 0x0000001b00007208 */ /* 0x000fc60000800000 */
        /* <DEDUP_REMOVED lines=8> */
[----:B------:R-:W-:Y:S01]  /*464b0*/  FMUL R7, R24, 0.25 ;  /* 0x3e80000018077820 */ /* 0x000fe20000400000 */
[----:B------:R-:W-:Y:S02]  /*464c0*/  FSEL R8, R8, R25, P0 ;  /* 0x0000001908087208 */ /* 0x000fe40000000000 */
[----:B------:R0:W-:Y:S02]  /*464d0*/  STL [R1+0x664], R9 ;  /* 0x0006640901007387 */ /* 0x0001e40000100800 */
[----:B------:R-:W-:-:S02]  /*464e0*/  FSEL R7, R7, R24, P0 ;  /* 0x0000001807077208 */ /* 0x000fc40000000000 */
[----:B------:R-:W2:Y:S04]  /*464f0*/  LDL.LU R188, [R1+0x1dc] ;  /* 0x0001dc0001bc7983 */ /* 0x000ea80000300800 */
[----:B------:R-:W2:Y:S04]  /*46500*/  LDL.LU R187, [R1+0x1d8] ;  /* 0x0001d80001bb7983 */ /* 0x000ea80000300800 */
[----:B------:R-:W2:Y:S04]  /*46510*/  LDL.LU R186, [R1+0x1d4] ;  /* 0x0001d40001ba7983 */ /* 0x000ea80000300800 */
[----:B------:R-:W2:Y:S04]  /*46520*/  LDL.LU R185, [R1+0x1d0] ;  /* 0x0001d00001b97983 */ /* 0x000ea80000300800 */
[----:B------:R1:W-:Y:S04]  /*46530*/  STL [R1+0x680], R8 ;  /* 0x0006800801007387 */ /* 0x0003e80000100800 */
[----:B------:R2:W-:Y:S01]  /*46540*/  STL [R1+0x67c], R7 ;  /* 0x00067c0701007387 */ /* 0x0005e20000100800 */
[----:B---3--:R-:W-:Y:S01]  /*46550*/  FMUL R2, R178, 0.25 ;  /* 0x3e800000b2027820 */ /* 0x008fe20000400000 */
[----:B----4-:R-:W-:-:S04]  /*46560*/  FMUL R0, R177, 0.25 ;  /* 0x3e800000b1007820 */ /* 0x010fc80000400000 */
[----:B------:R-:W-:Y:S02]  /*46570*/  FSEL R2, R2, R178, P1 ;  /* 0x000000b202027208 */ /* 0x000fe40000800000 */
[----:B------:R-:W-:Y:S02]  /*46580*/  FSEL R0, R0, R177, P1 ;  /* 0x000000b100007208 */ /* 0x000fe40000800000 */
[----:B------:R-:W-:Y:S02]  /*46590*/  MOV R177, R172 ;  /* 0x000000ac00b17202 */ /* 0x000fe40000000f00 */
[----:B------:R-:W-:Y:S02]  /*465a0*/  MOV R172, R171 ;  /* 0x000000ab00ac7202 */ /* 0x000fe40000000f00 */
[----:B------:R-:W-:Y:S02]  /*465b0*/  MOV R171, R170 ;  /* 0x000000aa00ab7202 */ /* 0x000fe40000000f00 */
[----:B------:R-:W-:Y:S01]  /*465c0*/  MOV R170, R169 ;  /* 0x000000a900aa7202 */ /* 0x000fe20000000f00 */
[----:B------:R3:W-:Y:S01]  /*465d0*/  STL [R1+0x658], R2 ;  /* 0x0006580201007387 */ /* 0x0007e20000100800 */
[----:B------:R-:W-:-:S02]  /*465e0*/  MOV R169, R168 ;  /* 0x000000a800a97202 */ /* 0x000fc40000000f00 */
[----:B------:R-:W-:Y:S01]  /*465f0*/  MOV R168, R167 ;  /* 0x000000a700a87202 */ /* 0x000fe20000000f00 */
[----:B------:R4:W-:Y:S01]  /*46600*/  STL [R1+0x654], R0 ;  /* 0x0006540001007387 */ /* 0x0009e20000100800 */
[----:B------:R-:W-:-:S03]  /*46610*/  MOV R167, R166 ;  /* 0x000000a600a77202 */ /* 0x000fc60000000f00 */
[----:B------:R-:W4:Y:S01]  /*46620*/  LDL.LU R166, [R1+0x190] ;  /* 0x0001900001a67983 */ /* 0x000f220000300800 */
[----:B0-----:R-:W-:-:S03]  /*46630*/  FMUL R9, R177, 0.25 ;  /* 0x3e800000b1097820 */ /* 0x001fc60000400000 */
[----:B------:R-:W4:Y:S02]  /*46640*/  LDL.LU R184, [R1+0x1c8] ;  /* 0x0001c80001b87983 */ /* 0x000f240000300800 */
[----:B------:R-:W-:Y:S02]  /*46650*/  FSEL R9, R9, R177, P0 ;  /* 0x000000b109097208 */ /* 0x000fe40000000000 */
[----:B------:R-:W4:Y:S01]  /*46660*/  LDL.LU R183, [R1+0x1c4] ;  /* 0x0001c40001b77983 */ /* 0x000f220000300800 */
[----:B-1----:R-:W-:-:S03]  /*46670*/  FMUL R8, R175, 0.25 ;  /* 0x3e800000af087820 */ /* 0x002fc60000400000 */
[----:B------:R-:W4:Y:S01]  /*46680*/  LDL.LU R182, [R1+0x1c0] ;  /* 0x0001c00001b67983 */ /* 0x000f220000300800 */
[----:B--2---:R-:W-:Y:S01]  /*46690*/  FMUL R7, R173, 0.25 ;  /* 0x3e800000ad077820 */ /* 0x004fe20000400000 */
[----:B------:R-:W-:Y:S02]  /*466a0*/  FSEL R8, R8, R175, P0 ;  /* 0x000000af08087208 */ /* 0x000fe40000000000 */
[----:B------:R-:W2:Y:S01]  /*466b0*/  LDL.LU R181, [R1+0x1bc] ;  /* 0x0001bc0001b57983 */ /* 0x000ea20000300800 */
[----:B---3--:R-:W-:Y:S01]  /*466c0*/  FMUL R2, R176, 0.25 ;  /* 0x3e800000b0027820 */ /* 0x008fe20000400000 */
[----:B------:R-:W-:Y:S02]  /*466d0*/  FSEL R7, R7, R173, P1 ;  /* 0x000000ad07077208 */ /* 0x000fe40000800000 */
[----:B------:R0:W-:Y:S01]  /*466e0*/  STL [R1+0x670], R9 ;  /* 0x0006700901007387 */ /* 0x0001e20000100800 */
[----:B----4-:R-:W-:Y:S01]  /*466f0*/  FMUL R0, R174, 0.25 ;  /* 0x3e800000ae007820 */ /* 0x010fe20000400000 */
[----:B------:R-:W-:-:S02]  /*46700*/  FSEL R2, R2, R176, P1 ;  /* 0x000000b002027208 */ /* 0x000fc40000800000 */
[----:B------:R1:W-:Y:S01]  /*46710*/  STL [R1+0x66c], R8 ;  /* 0x00066c0801007387 */ /* 0x0003e20000100800 */
[----:B------:R-:W-:Y:S02]  /*46720*/  MOV R189, R172 ;  /* 0x000000ac00bd7202 */ /* 0x000fe40000000f00 */
[----:B------:R-:W-:Y:S01]  /*46730*/  FSEL R0, R0, R174, P0 ;  /* 0x000000ae00007208 */ /* 0x000fe20000000000 */
[----:B------:R3:W-:Y:S01]  /*46740*/  STL [R1+0x648], R7 ;  /* 0x0006480701007387 */ /* 0x0007e20000100800 */
[----:B------:R-:W-:Y:S02]  /*46750*/  MOV R172, R171 ;  /* 0x000000ab00ac7202 */ /* 0x000fe40000000f00 */
[----:B------:R-:W-:Y:S01]  /*46760*/  MOV R171, R170 ;  /* 0x000000aa00ab7202 */ /* 0x000fe20000000f00 */
[----:B------:R-:W4:Y:S01]  /*46770*/  LDL.LU R180, [R1+0x1b4] ;  /* 0x0001b40001b47983 */ /* 0x000f220000300800 */
[----:B------:R-:W-:-:S03]  /*46780*/  MOV R170, R169 ;  /* 0x000000a900aa7202 */ /* 0x000fc60000000f00 */
[----:B------:R-:W4:Y:S01]  /*46790*/  LDL.LU R179, [R1+0x1b0] ;  /* 0x0001b00001b37983 */ /* 0x000f220000300800 */
[----:B------:R-:W-:-:S03]  /*467a0*/  MOV R169, R168 ;  /* 0x000000a800a97202 */ /* 0x000fc60000000f00 */
[----:B------:R-:W4:Y:S01]  /*467b0*/  LDL.LU R175, [R1+0x1ac] ;  /* 0x0001ac0001af7983 */ /* 0x000f220000300800 */
[----:B------:R-:W-:-:S03]  /*467c0*/  MOV R168, R167 ;  /* 0x000000a700a87202 */ /* 0x000fc60000000f00 */
[----:B------:R-:W4:Y:S04]  /*467d0*/  LDL.LU R173, [R1+0x1a8] ;  /* 0x0001a80001ad7983 */ /* 0x000f280000300800 */
[----:B------:R-:W-:Y:S04]  /*467e0*/  STL [R1+0x644], R2 ;  /* 0x0006440201007387 */ /* 0x000fe80000100800 */
[----:B------:R3:W-:Y:S01]  /*467f0*/  STL [R1+0x660], R0 ;  /* 0x0006600001007387 */ /* 0x0007e20000100800 */
[----:B------:R-:W-:-:S03]  /*46800*/  MOV R167, R166 ;  /* 0x000000a600a77202 */ /* 0x000fc60000000f00 */
[----:B------:R-:W2:Y:S01]  /*46810*/  LDL.LU R166, [R1+0x18c] ;  /* 0x00018c0001a67983 */ /* 0x000ea20000300800 */
[----:B0-----:R-:W-:Y:S01]  /*46820*/  FMUL R9, R189, 0.25 ;  /* 0x3e800000bd097820 */ /* 0x001fe20000400000 */
[----:B-1----:R-:W-:Y:S01]  /*46830*/  FMUL R8, R188, 0.25 ;  /* 0x3e800000bc087820 */ /* 0x002fe20000400000 */
[----:B---3--:R-:W-:Y:S01]  /*46840*/  FMUL R7, R187, 0.25 ;  /* 0x3e800000bb077820 */ /* 0x008fe20000400000 */
[----:B------:R-:W-:Y:S01]  /*46850*/  FMUL R0, R185, 0.25 ;  /* 0x3e800000b9007820 */ /* 0x000fe20000400000 */
[----:B------:R-:W-:Y:S01]  /*46860*/  FMUL R2, R186, 0.25 ;  /* 0x3e800000ba027820 */ /* 0x000fe20000400000 */
[----:B------:R-:W-:Y:S01]  /*46870*/  FSEL R9, R9, R189, P0 ;  /* 0x000000bd09097208 */ /* 0x000fe20000000000 */
[----:B------:R-:W3:Y:S01]  /*46880*/  LDL.LU R174, [R1+0x1a0] ;  /* 0x0001a00001ae7983 */ /* 0x000ee20000300800 */
[----:B------:R-:W-:Y:S02]  /*46890*/  FSEL R8, R8, R188, P1 ;  /* 0x000000bc08087208 */ /* 0x000fe40000800000 */
[----:B------:R-:W-:Y:S01]  /*468a0*/  FSEL R7, R7, R187, P1 ;  /* 0x000000bb07077208 */ /* 0x000fe20000800000 */
[----:B------:R-:W3:Y:S01]  /*468b0*/  LDL.LU R178, [R1+0x19c] ;  /* 0x00019c0001b27983 */ /* 0x000ee20000300800 */
[----:B------:R-:W-:-:S02]  /*468c0*/  FSEL R0, R0, R185, P0 ;  /* 0x000000b900007208 */ /* 0x000fc40000000000 */
[----:B------:R-:W-:Y:S01]  /*468d0*/  FSEL R2, R2, R186, P0 ;  /* 0x000000ba02027208 */ /* 0x000fe20000000000 */
[----:B------:R-:W3:Y:S01]  /*468e0*/  LDL.LU R177, [R1+0x198] ;  /* 0x0001980001b17983 */ /* 0x000ee20000300800 */
[----:B------:R-:W-:Y:S02]  /*468f0*/  MOV R185, R172 ;  /* 0x000000ac00b97202 */ /* 0x000fe40000000f00 */
[----:B------:R-:W-:Y:S01]  /*46900*/  MOV R172, R171 ;  /* 0x000000ab00ac7202 */ /* 0x000fe20000000f00 */
[----:B------:R-:W3:Y:S01]  /*46910*/  LDL.LU R176, [R1+0x194] ;  /* 0x0001940001b07983 */ /* 0x000ee20000300800 */
[----:B------:R-:W-:Y:S02]  /*46920*/  MOV R171, R170 ;  /* 0x000000aa00ab7202 */ /* 0x000fe40000000f00 */
[----:B------:R-:W-:Y:S01]  /*46930*/  MOV R170, R169 ;  /* 0x000000a900aa7202 */ /* 0x000fe20000000f00 */
[----:B------:R0:W-:Y:S01]  /*46940*/  STL [R1+0x65c], R9 ;  /* 0x00065c0901007387 */ /* 0x0001e20000100800 */
[----:B------:R-:W-:-:S03]  /*46950*/  MOV R169, R168 ;  /* 0x000000a800a97202 */ /* 0x000fc60000000f00 */
[----:B------:R1:W-:Y:S01]  /*46960*/  STL [R1+0x638], R8 ;  /* 0x0006380801007387 */ /* 0x0003e20000100800 */
[----:B------:R-:W-:-:S03]  /*46970*/  MOV R168, R167 ;  /* 0x000000a700a87202 */ /* 0x000fc60000000f00 */
[----:B------:R1:W-:Y:S04]  /*46980*/  STL [R1+0x634], R7 ;  /* 0x0006340701007387 */ /* 0x0003e80000100800 */
[----:B------:R1:W-:Y:S04]  /*46990*/  STL [R1+0x650], R2 ;  /* 0x0006500201007387 */ /* 0x0003e80000100800 */
[----:B------:R4:W-:Y:S01]  /*469a0*/  STL [R1+0x64c], R0 ;  /* 0x00064c0001007387 */ /* 0x0009e20000100800 */
[----:B--2---:R-:W-:-:S03]  /*469b0*/  MOV R167, R166 ;  /* 0x000000a600a77202 */ /* 0x004fc60000000f00 */
[----:B------:R-:W2:Y:S01]  /*469c0*/  LDL.LU R166, [R1+0x188] ;  /* 0x0001880001a67983 */ /* 0x000ea20000300800 */
[----:B0-----:R-:W-:Y:S01]  /*469d0*/  FMUL R9, R185, 0.25 ;  /* 0x3e800000b9097820 */ /* 0x001fe20000400000 */
[----:B-1----:R-:W-:Y:S01]  /*469e0*/  FMUL R8, R184, 0.25 ;  /* 0x3e800000b8087820 */ /* 0x002fe20000400000 */
[----:B------:R-:W-:Y:S01]  /*469f0*/  FMUL R7, R183, 0.25 ;  /* 0x3e800000b7077820 */ /* 0x000fe20000400000 */
[----:B------:R-:W-:Y:S01]  /*46a00*/  FMUL R2, R182, 0.25 ;  /* 0x3e800000b6027820 */ /* 0x000fe20000400000 */
[----:B----4-:R-:W-:Y:S01]  /*46a10*/  FMUL R0, R181, 0.25 ;  /* 0x3e800000b5007820 */ /* 0x010fe20000400000 */
[----:B------:R-:W-:Y:S02]  /*46a20*/  FSEL R9, R9, R185, P1 ;  /* 0x000000b909097208 */ /* 0x000fe40000800000 */
[----:B------:R-:W-:Y:S02]  /*46a30*/  FSEL R8, R8, R184, P1 ;  /* 0x000000b808087208 */ /* 0x000fe40000800000 */
[----:B------:R-:W-:-:S02]  /*46a40*/  FSEL R7, R7, R183, P0 ;  /* 0x000000b707077208 */ /* 0x000fc40000000000 */
[----:B------:R-:W-:Y:S01]  /*46a50*/  FSEL R2, R2, R182, P0 ;  /* 0x000000b602027208 */ /* 0x000fe20000000000 */
[----:B------:R0:W-:Y:S01]  /*46a60*/  STL [R1+0x628], R9 ;  /* 0x0006280901007387 */ /* 0x0001e20000100800 */
[----:B------:R-:W-:Y:S02]  /*46a70*/  FSEL R0, R0, R181, P1 ;  /* 0x000000b500007208 */ /* 0x000fe40000800000 */
[----:B------:R-:W-:Y:S01]  /*46a80*/  MOV R181, R172 ;  /* 0x000000ac00b57202 */ /* 0x000fe20000000f00 */
[----:B------:R1:W-:Y:S01]  /*46a90*/  STL [R1+0x624], R8 ;  /* 0x0006240801007387 */ /* 0x0003e20000100800 */
[----:B------:R-:W-:Y:S02]  /*46aa0*/  MOV R172, R171 ;  /* 0x000000ab00ac7202 */ /* 0x000fe40000000f00 */
[----:B------:R-:W-:Y:S01]  /*46ab0*/  MOV R171, R168 ;  /* 0x000000a800ab7202 */ /* 0x000fe20000000f00 */
[----:B------:R4:W-:Y:S01]  /*46ac0*/  STL [R1+0x640], R7 ;  /* 0x0006400701007387 */ /* 0x0009e20000100800 */
[----:B------:R-:W-:-:S03]  /*46ad0*/  MOV R168, R167 ;  /* 0x000000a700a87202 */ /* 0x000fc60000000f00 */
[----:B------:R3:W-:Y:S04]  /*46ae0*/  STL [R1+0x63c], R2 ;  /* 0x00063c0201007387 */ /* 0x0007e80000100800 */
[----:B------:R3:W-:Y:S01]  /*46af0*/  STL [R1+0x618], R0 ;  /* 0x0006180001007387 */ /* 0x0007e20000100800 */
[----:B--2---:R-:W-:-:S03]  /*46b00*/  MOV R167, R166 ;  /* 0x000000a600a77202 */ /* 0x004fc60000000f00 */
[----:B------:R-:W2:Y:S01]  /*46b10*/  LDL.LU R166, [R1+0x184] ;  /* 0x0001840001a67983 */ /* 0x000ea20000300800 */
[----:B0-----:R-:W-:Y:S01]  /*46b20*/  FMUL R9, R181, 0.25 ;  /* 0x3e800000b5097820 */ /* 0x001fe20000400000 */
[----:B-1----:R-:W-:Y:S01]  /*46b30*/  FMUL R8, R180, 0.25 ;  /* 0x3e800000b4087820 */ /* 0x002fe20000400000 */
[----:B----4-:R-:W-:Y:S01]  /*46b40*/  FMUL R7, R179, 0.25 ;  /* 0x3e800000b3077820 */ /* 0x010fe20000400000 */
[----:B---3--:R-:W-:Y:S01]  /*46b50*/  FMUL R2, R175, 0.25 ;  /* 0x3e800000af027820 */ /* 0x008fe20000400000 */
[----:B------:R-:W-:Y:S01]  /*46b60*/  FMUL R0, R173, 0.25 ;  /* 0x3e800000ad007820 */ /* 0x000fe20000400000 */
        /* <DEDUP_REMOVED lines=10> */
[----:B------:R3:W-:Y:S04]  /*46c10*/  STL [R1+0x62c], R7 ;  /* 0x00062c0701007387 */ /* 0x0007e80000100800 */
[----:B------:R4:W-:Y:S04]  /*46c20*/  STL [R1+0x408], R2 ;  /* 0x0004080201007387 */ /* 0x0009e80000100800 */
[----:B------:R4:W-:Y:S01]  /*46c30*/  STL [R1+0x400], R0 ;  /* 0x0004000001007387 */ /* 0x0009e20000100800 */
[----:B--2---:R-:W-:-:S03]  /*46c40*/  MOV R167, R166 ;  /* 0x000000a600a77202 */ /* 0x004fc60000000f00 */
[----:B------:R-:W2:Y:S01]  /*46c50*/  LDL.LU R166, [R1+0x174] ;  /* 0x0001740001a67983 */ /* 0x000ea20000300800 */
[----:B0-----:R-:W-:Y:S01]  /*46c60*/  FMUL R9, R175, 0.25 ;  /* 0x3e800000af097820 */ /* 0x001fe20000400000 */
[----:B-1----:R-:W-:Y:S01]  /*46c70*/  FMUL R8, R174, 0.25 ;  /* 0x3e800000ae087820 */ /* 0x002fe20000400000 */
[----:B------:R-:W-:Y:S02]  /*46c80*/  MOV R173, R171 ;  /* 0x000000ab00ad7202 */ /* 0x000fe40000000f00 */
[----:B------:R-:W2:Y:S01]  /*46c90*/  LDL.LU R171, [R1+0x180] ;  /* 0x0001800001ab7983 */ /* 0x000ea20000300800 */
[----:B------:R-:W-:Y:S02]  /*46ca0*/  FSEL R9, R9, R175, P0 ;  /* 0x000000af09097208 */ /* 0x000fe40000000000 */
[----:B------:R-:W-:Y:S02]  /*46cb0*/  FSEL R8, R8, R174, P0 ;  /* 0x000000ae08087208 */ /* 0x000fe40000000000 */
[----:B------:R-:W-:Y:S01]  /*46cc0*/  MOV R174, R172 ;  /* 0x000000ac00ae7202 */ /* 0x000fe20000000f00 */
[----:B------:R0:W-:Y:S01]  /*46cd0*/  STL [R1+0x620], R9 ;  /* 0x0006200901007387 */ /* 0x0001e20000100800 */
[----:B------:R-:W-:-:S03]  /*46ce0*/  MOV R172, R167 ;  /* 0x000000a700ac7202 */ /* 0x000fc60000000f00 */
[----:B------:R1:W-:Y:S01]  /*46cf0*/  STL [R1+0x61c], R8 ;  /* 0x00061c0801007387 */ /* 0x0003e20000100800 */
[----:B------:R-:W-:-:S03]  /*46d00*/  MOV R175, R173 ;  /* 0x000000ad00af7202 */ /* 0x000fc60000000f00 */
[----:B------:R-:W2:Y:S01]  /*46d10*/  LDL.LU R167, [R1+0x170] ;  /* 0x0001700001a77983 */ /* 0x000ea20000300800 */
[----:B------:R-:W-:Y:S01]  /*46d20*/  MOV R173, R168 ;  /* 0x000000a800ad7202 */ /* 0x000fe20000000f00 */
[----:B---3--:R-:W-:Y:S01]  /*46d30*/  FMUL R7, R178, 0.25 ;  /* 0x3e800000b2077820 */ /* 0x008fe20000400000 */
[----:B----4-:R-:W-:Y:S01]  /*46d40*/  FMUL R2, R177, 0.25 ;  /* 0x3e800000b1027820 */ /* 0x010fe20000400000 */
[----:B--2---:R-:W-:Y:S02]  /*46d50*/  MOV R168, R166 ;  /* 0x000000a600a87202 */ /* 0x004fe40000000f00 */
[----:B------:R-:W2:Y:S01]  /*46d60*/  LDL.LU R166, [R1+0x16c] ;  /* 0x00016c0001a67983 */ /* 0x000ea20000300800 */
[----:B------:R-:W-:Y:S01]  /*46d70*/  FSEL R7, R7, R178, P1 ;  /* 0x000000b207077208 */ /* 0x000fe20000800000 */
[----:B------:R-:W-:Y:S01]  /*46d80*/  FMUL R0, R176, 0.25 ;  /* 0x3e800000b0007820 */ /* 0x000fe20000400000 */
[----:B------:R-:W-:Y:S01]  /*46d90*/  FSEL R2, R2, R177, P1 ;  /* 0x000000b102027208 */ /* 0x000fe20000800000 */
[----:B0-----:R-:W-:Y:S01]  /*46da0*/  FMUL R9, R175, 0.25 ;  /* 0x3e800000af097820 */ /* 0x001fe20000400000 */
[----:B-1----:R-:W-:Y:S01]  /*46db0*/  FMUL R8, R174, 0.25 ;  /* 0x3e800000ae087820 */ /* 0x002fe20000400000 */
[----:B------:R0:W-:Y:S01]  /*46dc0*/  STL [R1+0x1f4], R7 ;  /* 0x0001f40701007387 */ /* 0x0001e20000100800 */
[----:B------:R-:W-:-:S03]  /*46dd0*/  FSEL R0, R0, R176, P0 ;  /* 0x000000b000007208 */ /* 0x000fc60000000000 */
[----:B------:R1:W-:Y:S01]  /*46de0*/  STL [R1+0x1f0], R2 ;  /* 0x0001f00201007387 */ /* 0x0003e20000100800 */
[----:B------:R-:W-:Y:S01]  /*46df0*/  FSEL R9, R9, R175, P0 ;  /* 0x000000af09097208 */ /* 0x000fe20000000000 */
[----:B0-----:R-:W-:Y:S01]  /*46e00*/  FMUL R7, R173, 0.25 ;  /* 0x3e800000ad077820 */ /* 0x001fe20000400000 */
[----:B------:R-:W-:Y:S01]  /*46e10*/  FSEL R8, R8, R174, P1 ;  /* 0x000000ae08087208 */ /* 0x000fe20000800000 */
[----:B-1----:R-:W-:-:S03]  /*46e20*/  FMUL R2, R172, 0.25 ;  /* 0x3e800000ac027820 */ /* 0x002fc60000400000 */
[----:B------:R-:W-:Y:S01]  /*46e30*/  FSEL R7, R7, R173, P1 ;  /* 0x000000ad07077208 */ /* 0x000fe20000800000 */
[----:B------:R0:W-:Y:S01]  /*46e40*/  STL [R1+0x610], R0 ;  /* 0x0006100001007387 */ /* 0x0001e20000100800 */
[----:B------:R-:W-:-:S03]  /*46e50*/  FSEL R2, R2, R172, P0 ;  /* 0x000000ac02027208 */ /* 0x000fc60000000000 */
[----:B------:R1:W-:Y:S04]  /*46e60*/  STL [R1+0x60c], R9 ;  /* 0x00060c0901007387 */ /* 0x0003e80000100800 */
[----:B------:R3:W-:Y:S01]  /*46e70*/  STL [R1+0x1e4], R8 ;  /* 0x0001e40801007387 */ /* 0x0007e20000100800 */
[----:B0-----:R-:W-:-:S03]  /*46e80*/  FMUL R0, R171, 0.25 ;  /* 0x3e800000ab007820 */ /* 0x001fc60000400000 */
[----:B------:R0:W-:Y:S01]  /*46e90*/  STL [R1+0x1e0], R7 ;  /* 0x0001e00701007387 */ /* 0x0001e20000100800 */
[----:B-1----:R-:W-:Y:S01]  /*46ea0*/  FMUL R9, R170, 0.25 ;  /* 0x3e800000aa097820 */ /* 0x002fe20000400000 */
[----:B------:R-:W-:Y:S02]  /*46eb0*/  FSEL R0, R0, R171, P0 ;  /* 0x000000ab00007208 */ /* 0x000fe40000000000 */
[----:B------:R1:W-:Y:S01]  /*46ec0*/  STL [R1+0x1fc], R2 ;  /* 0x0001fc0201007387 */ /* 0x0003e20000100800 */
[----:B---3--:R-:W-:Y:S01]  /*46ed0*/  FMUL R8, R169, 0.25 ;  /* 0x3e800000a9087820 */ /* 0x008fe20000400000 */
[----:B------:R-:W-:Y:S01]  /*46ee0*/  FSEL R9, R9, R170, P1 ;  /* 0x000000aa09097208 */ /* 0x000fe20000800000 */
[----:B0-----:R-:W-:-:S03]  /*46ef0*/  FMUL R7, R168, 0.25 ;  /* 0x3e800000a8077820 */ /* 0x001fc60000400000 */
[----:B------:R-:W-:Y:S01]  /*46f00*/  FSEL R8, R8, R169, P1 ;  /* 0x000000a908087208 */ /* 0x000fe20000800000 */
[----:B-1----:R-:W-:Y:S01]  /*46f10*/  FMUL R2, R167, 0.25 ;  /* 0x3e800000a7027820 */ /* 0x002fe20000400000 */
[----:B------:R-:W-:Y:S01]  /*46f20*/  FSEL R7, R7, R168, P0 ;  /* 0x000000a807077208 */ /* 0x000fe20000000000 */
[----:B------:R-:W-:Y:S03]  /*46f30*/  STL [R1+0x1f8], R0 ;  /* 0x0001f80001007387 */ /* 0x000fe60000100800 */
[----:B------:R-:W-:Y:S01]  /*46f40*/  FSEL R2, R2, R167, P0 ;  /* 0x000000a702027208 */ /* 0x000fe20000000000 */
[----:B------:R0:W-:Y:S04]  /*46f50*/  STL [R1+0x1d4], R9 ;  /* 0x0001d40901007387 */ /* 0x0001e80000100800 */
[----:B------:R1:W-:Y:S04]  /*46f60*/  STL [R1+0x1d0], R8 ;  /* 0x0001d00801007387 */ /* 0x0003e80000100800 */
[----:B------:R3:W-:Y:S01]  /*46f70*/  STL [R1+0x1ec], R7 ;  /* 0x0001ec0701007387 */ /* 0x0007e20000100800 */
[----:B0-----:R-:W-:-:S03]  /*46f80*/  FMUL R9, R165, 0.25 ;  /* 0x3e800000a5097820 */ /* 0x001fc60000400000 */
[----:B------:R0:W-:Y:S01]  /*46f90*/  STL [R1+0x1e8], R2 ;  /* 0x0001e80201007387 */ /* 0x0001e20000100800 */
[----:B-1----:R-:W-:Y:S01]  /*46fa0*/  FMUL R8, R164, 0.25 ;  /* 0x3e800000a4087820 */ /* 0x002fe20000400000 */
[----:B------:R-:W-:Y:S01]  /*46fb0*/  FSEL R9, R9, R165, P1 ;  /* 0x000000a509097208 */ /* 0x000fe20000800000 */
[----:B---3--:R-:W-:-:S03]  /*46fc0*/  FMUL R7, R163, 0.25 ;  /* 0x3e800000a3077820 */ /* 0x008fc60000400000 */
[----:B------:R-:W-:Y:S01]  /*46fd0*/  FSEL R8, R8, R164, P0 ;  /* 0x000000a408087208 */ /* 0x000fe20000000000 */
[----:B0-----:R-:W-:Y:S01]  /*46fe0*/  FMUL R2, R162, 0.25 ;  /* 0x3e800000a2027820 */ /* 0x001fe20000400000 */
[----:B------:R-:W-:-:S04]  /*46ff0*/  FSEL R7, R7, R163, P0 ;  /* 0x000000a307077208 */ /* 0x000fc80000000000 */
[----:B------:R-:W-:Y:S01]  /*47000*/  FSEL R2, R2, R162, P1 ;  /* 0x000000a202027208 */ /* 0x000fe20000800000 */
[----:B--2---:R-:W-:-:S05]  /*47010*/  FMUL R0, R166, 0.25 ;  /* 0x3e800000a6007820 */ /* 0x004fca0000400000 */
        /* <DEDUP_REMOVED lines=10> */
[----:B------:R-:W-:Y:S01]  /*470c0*/  FSEL R9, R9, R160, P0 ;  /* 0x000000a009097208 */ /* 0x000fe20000000000 */
[----:B0-----:R-:W-:-:S03]  /*470d0*/  FMUL R7, R158, 0.25 ;  /* 0x3e8000009e077820 */ /* 0x001fc60000400000 */
[----:B------:R-:W-:Y:S01]  /*470e0*/  FSEL R8, R8, R159, P0 ;  /* 0x0000009f08087208 */ /* 0x000fe20000000000 */
[----:B-1----:R-:W-:Y:S01]  /*470f0*/  FMUL R2, R157, 0.25 ;  /* 0x3e8000009d027820 */ /* 0x002fe20000400000 */
[----:B------:R-:W-:Y:S01]  /*47100*/  FSEL R7, R7, R158, P1 ;  /* 0x0000009e07077208 */ /* 0x000fe20000800000 */
[----:B------:R0:W-:Y:S03]  /*47110*/  STL [R1+0x1b0], R0 ;  /* 0x0001b00001007387 */ /* 0x0001e60000100800 */
[----:B------:R-:W-:Y:S01]  /*47120*/  FSEL R2, R2, R157, P1 ;  /* 0x0000009d02027208 */ /* 0x000fe20000800000 */
[----:B------:R1:W-:Y:S04]  /*47130*/  STL [R1+0x1cc], R9 ;  /* 0x0001cc0901007387 */ /* 0x0003e80000100800 */
[----:B------:R2:W-:Y:S01]  /*47140*/  STL [R1+0x1c8], R8 ;  /* 0x0001c80801007387 */ /* 0x0005e20000100800 */
[----:B0-----:R-:W-:-:S03]  /*47150*/  FMUL R0, R156, 0.25 ;  /* 0x3e8000009c007820 */ /* 0x001fc60000400000 */
[----:B------:R0:W-:Y:S02]  /*47160*/  STL [R1+0x1a4], R7 ;  /* 0x0001a40701007387 */ /* 0x0001e40000100800 */
[----:B------:R-:W-:Y:S02]  /*47170*/  FSEL R0, R0, R156, P0 ;  /* 0x0000009c00007208 */ /* 0x000fe40000000000 */
[----:B------:R-:W3:Y:S04]  /*47180*/  LDL.LU R157, [R1+0x118] ;  /* 0x00011800019d7983 */ /* 0x000ee80000300800 */
[----:B------:R4:W-:Y:S04]  /*47190*/  STL [R1+0x1a0], R2 ;  /* 0x0001a00201007387 */ /* 0x0009e80000100800 */
[----:B------:R-:W3:Y:S01]  /*471a0*/  LDL.LU R156, [R1+0x114] ;  /* 0x00011400019c7983 */ /* 0x000ee20000300800 */
[----:B-1----:R-:W-:Y:S01]  /*471b0*/  FMUL R9, R155, 0.25 ;  /* 0x3e8000009b097820 */ /* 0x002fe20000400000 */
[----:B--2---:R-:W-:Y:S01]  /*471c0*/  FMUL R8, R154, 0.25 ;  /* 0x3e8000009a087820 */ /* 0x004fe20000400000 */
[----:B0-----:R-:W-:Y:S01]  /*471d0*/  FMUL R7, R153, 0.25 ;  /* 0x3e80000099077820 */ /* 0x001fe20000400000 */
[----:B------:R0:W-:Y:S01]  /*471e0*/  STL [R1+0x1bc], R0 ;  /* 0x0001bc0001007387 */ /* 0x0001e20000100800 */
[----:B----4-:R-:W-:Y:S01]  /*471f0*/  FMUL R2, R152, 0.25 ;  /* 0x3e80000098027820 */ /* 0x010fe20000400000 */
[----:B------:R-:W-:-:S02]  /*47200*/  FSEL R9, R9, R155, P0 ;  /* 0x0000009b09097208 */ /* 0x000fc40000000000 */
[----:B------:R-:W-:Y:S02]  /*47210*/  FSEL R8, R8, R154, P1 ;  /* 0x0000009a08087208 */ /* 0x000fe40000800000 */
[----:B------:R-:W-:Y:S01]  /*47220*/  FSEL R7, R7, R153, P1 ;  /* 0x0000009907077208 */ /* 0x000fe20000800000 */
[----:B0-----:R-:W-:Y:S01]  /*47230*/  FMUL R0, R23, 0.25 ;  /* 0x3e80000017007820 */ /* 0x001fe20000400000 */
[----:B------:R-:W-:Y:S01]  /*47240*/  FSEL R2, R2, R152, P0 ;  /* 0x0000009802027208 */ /* 0x000fe20000000000 */
[----:B------:R0:W-:Y:S03]  /*47250*/  STL [R1+0x1b8], R9 ;  /* 0x0001b80901007387 */ /* 0x0001e60000100800 */
[----:B------:R-:W-:Y:S01]  /*47260*/  FSEL R0, R0, R23, P0 ;  /* 0x0000001700007208 */ /* 0x000fe20000000000 */
[----:B------:R1:W-:Y:S04]  /*47270*/  STL [R1+0x198], R8 ;  /* 0x0001980801007387 */ /* 0x0003e80000100800 */
[----:B------:R2:W-:Y:S01]  /*47280*/  STL [R1+0x190], R7 ;  /* 0x0001900701007387 */ /* 0x0005e20000100800 */
[----:B0-----:R-:W-:-:S03]  /*47290*/  FMUL R9, R22, 0.25 ;  /* 0x3e80000016097820 */ /* 0x001fc60000400000 */
[----:B------:R-:W4:Y:S01]  /*472a0*/  LDL.LU R155, [R1+0x104] ;  /* 0x00010400019b7983 */ /* 0x000f220000300800 */
[----:B-1----:R-:W-:-:S03]  /*472b0*/  FMUL R8, R21, 0.25 ;  /* 0x3e80000015087820 */ /* 0x002fc60000400000 */
[----:B------:R0:W-:Y:S01]  /*472c0*/  STL [R1+0x1ac], R2 ;  /* 0x0001ac0201007387 */ /* 0x0001e20000100800 */
[----:B--2---:R-:W-:-:S03]  /*472d0*/  FMUL R7, R20, 0.25 ;  /* 0x3e80000014077820 */ /* 0x004fc60000400000 */
[----:B------:R-:W2:Y:S04]  /*472e0*/  LDL.LU R154, [R1+0x100] ;  /* 0x00010000019a7983 */ /* 0x000ea80000300800 */
[----:B------:R1:W-:Y:S01]  /*472f0*/  STL [R1+0x1a8], R0 ;  /* 0x0001a80001007387 */ /* 0x0003e20000100800 */
[----:B------:R-:W-:Y:S01]  /*47300*/  FSEL R9, R9, R22, P1 ;  /* 0x0000001609097208 */ /* 0x000fe20000800000 */
[----:B0-----:R-:W-:Y:S02]  /*47310*/  FMUL R2, R19, 0.25 ;  /* 0x3e80000013027820 */ /* 0x001fe40000400000 */
[----:B------:R-:W2:Y:S01]  /*47320*/  LDL.LU R153, [R1+0xfc] ;  /* 0x0000fc0001997983 */ /* 0x000ea20000300800 */
[----:B------:R-:W-:-:S03]  /*47330*/  FSEL R8, R8, R21, P1 ;  /* 0x0000001508087208 */ /* 0x000fc60000800000 */
[----:B------:R-:W2:Y:S01]  /*47340*/  LDL.LU R152, [R1+0xf8] ;  /* 0x0000f80001987983 */ /* 0x000ea20000300800 */
[----:B------:R-:W-:Y:S01]  /*47350*/  FSEL R7, R7, R20, P0 ;  /* 0x0000001407077208 */ /* 0x000fe20000000000 */
[----:B-1----:R-:W-:Y:S02]  /*47360*/  FMUL R0, R17, 0.25 ;  /* 0x3e80000011007820 */ /* 0x002fe40000400000 */
[----:B------:R-:W2:Y:S01]  /*47370*/  LDL.LU R23, [R1+0xf4] ;  /* 0x0000f40001177983 */ /* 0x000ea20000300800 */
[----:B------:R-:W-:Y:S02]  /*47380*/  FSEL R2, R2, R19, P0 ;  /* 0x0000001302027208 */ /* 0x000fe40000000000 */
[----:B------:R-:W-:Y:S01]  /*47390*/  FSEL R0, R0, R17, P1 ;  /* 0x0000001100007208 */ /* 0x000fe20000800000 */
[----:B------:R-:W-:Y:S04]  /*473a0*/  STL [R1+0x188], R9 ;  /* 0x0001880901007387 */ /* 0x000fe80000100800 */
[----:B------:R-:W-:Y:S04]  /*473b0*/  STL [R1+0x180], R8 ;  /* 0x0001800801007387 */ /* 0x000fe80000100800 */
[----:B------:R0:W-:Y:S04]  /*473c0*/  STL [R1+0x19c], R7 ;  /* 0x00019c0701007387 */ /* 0x0001e80000100800 */
[----:B------:R-:W2:Y:S04]  /*473d0*/  LDL.LU R22, [R1+0xf0] ;  /* 0x0000f00001167983 */ /* 0x000ea80000300800 */
[----:B------:R1:W-:Y:S04]  /*473e0*/  STL [R1+0x194], R2 ;  /* 0x0001940201007387 */ /* 0x0003e80000100800 */
[----:B------:R-:W2:Y:S04]  /*473f0*/  LDL.LU R21, [R1+0xec] ;  /* 0x0000ec0001157983 */ /* 0x000ea80000300800 */
[----:B------:R1:W-:Y:S04]  /*47400*/  STL [R1+0x17c], R0 ;  /* 0x00017c0001007387 */ /* 0x0003e80000100800 */
[----:B------:R-:W2:Y:S01]  /*47410*/  LDL.LU R20, [R1+0xe8] ;  /* 0x0000e80001147983 */ /* 0x000ea20000300800 */
[----:B0-----:R-:W-:-:S03]  /*47420*/  FMUL R7, R16, 0.25 ;  /* 0x3e80000010077820 */ /* 0x001fc60000400000 */
[----:B------:R-:W2:Y:S01]  /*47430*/  LDL.LU R19, [R1+0xe4] ;  /* 0x0000e40001137983 */ /* 0x000ea20000300800 */
[----:B-1----:R-:W-:-:S03]  /*47440*/  FMUL R2, R15, 0.25 ;  /* 0x3e8000000f027820 */ /* 0x002fc60000400000 */
[----:B------:R-:W2:Y:S01]  /*47450*/  LDL.LU R17, [R1+0xe0] ;  /* 0x0000e00001117983 */ /* 0x000ea20000300800 */
[----:B------:R-:W-:Y:S01]  /*47460*/  FMUL R0, R14, 0.25 ;  /* 0x3e8000000e007820 */ /* 0x000fe20000400000 */
[----:B------:R-:W-:Y:S02]  /*47470*/  FSEL R7, R7, R16, P0 ;  /* 0x0000001007077208 */ /* 0x000fe40000000000 */
[----:B------:R-:W-:Y:S02]  /*47480*/  FSEL R2, R2, R15, P1 ;  /* 0x0000000f02027208 */ /* 0x000fe40000800000 */
[----:B------:R-:W-:Y:S01]  /*47490*/  FSEL R0, R0, R14, P1 ;  /* 0x0000000e00007208 */ /* 0x000fe20000800000 */
[----:B---3--:R-:W-:Y:S01]  /*474a0*/  FMUL R9, R157, 0.25 ;  /* 0x3e8000009d097820 */ /* 0x008fe20000400000 */
[----:B------:R-:W-:-:S04]  /*474b0*/  FMUL R8, R156, 0.25 ;  /* 0x3e8000009c087820 */ /* 0x000fc80000400000 */
[----:B------:R-:W-:Y:S02]  /*474c0*/  FSEL R9, R9, R157, P1 ;  /* 0x0000009d09097208 */ /* 0x000fe40000800000 */
[----:B------:R-:W-:-:S03]  /*474d0*/  FSEL R8, R8, R156, P0 ;  /* 0x0000009c08087208 */ /* 0x000fc60000000000 */
[----:B------:R4:W-:Y:S04]  /*474e0*/  STL [R1+0x174], R9 ;  /* 0x0001740901007387 */ /* 0x0009e80000100800 */
[----:B------:R2:W-:Y:S04]  /*474f0*/  STL [R1+0x18c], R8 ;  /* 0x00018c0801007387 */ /* 0x0005e80000100800 */
[----:B------:R0:W-:Y:S04]  /*47500*/  STL [R1+0x184], R7 ;  /* 0x0001840701007387 */ /* 0x0001e80000100800 */
[----:B------:R-:W3:Y:S04]  /*47510*/  LDL.LU R157, [R1+0xdc] ;  /* 0x0000dc00019d7983 */ /* 0x000ee80000300800 */
[----:B------:R1:W-:Y:S04]  /*47520*/  STL [R1+0x16c], R2 ;  /* 0x00016c0201007387 */ /* 0x0003e80000100800 */
[----:B------:R-:W3:Y:S04]  /*47530*/  LDL.LU R156, [R1+0xd8] ;  /* 0x0000d800019c7983 */ /* 0x000ee80000300800 */
[----:B------:R1:W-:Y:S04]  /*47540*/  STL [R1+0x164], R0 ;  /* 0x0001640001007387 */ /* 0x0003e80000100800 */
[----:B------:R-:W3:Y:S04]  /*47550*/  LDL.LU R16, [R1+0xd4] ;  /* 0x0000d40001107983 */ /* 0x000ee80000300800 */
[----:B------:R-:W3:Y:S04]  /*47560*/  LDL.LU R15, [R1+0xd0] ;  /* 0x0000d000010f7983 */ /* 0x000ee80000300800 */
[----:B------:R-:W3:Y:S01]  /*47570*/  LDL.LU R14, [R1+0xcc] ;  /* 0x0000cc00010e7983 */ /* 0x000ee20000300800 */
[----:B----4-:R-:W-:Y:S01]  /*47580*/  FMUL R9, R155, 0.25 ;  /* 0x3e8000009b097820 */ /* 0x010fe20000400000 */
[----:B--2---:R-:W-:Y:S01]  /*47590*/  FMUL R8, R154, 0.25 ;  /* 0x3e8000009a087820 */ /* 0x004fe20000400000 */
[----:B0-----:R-:W-:Y:S01]  /*475a0*/  FMUL R7, R153, 0.25 ;  /* 0x3e80000099077820 */ /* 0x001fe20000400000 */
[----:B-1----:R-:W-:-:S02]  /*475b0*/  FMUL R2, R152, 0.25 ;  /* 0x3e80000098027820 */ /* 0x002fc40000400000 */
[----:B------:R-:W-:Y:S02]  /*475c0*/  FSEL R9, R9, R155, P0 ;  /* 0x0000009b09097208 */ /* 0x000fe40000000000 */
[----:B------:R-:W-:Y:S01]  /*475d0*/  FSEL R8, R8, R154, P0 ;  /* 0x0000009a08087208 */ /* 0x000fe20000000000 */
[----:B------:R-:W-:Y:S01]  /*475e0*/  FMUL R0, R23, 0.25 ;  /* 0x3e80000017007820 */ /* 0x000fe20000400000 */
[----:B------:R-:W-:Y:S01]  /*475f0*/  FSEL R7, R7, R153, P1 ;  /* 0x0000009907077208 */ /* 0x000fe20000800000 */
[----:B------:R0:W-:Y:S01]  /*47600*/  STL [R1+0x178], R9 ;  /* 0x0001780901007387 */ /* 0x0001e20000100800 */
[----:B------:R-:W-:Y:S02]  /*47610*/  FSEL R2, R2, R152, P1 ;  /* 0x0000009802027208 */ /* 0x000fe40000800000 */
[----:B------:R-:W-:Y:S01]  /*47620*/  FSEL R0, R0, R23, P0 ;  /* 0x0000001700007208 */ /* 0x000fe20000000000 */
[----:B------:R1:W-:Y:S04]  /*47630*/  STL [R1+0x170], R8 ;  /* 0x0001700801007387 */ /* 0x0003e80000100800 */
[----:B------:R2:W-:Y:S04]  /*47640*/  STL [R1+0x15c], R7 ;  /* 0x00015c0701007387 */ /* 0x0005e80000100800 */
[----:B------:R-:W4:Y:S01]  /*47650*/  LDL.LU R155, [R1+0xc8] ;  /* 0x0000c800019b7983 */ /* 0x000f220000300800 */
[----:B0-----:R-:W-:-:S03]  /*47660*/  FMUL R9, R22, 0.25 ;  /* 0x3e80000016097820 */ /* 0x001fc60000400000 */
[----:B------:R0:W-:Y:S04]  /*47670*/  STL [R1+0x154], R2 ;  /* 0x0001540201007387 */ /* 0x0001e80000100800 */
[----:B------:R-:W4:Y:S01]  /*47680*/  LDL.LU R154, [R1+0xc4] ;  /* 0x0000c400019a7983 */ /* 0x000f220000300800 */
[----:B-1----:R-:W-:-:S03]  /*47690*/  FMUL R8, R21, 0.25 ;  /* 0x3e80000015087820 */ /* 0x002fc60000400000 */
[----:B------:R1:W-:Y:S01]  /*476a0*/  STL [R1+0x168], R0 ;  /* 0x0001680001007387 */ /* 0x0003e20000100800 */
[----:B------:R-:W-:-:S03]  /*476b0*/  FSEL R9, R9, R22, P0 ;  /* 0x0000001609097208 */ /* 0x000fc60000000000 */
[----:B------:R-:W4:Y:S01]  /*476c0*/  LDL.LU R153, [R1+0xc0] ;  /* 0x0000c00001997983 */ /* 0x000f220000300800 */
[----:B--2---:R-:W-:-:S03]  /*476d0*/  FMUL R7, R20, 0.25 ;  /* 0x3e80000014077820 */ /* 0x004fc60000400000 */
[----:B------:R-:W2:Y:S01]  /*476e0*/  LDL.LU R152, [R1+0xbc] ;  /* 0x0000bc0001987983 */ /* 0x000ea20000300800 */
[----:B0-----:R-:W-:Y:S01]  /*476f0*/  FMUL R2, R19, 0.25 ;  /* 0x3e80000013027820 */ /* 0x001fe20000400000 */
[----:B------:R-:W-:Y:S02]  /*47700*/  FSEL R8, R8, R21, P1 ;  /* 0x0000001508087208 */ /* 0x000fe40000800000 */
[----:B------:R-:W2:Y:S01]  /*47710*/  LDL.LU R23, [R1+0xb8] ;  /* 0x0000b80001177983 */ /* 0x000ea20000300800 */
[----:B------:R-:W-:Y:S01]  /*47720*/  FSEL R7, R7, R20, P1 ;  /* 0x0000001407077208 */ /* 0x000fe20000800000 */
[----:B-1----:R-:W-:Y:S01]  /*47730*/  FMUL R0, R17, 0.25 ;  /* 0x3e80000011007820 */ /* 0x002fe20000400000 */
[----:B------:R-:W-:Y:S01]  /*47740*/  FSEL R2, R2, R19, P0 ;  /* 0x0000001302027208 */ /* 0x000fe20000000000 */
[----:B------:R3:W-:Y:S03]  /*47750*/  STL [R1+0x160], R9 ;  /* 0x0001600901007387 */ /* 0x0007e60000100800 */
[----:B------:R-:W-:Y:S01]  /*47760*/  FSEL R0, R0, R17, P0 ;  /* 0x0000001100007208 */ /* 0x000fe20000000000 */
[----:B------:R0:W-:Y:S04]  /*47770*/  STL [R1+0x14c], R8 ;  /* 0x00014c0801007387 */ /* 0x0001e80000100800 */
[----:B------:R1:W-:Y:S04]  /*47780*/  STL [R1+0x144], R7 ;  /* 0x0001440701007387 */ /* 0x0003e80000100800 */
[----:B------:R-:W2:Y:S04]  /*47790*/  LDL.LU R22, [R1+0xb4] ;  /* 0x0000b40001167983 */ /* 0x000ea80000300800 */
[----:B------:R1:W-:Y:S04]  /*477a0*/  STL [R1+0x158], R2 ;  /* 0x0001580201007387 */ /* 0x0003e80000100800 */
[----:B------:R-:W2:Y:S04]  /*477b0*/  LDL.LU R21, [R1+0xb0] ;  /* 0x0000b00001157983 */ /* 0x000ea80000300800 */
[----:B------:R1:W-:Y:S04]  /*477c0*/  STL [R1+0x150], R0 ;  /* 0x0001500001007387 */ /* 0x0003e80000100800 */
[----:B------:R-:W2:Y:S04]  /*477d0*/  LDL.LU R20, [R1+0xac] ;  /* 0x0000ac0001147983 */ /* 0x000ea80000300800 */
[----:B------:R-:W2:Y:S04]  /*477e0*/  LDL.LU R19, [R1+0xa8] ;  /* 0x0000a80001137983 */ /* 0x000ea80000300800 */
[----:B------:R-:W2:Y:S01]  /*477f0*/  LDL.LU R17, [R1+0xa4] ;  /* 0x0000a40001117983 */ /* 0x000ea20000300800 */
[----:B---3--:R-:W-:Y:S01]  /*47800*/  FMUL R9, R157, 0.25 ;  /* 0x3e8000009d097820 */ /* 0x008fe20000400000 */
[----:B0-----:R-:W-:-:S04]  /*47810*/  FMUL R8, R156, 0.25 ;  /* 0x3e8000009c087820 */ /* 0x001fc80000400000 */
[----:B------:R-:W-:Y:S01]  /*47820*/  FSEL R9, R9, R157, P1 ;  /* 0x0000009d09097208 */ /* 0x000fe20000800000 */
[----:B-1----:R-:W-:Y:S01]  /*47830*/  FMUL R7, R16, 0.25 ;  /* 0x3e80000010077820 */ /* 0x002fe20000400000 */
[----:B------:R-:W-:Y:S01]  /*47840*/  FSEL R8, R8, R156, P1 ;  /* 0x0000009c08087208 */ /* 0x000fe20000800000 */
[----:B------:R-:W-:-:S03]  /*47850*/  FMUL R2, R15, 0.25 ;  /* 0x3e8000000f027820 */ /* 0x000fc60000400000 */
[----:B------:R-:W-:Y:S01]  /*47860*/  FSEL R7, R7, R16, P0 ;  /* 0x0000001007077208 */ /* 0x000fe20000000000 */
[----:B------:R-:W-:Y:S01]  /*47870*/  FMUL R0, R14, 0.25 ;  /* 0x3e8000000e007820 */ /* 0x000fe20000400000 */
[----:B------:R-:W-:Y:S01]  /*47880*/  FSEL R2, R2, R15, P0 ;  /* 0x0000000f02027208 */ /* 0x000fe20000000000 */
[----:B------:R4:W-:Y:S03]  /*47890*/  STL [R1+0x13c], R9 ;  /* 0x00013c0901007387 */ /* 0x0009e60000100800 */
[----:B------:R-:W-:Y:S01]  /*478a0*/  FSEL R0, R0, R14, P1 ;  /* 0x0000000e00007208 */ /* 0x000fe20000800000 */
        /* <DEDUP_REMOVED lines=10> */
[----:B0-----:R-:W-:Y:S01]  /*47950*/  FMUL R8, R154, 0.25 ;  /* 0x3e8000009a087820 */ /* 0x001fe20000400000 */
[----:B-1----:R-:W-:Y:S01]  /*47960*/  FMUL R7, R153, 0.25 ;  /* 0x3e80000099077820 */ /* 0x002fe20000400000 */
[----:B--2---:R-:W-:-:S02]  /*47970*/  FMUL R2, R152, 0.25 ;  /* 0x3e80000098027820 */ /* 0x004fc40000400000 */
        /* <DEDUP_REMOVED lines=114> */
[----:B------:R-:W3:Y:S01]  /*480a0*/  LDL.LU R15, [R1+0x1c] ;  /* 0x00001c00010f7983 */ /* 0x000ee20000300800 */
[----:B----4-:R-:W-:Y:S01]  /*480b0*/  FMUL R9, R155, 0.25 ;  /* 0x3e8000009b097820 */ /* 0x010fe20000400000 */
[----:B0-----:R-:W-:-:S02]  /*480c0*/  FMUL R8, R154, 0.25 ;  /* 0x3e8000009a087820 */ /* 0x001fc40000400000 */
[----:B------:R-:W4:Y:S01]  /*480d0*/  LDL.LU R14, [R1+0x18] ;  /* 0x00001800010e7983 */ /* 0x000f220000300800 */
[----:B-1----:R-:W-:Y:S01]  /*480e0*/  FMUL R7, R153, 0.25 ;  /* 0x3e80000099077820 */ /* 0x002fe20000400000 */
[----:B------:R-:W-:Y:S01]  /*480f0*/  FSEL R9, R9, R155, P0 ;  /* 0x0000009b09097208 */ /* 0x000fe20000000000 */
[----:B--2---:R-:W-:Y:S01]  /*48100*/  FMUL R2, R152, 0.25 ;  /* 0x3e80000098027820 */ /* 0x004fe20000400000 */
[----:B------:R-:W-:Y:S02]  /*48110*/  FSEL R8, R8, R154, P1 ;  /* 0x0000009a08087208 */ /* 0x000fe40000800000 */
[----:B------:R-:W-:Y:S01]  /*48120*/  FSEL R7, R7, R153, P1 ;  /* 0x0000009907077208 */ /* 0x000fe20000800000 */
[----:B------:R-:W-:Y:S01]  /*48130*/  FMUL R0, R23, 0.25 ;  /* 0x3e80000017007820 */ /* 0x000fe20000400000 */
[----:B------:R-:W-:Y:S01]  /*48140*/  FSEL R2, R2, R152, P0 ;  /* 0x0000009802027208 */ /* 0x000fe20000000000 */
[----:B------:R0:W-:Y:S03]  /*48150*/  STL [R1+0xb8], R9 ;  /* 0x0000b80901007387 */ /* 0x0001e60000100800 */
        /* <DEDUP_REMOVED lines=37> */
[----:B------:R0:W-:Y:S01]  /*483b0*/  STL [R1+0x2c], R9 ;  /* 0x00002c0901007387 */ /* 0x0001e20000100800 */
[----:B------:R-:W-:-:S03]  /*483c0*/  FSEL R2, R2, R15, P1 ;  /* 0x0000000f02027208 */ /* 0x000fc60000800000 */
[----:B------:R1:W-:Y:S04]  /*483d0*/  STL [R1+0x90], R8 ;  /* 0x0000900801007387 */ /* 0x0003e80000100800 */
[----:B------:R3:W-:Y:S04]  /*483e0*/  STL [R1+0x88], R7 ;  /* 0x0000880701007387 */ /* 0x0007e80000100800 */
[----:B------:R-:W2:Y:S04]  /*483f0*/  LDL.LU R16, [R1+0x3e4] ;  /* 0x0003e40001107983 */ /* 0x000ea80000300800 */
[----:B------:R2:W-:Y:S04]  /*48400*/  STL [R1+0x28], R2 ;  /* 0x0000280201007387 */ /* 0x0005e80000100800 */
[----:B------:R-:W2:Y:S01]  /*48410*/  LDL.LU R15, [R1+0x3e0] ;  /* 0x0003e000010f7983 */ /* 0x000ea20000300800 */
[----:B----4-:R-:W-:-:S05]  /*48420*/  FMUL R0, R14, 0.25 ;  /* 0x3e8000000e007820 */ /* 0x010fca0000400000 */
[----:B------:R-:W-:Y:S01]  /*48430*/  FSEL R0, R0, R14, P1 ;  /* 0x0000000e00007208 */ /* 0x000fe20000800000 */
[----:B0-----:R-:W-:Y:S01]  /*48440*/  FMUL R9, R155, 0.25 ;  /* 0x3e8000009b097820 */ /* 0x001fe20000400000 */
[----:B-1----:R-:W-:-:S03]  /*48450*/  FMUL R8, R154, 0.25 ;  /* 0x3e8000009a087820 */ /* 0x002fc60000400000 */
[----:B------:R0:W-:Y:S01]  /*48460*/  STL [R1+0x38], R0 ;  /* 0x0000380001007387 */ /* 0x0001e20000100800 */
[----:B------:R-:W-:-:S03]  /*48470*/  FSEL R9, R9, R155, P0 ;  /* 0x0000009b09097208 */ /* 0x000fc60000000000 */
[----:B------:R-:W4:Y:S01]  /*48480*/  LDL.LU R14, [R1+0x3dc] ;  /* 0x0003dc00010e7983 */ /* 0x000f220000300800 */
[----:B---3--:R-:W-:Y:S01]  /*48490*/  FMUL R7, R153, 0.25 ;  /* 0x3e80000099077820 */ /* 0x008fe20000400000 */
[----:B------:R-:W-:Y:S02]  /*484a0*/  FSEL R8, R8, R154, P0 ;  /* 0x0000009a08087208 */ /* 0x000fe40000000000 */
[----:B------:R-:W3:Y:S01]  /*484b0*/  LDL.LU R158, [R1+0x3d8] ;  /* 0x0003d800019e7983 */ /* 0x000ee20000300800 */
[----:B--2---:R-:W-:Y:S01]  /*484c0*/  FMUL R2, R152, 0.25 ;  /* 0x3e80000098027820 */ /* 0x004fe20000400000 */
[----:B------:R-:W-:Y:S02]  /*484d0*/  FSEL R7, R7, R153, P1 ;  /* 0x0000009907077208 */ /* 0x000fe40000800000 */
[----:B------:R-:W2:Y:S01]  /*484e0*/  LDL.LU R157, [R1+0x3d4] ;  /* 0x0003d400019d7983 */ /* 0x000ea20000300800 */
[----:B0-----:R-:W-:Y:S01]  /*484f0*/  FMUL R0, R23, 0.25 ;  /* 0x3e80000017007820 */ /* 0x001fe20000400000 */
[----:B------:R-:W-:-:S02]  /*48500*/  FSEL R2, R2, R152, P0 ;  /* 0x0000009802027208 */ /* 0x000fc40000000000 */
[----:B------:R0:W-:Y:S02]  /*48510*/  STL [R1+0x84], R9 ;  /* 0x0000840901007387 */ /* 0x0001e40000100800 */
[----:B------:R-:W-:Y:S02]  /*48520*/  FSEL R0, R0, R23, P3 ;  /* 0x0000001700007208 */ /* 0x000fe40001800000 */
[----:B------:R1:W-:Y:S04]  /*48530*/  STL [R1+0x80], R8 ;  /* 0x0000800801007387 */ /* 0x0003e80000100800 */
[----:B------:R1:W-:Y:S04]  /*48540*/  STL [R1+0x34], R7 ;  /* 0x0000340701007387 */ /* 0x0003e80000100800 */
[----:B------:R-:W2:Y:S01]  /*48550*/  LDL.LU R156, [R1+0x3d0] ;  /* 0x0003d000019c7983 */ /* 0x000ea20000300800 */
[----:B0-----:R-:W-:-:S03]  /*48560*/  FMUL R9, R22, 0.25 ;  /* 0x3e80000016097820 */ /* 0x001fc60000400000 */
[----:B------:R0:W-:Y:S04]  /*48570*/  STL [R1+0x70], R2 ;  /* 0x0000700201007387 */ /* 0x0001e80000100800 */
[----:B------:R-:W2:Y:S01]  /*48580*/  LDL.LU R155, [R1+0x3cc] ;  /* 0x0003cc00019b7983 */ /* 0x000ea20000300800 */
[----:B-1----:R-:W-:-:S03]  /*48590*/  FMUL R8, R21, 0.25 ;  /* 0x3e80000015087820 */ /* 0x002fc60000400000 */
[----:B------:R1:W-:Y:S01]  /*485a0*/  STL [R1+0x7c], R0 ;  /* 0x00007c0001007387 */ /* 0x0003e20000100800 */
[----:B------:R-:W-:-:S03]  /*485b0*/  FSEL R9, R9, R22, P3 ;  /* 0x0000001609097208 */ /* 0x000fc60001800000 */
[----:B------:R-:W2:Y:S01]  /*485c0*/  LDL.LU R154, [R1+0x3c8] ;  /* 0x0003c800019a7983 */ /* 0x000ea20000300800 */
[----:B------:R-:W-:Y:S01]  /*485d0*/  FMUL R7, R20, 0.25 ;  /* 0x3e80000014077820 */ /* 0x000fe20000400000 */
[----:B------:R-:W-:Y:S02]  /*485e0*/  FSEL R8, R8, R21, P2 ;  /* 0x0000001508087208 */ /* 0x000fe40001000000 */
[----:B------:R-:W2:Y:S01]  /*485f0*/  LDL.LU R153, [R1+0x3c4] ;  /* 0x0003c40001997983 */ /* 0x000ea20000300800 */
[----:B0-----:R-:W-:Y:S01]  /*48600*/  FMUL R2, R19, 0.25 ;  /* 0x3e80000013027820 */ /* 0x001fe20000400000 */
[----:B------:R-:W-:Y:S02]  /*48610*/  FSEL R7, R7, R20, P2 ;  /* 0x0000001407077208 */ /* 0x000fe40001000000 */
[----:B------:R-:W2:Y:S01]  /*48620*/  LDL.LU R152, [R1+0x3c0] ;  /* 0x0003c00001987983 */ /* 0x000ea20000300800 */
[----:B-1----:R-:W-:Y:S01]  /*48630*/  FMUL R0, R17, 0.25 ;  /* 0x3e80000011007820 */ /* 0x002fe20000400000 */
[----:B------:R-:W-:-:S02]  /*48640*/  FSEL R2, R2, R19, P3 ;  /* 0x0000001302027208 */ /* 0x000fc40001800000 */
[----:B------:R0:W-:Y:S02]  /*48650*/  STL [R1+0x74], R9 ;  /* 0x0000740901007387 */ /* 0x0001e40000100800 */
[----:B------:R-:W-:Y:S02]  /*48660*/  FSEL R0, R0, R17, P3 ;  /* 0x0000001100007208 */ /* 0x000fe40001800000 */
        /* <DEDUP_REMOVED lines=9> */
[----:B0-----:R-:W-:-:S05]  /*48700*/  FMUL R9, R16, 0.25 ;  /* 0x3e80000010097820 */ /* 0x001fca0000400000 */
[----:B------:R-:W-:Y:S01]  /*48710*/  FSEL R9, R9, R16, P2 ;  /* 0x0000001009097208 */ /* 0x000fe20001000000 */
[----:B-1----:R-:W-:-:S04]  /*48720*/  FMUL R8, R15, 0.25 ;  /* 0x3e8000000f087820 */ /* 0x002fc80000400000 */
[----:B------:R-:W-:Y:S01]  /*48730*/  STL [R1+0xc4], R9 ;  /* 0x0000c40901007387 */ /* 0x000fe20000100800 */
[----:B------:R-:W-:-:S03]  /*48740*/  FSEL R8, R8, R15, P2 ;  /* 0x0000000f08087208 */ /* 0x000fc60001000000 */
[----:B------:R-:W2:Y:S04]  /*48750*/  LDL.LU R17, [R1+0x3a8] ;  /* 0x0003a80001117983 */ /* 0x000ea80000300800 */
[----:B------:R0:W-:Y:S04]  /*48760*/  STL [R1+0xc0], R8 ;  /* 0x0000c00801007387 */ /* 0x0001e80000100800 */
[----:B------:R-:W2:Y:S01]  /*48770*/  LDL.LU R16, [R1+0x3a4] ;  /* 0x0003a40001107983 */ /* 0x000ea20000300800 */
[----:B----4-:R-:W-:Y:S01]  /*48780*/  FMUL R7, R14, 0.25 ;  /* 0x3e8000000e077820 */ /* 0x010fe20000400000 */
[----:B---3--:R-:W-:-:S04]  /*48790*/  FMUL R2, R158, 0.25 ;  /* 0x3e8000009e027820 */ /* 0x008fc80000400000 */
[----:B------:R-:W-:Y:S01]  /*487a0*/  FSEL R7, R7, R14, P3 ;  /* 0x0000000e07077208 */ /* 0x000fe20001800000 */
[----:B--2---:R-:W-:Y:S01]  /*487b0*/  FMUL R0, R157, 0.25 ;  /* 0x3e8000009d007820 */ /* 0x004fe20000400000 */
[----:B0-----:R-:W-:-:S03]  /*487c0*/  FSEL R8, R2, R158, P3 ;  /* 0x0000009e02087208 */ /* 0x001fc60001800000 */
[----:B------:R0:W-:Y:S04]  /*487d0*/  STL [R1+0x24], R7 ;  /* 0x0000240701007387 */ /* 0x0001e80000100800 */
[----:B------:R-:W2:Y:S04]  /*487e0*/  LDL.LU R248, [R1+0x3a0] ;  /* 0x0003a00001f87983 */ /* 0x000ea80000300800 */
[----:B------:R-:W3:Y:S01]  /*487f0*/  LDL.LU R15, [R1+0x39c] ;  /* 0x00039c00010f7983 */ /* 0x000ee20000300800 */
[----:B0-----:R-:W-:-:S03]  /*48800*/  FSEL R7, R0, R157, P2 ;  /* 0x0000009d00077208 */ /* 0x001fc60001000000 */
[----:B------:R-:W4:Y:S01]  /*48810*/  LDL.LU R14, [R1+0x398] ;  /* 0x00039800010e7983 */ /* 0x000f220000300800 */
[----:B------:R-:W-:-:S03]  /*48820*/  FMUL R2, R156, 0.25 ;  /* 0x3e8000009c027820 */ /* 0x000fc60000400000 */
[----:B------:R0:W-:Y:S02]  /*48830*/  STL [R1+0x20], R8 ;  /* 0x0000200801007387 */ /* 0x0001e40000100800 */
[----:B------:R-:W-:Y:S01]  /*48840*/  FSEL R2, R2, R156, P2 ;  /* 0x0000009c02027208 */ /* 0x000fe20001000000 */
[----:B------:R-:W-:Y:S01]  /*48850*/  FMUL R0, R155, 0.25 ;  /* 0x3e8000009b007820 */ /* 0x000fe20000400000 */
[----:B------:R1:W-:Y:S01]  /*48860*/  STL [R1+0xac], R7 ;  /* 0x0000ac0701007387 */ /* 0x0003e20000100800 */
[----:B------:R-:W-:-:S03]  /*48870*/  FMUL R250, R154, 0.25 ;  /* 0x3e8000009afa7820 */ /* 0x000fc60000400000 */
[----:B------:R-:W-:Y:S01]  /*48880*/  FSEL R0, R0, R155, P3 ;  /* 0x0000009b00007208 */ /* 0x000fe20001800000 */
[----:B0-----:R-:W-:Y:S01]  /*48890*/  FMUL R8, R153, 0.25 ;  /* 0x3e80000099087820 */ /* 0x001fe20000400000 */
[----:B------:R-:W-:Y:S01]  /*488a0*/  FSEL R250, R250, R154, P3 ;  /* 0x0000009afafa7208 */ /* 0x000fe20001800000 */
[----:B------:R0:W-:Y:S01]  /*488b0*/  STL [R1+0xa0], R2 ;  /* 0x0000a00201007387 */ /* 0x0001e20000100800 */
[----:B-1----:R-:W-:-:S03]  /*488c0*/  FMUL R7, R152, 0.25 ;  /* 0x3e80000098077820 */ /* 0x002fc60000400000 */
[----:B------:R-:W-:Y:S04]  /*488d0*/  STL [R1+0x1f4c], R250 ;  /* 0x001f4cfa01007387 */ /* 0x000fe80000100800 */
[----:B------:R1:W-:Y:S01]  /*488e0*/  STL [R1+0x8], R0 ;  /* 0x0000080001007387 */ /* 0x0003e20000100800 */
[----:B0-----:R-:W-:-:S05]  /*488f0*/  FSEL R2, R8, R153, P2 ;  /* 0x0000009908027208 */ /* 0x001fca0001000000 */
[----:B------:R0:W-:Y:S01]  /*48900*/  STL [R1+0x94], R2 ;  /* 0x0000940201007387 */ /* 0x0001e20000100800 */
[----:B-1----:R-:W-:Y:S01]  /*48910*/  FSEL R0, R7, R152, P2 ;  /* 0x0000009807007208 */ /* 0x002fe20001000000 */
[----:B------:R-:W-:-:S04]  /*48920*/  FMUL R249, R23, 0.25 ;  /* 0x3e80000017f97820 */ /* 0x000fc80000400000 */
[----:B------:R1:W-:Y:S01]  /*48930*/  STL [R1+0x8c], R0 ;  /* 0x00008c0001007387 */ /* 0x0003e20000100800 */
[----:B------:R-:W-:Y:S01]  /*48940*/  FMUL R245, R22, 0.25 ;  /* 0x3e80000016f57820 */ /* 0x000fe20000400000 */
[----:B------:R-:W-:Y:S01]  /*48950*/  FSEL R249, R249, R23, P3 ;  /* 0x00000017f9f97208 */ /* 0x000fe20001800000 */
[----:B0-----:R-:W-:-:S03]  /*48960*/  FMUL R2, R21, 0.25 ;  /* 0x3e80000015027820 */ /* 0x001fc60000400000 */
[----:B------:R-:W-:Y:S01]  /*48970*/  FSEL R245, R245, R22, P3 ;  /* 0x00000016f5f57208 */ /* 0x000fe20001800000 */
[----:B-1----:R-:W-:Y:S01]  /*48980*/  FMUL R0, R20, 0.25 ;  /* 0x3e80000014007820 */ /* 0x002fe20000400000 */
[----:B------:R-:W-:Y:S01]  /*48990*/  FMUL R7, R19, 0.25 ;  /* 0x3e80000013077820 */ /* 0x000fe20000400000 */
[----:B------:R-:W-:Y:S01]  /*489a0*/  FSEL R2, R2, R21, P2 ;  /* 0x0000001502027208 */ /* 0x000fe20001000000 */
[----:B------:R-:W-:Y:S02]  /*489b0*/  STL [R1+0x1f50], R249 ;  /* 0x001f50f901007387 */ /* 0x000fe40000100800 */
[----:B------:R-:W-:Y:S02]  /*489c0*/  FSEL R0, R0, R20, P2 ;  /* 0x0000001400007208 */ /* 0x000fe40001000000 */
[----:B------:R-:W-:Y:S01]  /*489d0*/  FSEL R7, R7, R19, P3 ;  /* 0x0000001307077208 */ /* 0x000fe20001800000 */
[----:B------:R-:W-:Y:S04]  /*489e0*/  STL [R1+0x1f54], R245 ;  /* 0x001f54f501007387 */ /* 0x000fe80000100800 */
[----:B------:R-:W-:Y:S04]  /*489f0*/  STL [R1+0x78], R2 ;  /* 0x0000780201007387 */ /* 0x000fe80000100800 */
[----:B------:R-:W-:Y:S04]  /*48a00*/  STL [R1+0x1f58], R7 ;  /* 0x001f580701007387 */ /* 0x000fe80000100800 */
[----:B------:R0:W-:Y:S01]  /*48a10*/  STL [R1+0x6c], R0 ;  /* 0x00006c0001007387 */ /* 0x0001e20000100800 */
[----:B------:R-:W-:-:S05]  /*48a20*/  FMUL R8, R17, 0.25 ;  /* 0x3e80000011087820 */ /* 0x000fca0000400000 */
[----:B------:R-:W-:Y:S01]  /*48a30*/  FSEL R8, R8, R17, P3 ;  /* 0x0000001108087208 */ /* 0x000fe20001800000 */
[----:B0-----:R-:W-:-:S04]  /*48a40*/  FMUL R0, R16, 0.25 ;  /* 0x3e80000010007820 */ /* 0x001fc80000400000 */
[----:B------:R-:W-:Y:S01]  /*48a50*/  STL [R1+0x1f5c], R8 ;  /* 0x001f5c0801007387 */ /* 0x000fe20000100800 */
[----:B------:R-:W-:-:S03]  /*48a60*/  FSEL R0, R0, R16, P2 ;  /* 0x0000001000007208 */ /* 0x000fc60001000000 */
[----:B------:R-:W2:Y:S04]  /*48a70*/  LDL.LU R21, [R1+0x394] ;  /* 0x0003940001157983 */ /* 0x000ea80000300800 */
[----:B------:R-:W2:Y:S04]  /*48a80*/  LDL.LU R20, [R1+0x390] ;  /* 0x0003900001147983 */ /* 0x000ea80000300800 */
[----:B------:R0:W-:Y:S04]  /*48a90*/  STL [R1+0x58], R0 ;  /* 0x0000580001007387 */ /* 0x0001e80000100800 */
        /* <DEDUP_REMOVED lines=100> */
[----:B---3--:R-:W-:Y:S01]  /*490e0*/  FMUL R9, R15, 0.25 ;  /* 0x3e8000000f097820 */ /* 0x008fe20000400000 */
[----:B----4-:R-:W-:Y:S01]  /*490f0*/  FMUL R10, R14, 0.25 ;  /* 0x3e8000000e0a7820 */ /* 0x010fe20000400000 */
[----:B--2---:R-:W-:Y:S01]  /*49100*/  FMUL R2, R248, 0.25 ;  /* 0x3e800000f8027820 */ /* 0x004fe20000400000 */
[----:B------:R-:W-:Y:S01]  /*49110*/  FMUL R11, R21, 0.25 ;  /* 0x3e800000150b7820 */ /* 0x000fe20000400000 */
[----:B------:R-:W-:Y:S01]  /*49120*/  FMUL R12, R20, 0.25 ;  /* 0x3e800000140c7820 */ /* 0x000fe20000400000 */
[----:B------:R-:W-:Y:S01]  /*49130*/  FSEL R9, R9, R15, P3 ;  /* 0x0000000f09097208 */ /* 0x000fe20001800000 */
[----:B------:R-:W-:Y:S01]  /*49140*/  FMUL R15, R16, 0.25 ;  /* 0x3e800000100f7820 */ /* 0x000fe20000400000 */
[----:B------:R-:W-:Y:S01]  /*49150*/  FSEL R10, R10, R14, P3 ;  /* 0x0000000e0a0a7208 */ /* 0x000fe20001800000 */
[----:B------:R-:W-:Y:S01]  /*49160*/  FMUL R14, R17, 0.25 ;  /* 0x3e800000110e7820 */ /* 0x000fe20000400000 */
[----:B------:R-:W-:Y:S01]  /*49170*/  FMUL R13, R19, 0.25 ;  /* 0x3e800000130d7820 */ /* 0x000fe20000400000 */
[----:B------:R-:W-:Y:S01]  /*49180*/  FSEL R252, R2, R248, P2 ;  /* 0x000000f802fc7208 */ /* 0x000fe20001000000 */
[----:B------:R-:W2:Y:S01]  /*49190*/  LDL.LU R123, [R1+0x5fc] ;  /* 0x0005fc00017b7983 */ /* 0x000ea20000300800 */
[----:B------:R-:W-:Y:S01]  /*491a0*/  FSEL R11, R11, R21, P2 ;  /* 0x000000150b0b7208 */ /* 0x000fe20001000000 */
[----:B------:R-:W-:Y:S01]  /*491b0*/  FMUL R21, R22, 0.25 ;  /* 0x3e80000016157820 */ /* 0x000fe20000400000 */
[----:B------:R-:W-:Y:S01]  /*491c0*/  FSEL R12, R12, R20, P2 ;  /* 0x000000140c0c7208 */ /* 0x000fe20001000000 */
[----:B------:R-:W3:Y:S01]  /*491d0*/  LDL.LU R124, [R1+0x5f8] ;  /* 0x0005f800017c7983 */ /* 0x000ee20000300800 */
[----:B------:R-:W-:Y:S01]  /*491e0*/  FSEL R15, R15, R16, P2 ;  /* 0x000000100f0f7208 */ /* 0x000fe20001000000 */
[----:B------:R-:W-:Y:S01]  /*491f0*/  FMUL R16, R247, 0.25 ;  /* 0x3e800000f7107820 */ /* 0x000fe20000400000 */
[----:B------:R-:W-:Y:S01]  /*49200*/  FSEL R14, R14, R17, P3 ;  /* 0x000000110e0e7208 */ /* 0x000fe20001800000 */
[----:B------:R-:W-:Y:S01]  /*49210*/  FMUL R20, R23, 0.25 ;  /* 0x3e80000017147820 */ /* 0x000fe20000400000 */
[----:B------:R-:W4:Y:S01]  /*49220*/  LDL.LU R125, [R1+0x5f4] ;  /* 0x0005f400017d7983 */ /* 0x000f220000300800 */
[----:B------:R-:W-:Y:S01]  /*49230*/  FSEL R13, R13, R19, P3 ;  /* 0x000000130d0d7208 */ /* 0x000fe20001800000 */
[----:B------:R-:W-:Y:S01]  /*49240*/  FMUL R17, R246, 0.25 ;  /* 0x3e800000f6117820 */ /* 0x000fe20000400000 */
[----:B------:R-:W-:Y:S01]  /*49250*/  FMUL R19, R244, 0.25 ;  /* 0x3e800000f4137820 */ /* 0x000fe20000400000 */
[----:B------:R-:W-:Y:S01]  /*49260*/  STL [R1+0x1f24], R252 ;  /* 0x001f24fc01007387 */ /* 0x000fe20000100800 */
[----:B------:R-:W-:Y:S01]  /*49270*/  FSEL R21, R21, R22, P2 ;  /* 0x0000001615157208 */ /* 0x000fe20001000000 */
[----:B------:R-:W-:-:S02]  /*49280*/  FMUL R22, R243, 0.25 ;  /* 0x3e800000f3167820 */ /* 0x000fc40000400000 */
[----:B------:R-:W-:Y:S01]  /*49290*/  STL [R1+0x1f60], R9 ;  /* 0x001f600901007387 */ /* 0x000fe20000100800 */
[----:B------:R-:W-:Y:S02]  /*492a0*/  FSEL R16, R16, R247, P2 ;  /* 0x000000f710107208 */ /* 0x000fe40001000000 */
[----:B------:R-:W-:Y:S01]  /*492b0*/  FSEL R20, R20, R23, P2 ;  /* 0x0000001714147208 */ /* 0x000fe20001000000 */
[----:B------:R-:W-:Y:S01]  /*492c0*/  STL [R1+0x1f64], R10 ;  /* 0x001f640a01007387 */ /* 0x000fe20000100800 */
[----:B------:R-:W-:Y:S01]  /*492d0*/  FSEL R17, R17, R246, P3 ;  /* 0x000000f611117208 */ /* 0x000fe20001800000 */
[----:B------:R-:W-:Y:S02]  /*492e0*/  FMUL R23, R242, 0.25 ;  /* 0x3e800000f2177820 */ /* 0x000fe40000400000 */
[----:B------:R-:W-:Y:S01]  /*492f0*/  STL [R1+0x1f28], R11 ;  /* 0x001f280b01007387 */ /* 0x000fe20000100800 */
[----:B------:R-:W-:Y:S01]  /*49300*/  FSEL R19, R19, R244, P3 ;  /* 0x000000f413137208 */ /* 0x000fe20001800000 */
[----:B------:R-:W-:-:S02]  /*49310*/  FMUL R24, R241, 0.25 ;  /* 0x3e800000f1187820 */ /* 0x000fc40000400000 */
[----:B------:R-:W-:Y:S01]  /*49320*/  STL [R1+0x1f2c], R12 ;  /* 0x001f2c0c01007387 */ /* 0x000fe20000100800 */
[----:B------:R-:W-:Y:S01]  /*49330*/  FMUL R25, R240, 0.25 ;  /* 0x3e800000f0197820 */ /* 0x000fe20000400000 */
[----:B------:R-:W-:Y:S02]  /*49340*/  FMUL R26, R239, 0.25 ;  /* 0x3e800000ef1a7820 */ /* 0x000fe40000400000 */
[----:B------:R-:W-:Y:S01]  /*49350*/  STL [R1+0x1f68], R13 ;  /* 0x001f680d01007387 */ /* 0x000fe20000100800 */
[----:B------:R-:W-:Y:S01]  /*49360*/  FSEL R22, R22, R243, P3 ;  /* 0x000000f316167208 */ /* 0x000fe20001800000 */
[----:B------:R-:W-:Y:S02]  /*49370*/  FMUL R27, R238, 0.25 ;  /* 0x3e800000ee1b7820 */ /* 0x000fe40000400000 */
[----:B------:R1:W-:Y:S01]  /*49380*/  STL [R1+0x1f6c], R14 ;  /* 0x001f6c0e01007387 */ /* 0x0003e20000100800 */
[----:B------:R-:W-:Y:S01]  /*49390*/  FSEL R23, R23, R242, P3 ;  /* 0x000000f217177208 */ /* 0x000fe20001800000 */
[----:B------:R-:W-:-:S02]  /*493a0*/  FMUL R28, R237, 0.25 ;  /* 0x3e800000ed1c7820 */ /* 0x000fc40000400000 */
[----:B------:R-:W-:Y:S01]  /*493b0*/  STL [R1+0x1f30], R15 ;  /* 0x001f300f01007387 */ /* 0x000fe20000100800 */
[----:B------:R-:W-:Y:S01]  /*493c0*/  FSEL R24, R24, R241, P2 ;  /* 0x000000f118187208 */ /* 0x000fe20001000000 */
[----:B------:R-:W-:Y:S02]  /*493d0*/  FMUL R29, R236, 0.25 ;  /* 0x3e800000ec1d7820 */ /* 0x000fe40000400000 */
[----:B------:R-:W-:Y:S01]  /*493e0*/  STL [R1+0x1f34], R16 ;  /* 0x001f341001007387 */ /* 0x000fe20000100800 */
[----:B------:R-:W-:Y:S01]  /*493f0*/  FSEL R25, R25, R240, P2 ;  /* 0x000000f019197208 */ /* 0x000fe20001000000 */
[----:B------:R-:W-:Y:S02]  /*49400*/  FMUL R30, R235, 0.25 ;  /* 0x3e800000eb1e7820 */ /* 0x000fe40000400000 */
[----:B------:R-:W-:Y:S01]  /*49410*/  STL [R1+0x1f70], R17 ;  /* 0x001f701101007387 */ /* 0x000fe20000100800 */
        /* <DEDUP_REMOVED lines=246> */
[----:B------:R-:W-:-:S03]  /*4a380*/  FSEL R108, R108, R157, P2 ;  /* 0x0000009d6c6c7208 */ /* 0x000fc60001000000 */
        /* <DEDUP_REMOVED lines=16> */
[----:B------:R-:W2:Y:S04]  /*4a490*/  LDL.LU R126, [R1+0x5f0] ;  /* 0x0005f000017e7983 */ /* 0x000ea80000300800 */
[----:B------:R-:W3:Y:S04]  /*4a4a0*/  LDL.LU R127, [R1+0x5ec] ;  /* 0x0005ec00017f7983 */ /* 0x000ee80000300800 */
[----:B------:R-:W3:Y:S04]  /*4a4b0*/  LDL.LU R128, [R1+0x5e8] ;  /* 0x0005e80001807983 */ /* 0x000ee80000300800 */
[----:B------:R-:W2:Y:S04]  /*4a4c0*/  LDL.LU R129, [R1+0x5e4] ;  /* 0x0005e40001817983 */ /* 0x000ea80000300800 */
[----:B------:R-:W4:Y:S04]  /*4a4d0*/  LDL.LU R130, [R1+0x5e0] ;  /* 0x0005e00001827983 */ /* 0x000f280000300800 */
[----:B------:R-:W3:Y:S04]  /*4a4e0*/  LDL.LU R131, [R1+0x5dc] ;  /* 0x0005dc0001837983 */ /* 0x000ee80000300800 */
[----:B------:R-:W2:Y:S04]  /*4a4f0*/  LDL.LU R132, [R1+0x5d8] ;  /* 0x0005d80001847983 */ /* 0x000ea80000300800 */
[----:B------:R-:W3:Y:S04]  /*4a500*/  LDL.LU R133, [R1+0x5d4] ;  /* 0x0005d40001857983 */ /* 0x000ee80000300800 */
[----:B------:R-:W3:Y:S04]  /*4a510*/  LDL.LU R134, [R1+0x5d0] ;  /* 0x0005d00001867983 */ /* 0x000ee80000300800 */
[----:B------:R-:W3:Y:S04]  /*4a520*/  LDL.LU R135, [R1+0x5cc] ;  /* 0x0005cc0001877983 */ /* 0x000ee80000300800 */
[----:B------:R-:W3:Y:S04]  /*4a530*/  LDL.LU R136, [R1+0x5c8] ;  /* 0x0005c80001887983 */ /* 0x000ee80000300800 */
[----:B------:R-:W3:Y:S04]  /*4a540*/  LDL.LU R137, [R1+0x5c4] ;  /* 0x0005c40001897983 */ /* 0x000ee80000300800 */
[----:B------:R-:W3:Y:S04]  /*4a550*/  LDL.LU R138, [R1+0x5c0] ;  /* 0x0005c000018a7983 */ /* 0x000ee80000300800 */
[----:B------:R-:W3:Y:S04]  /*4a560*/  LDL.LU R139, [R1+0x5bc] ;  /* 0x0005bc00018b7983 */ /* 0x000ee80000300800 */
[----:B------:R-:W3:Y:S04]  /*4a570*/  LDL.LU R140, [R1+0x5b8] ;  /* 0x0005b800018c7983 */ /* 0x000ee80000300800 */
[----:B------:R-:W2:Y:S04]  /*4a580*/  LDL.LU R141, [R1+0x5b4] ;  /* 0x0005b400018d7983 */ /* 0x000ea80000300800 */
[----:B------:R-:W3:Y:S04]  /*4a590*/  LDL.LU R142, [R1+0x5b0] ;  /* 0x0005b000018e7983 */ /* 0x000ee80000300800 */
[----:B------:R-:W3:Y:S04]  /*4a5a0*/  LDL.LU R143, [R1+0x5ac] ;  /* 0x0005ac00018f7983 */ /* 0x000ee80000300800 */
[----:B------:R-:W3:Y:S04]  /*4a5b0*/  LDL.LU R144, [R1+0x5a8] ;  /* 0x0005a80001907983 */ /* 0x000ee80000300800 */
[----:B------:R-:W3:Y:S01]  /*4a5c0*/  LDL.LU R145, [R1+0x5a4] ;  /* 0x0005a40001917983 */ /* 0x000ee20000300800 */
[----:B------:R-:W-:-:S03]  /*4a5d0*/  FMUL R113, R152, 0.25 ;  /* 0x3e80000098717820 */ /* 0x000fc60000400000 */
[----:B------:R-:W3:Y:S04]  /*4a5e0*/  LDL.LU R146, [R1+0x5a0] ;  /* 0x0005a00001927983 */ /* 0x000ee80000300800 */
[----:B------:R-:W3:Y:S04]  /*4a5f0*/  LDL.LU R147, [R1+0x59c] ;  /* 0x00059c0001937983 */ /* 0x000ee80000300800 */
[----:B------:R-:W3:Y:S04]  /*4a600*/  LDL.LU R148, [R1+0x598] ;  /* 0x0005980001947983 */ /* 0x000ee80000300800 */
[----:B------:R-:W3:Y:S04]  /*4a610*/  LDL.LU R149, [R1+0x594] ;  /* 0x0005940001957983 */ /* 0x000ee80000300800 */
[----:B------:R-:W3:Y:S01]  /*4a620*/  LDL.LU R150, [R1+0x590] ;  /* 0x0005900001967983 */ /* 0x000ee20000300800 */
[----:B------:R-:W-:-:S03]  /*4a630*/  FSEL R113, R113, R152, P2 ;  /* 0x0000009871717208 */ /* 0x000fc60001000000 */
        /* <DEDUP_REMOVED lines=97> */
[----:B------:R-:W3:Y:S01]  /*4ac50*/  LDL.LU R240, [R1+0x404] ;  /* 0x0004040001f07983 */ /* 0x000ee20000300800 */
[----:B----4-:R-:W-:Y:S01]  /*4ac60*/  FMUL R119, R130, 0.25 ;  /* 0x3e80000082777820 */ /* 0x010fe20000400000 */
[----:B------:R-:W-:-:S04]  /*4ac70*/  FMUL R116, R125, 0.25 ;  /* 0x3e8000007d747820 */ /* 0x000fc80000400000 */
[----:B------:R-:W-:Y:S01]  /*4ac80*/  FSEL R119, R119, R130, P2 ;  /* 0x0000008277777208 */ /* 0x000fe20001000000 */
[----:B--2---:R-:W-:Y:S01]  /*4ac90*/  FMUL R130, R141, 0.25 ;  /* 0x3e8000008d827820 */ /* 0x004fe20000400000 */
[----:B------:R-:W-:Y:S01]  /*4aca0*/  FSEL R116, R116, R125, P2 ;  /* 0x0000007d74747208 */ /* 0x000fe20001000000 */
[----:B------:R-:W-:-:S03]  /*4acb0*/  FMUL R125, R132, 0.25 ;  /* 0x3e800000847d7820 */ /* 0x000fc60000400000 */
[----:B------:R-:W-:Y:S01]  /*4acc0*/  FSEL R130, R130, R141, P2 ;  /* 0x0000008d82827208 */ /* 0x000fe20001000000 */
[----:B---3--:R-:W-:Y:S01]  /*4acd0*/  FMUL R141, R148, 0.25 ;  /* 0x3e800000948d7820 */ /* 0x008fe20000400000 */
[----:B------:R-:W-:Y:S01]  /*4ace0*/  FMUL R118, R129, 0.25 ;  /* 0x3e80000081767820 */ /* 0x000fe20000400000 */
[----:B------:R-:W-:-:S03]  /*4acf0*/  FSEL R125, R125, R132, P3 ;  /* 0x000000847d7d7208 */ /* 0x000fc60001800000 */
[----:B------:R-:W-:Y:S01]  /*4ad00*/  FSEL R141, R141, R148, P3 ;  /* 0x000000948d8d7208 */ /* 0x000fe20001800000 */
[----:B------:R-:W-:Y:S01]  /*4ad10*/  FMUL R148, R152, 0.25 ;  /* 0x3e80000098947820 */ /* 0x000fe20000400000 */
[----:B------:R-:W-:Y:S01]  /*4ad20*/  FMUL R132, R139, 0.25 ;  /* 0x3e8000008b847820 */ /* 0x000fe20000400000 */
[----:B------:R-:W-:Y:S01]  /*4ad30*/  FMUL R122, R133, 0.25 ;  /* 0x3e800000857a7820 */ /* 0x000fe20000400000 */
[----:B------:R-:W-:Y:S01]  /*4ad40*/  FSEL R118, R118, R129, P2 ;  /* 0x0000008176767208 */ /* 0x000fe20001000000 */
        /* <DEDUP_REMOVED lines=82> */
[----:B------:R-:W-:-:S02]  /*4b270*/  FSEL R184, R184, R193, P3 ;  /* 0x000000c1b8b87208 */ /* 0x000fc40001800000 */
        /* <DEDUP_REMOVED lines=8> */
[----:B------:R-:W-:Y:S02]  /*4b300*/  FSEL R187, R187, R194, P2 ;  /* 0x000000c2bbbb7208 */ /* 0x000fe40001000000 */
        /* <DEDUP_REMOVED lines=10> */
[----:B------:R-:W-:-:S02]  /*4b3b0*/  FMUL R180, R185, 0.25 ;  /* 0x3e800000b9b47820 */ /* 0x000fc40000400000 */
[----:B------:R-:W-:Y:S01]  /*4b3c0*/  FSEL R194, R194, R195, P2 ;  /* 0x000000c3c2c27208 */ /* 0x000fe20001000000 */
[----:B------:R-:W-:Y:S01]  /*4b3d0*/  FMUL R195, R208, 0.25 ;  /* 0x3e800000d0c37820 */ /* 0x000fe20000400000 */
[----:B------:R-:W-:Y:S02]  /*4b3e0*/  FSEL R190, R190, R201, P2 ;  /* 0x000000c9bebe7208 */ /* 0x000fe40001000000 */
        /* <DEDUP_REMOVED lines=9> */
[----:B------:R-:W-:-:S02]  /*4b480*/  FSEL R195, R195, R208, P2 ;  /* 0x000000d0c3c37208 */ /* 0x000fc40001000000 */
[----:B------:R-:W-:Y:S02]  /*4b490*/  FSEL R201, R201, R204, P3 ;  /* 0x000000ccc9c97208 */ /* 0x000fe40001800000 */
        /* <DEDUP_REMOVED lines=11> */
[----:B------:R-:W-:-:S04]  /*4b550*/  FSEL R196, R196, R199, P3 ;  /* 0x000000c7c4c47208 */ /* 0x000fc80001800000 */
[----:B------:R-:W-:Y:S01]  /*4b560*/  FSEL R208, R208, R206, P3 ;  /* 0x000000ced0d07208 */ /* 0x000fe20001800000 */
[----:B------:R-:W-:Y:S01]  /*4b570*/  FMUL R206, R216, 0.25 ;  /* 0x3e800000d8ce7820 */ /* 0x000fe20000400000 */
[----:B------:R-:W-:Y:S01]  /*4b580*/  FSEL R146, R146, R236, P2 ;  /* 0x000000ec92927208 */ /* 0x000fe20001000000 */
[----:B------:R-:W-:Y:S01]  /*4b590*/  FMUL R199, R202, 0.25 ;  /* 0x3e800000cac77820 */ /* 0x000fe20000400000 */
[----:B------:R-:W-:Y:S01]  /*4b5a0*/  FSEL R197, R197, R198, P3 ;  /* 0x000000c6c5c57208 */ /* 0x000fe20001800000 */
[----:B------:R-:W2:Y:S01]  /*4b5b0*/  S2R R236, SR_TID.X ;  /* 0x0000000000ec7919 */ /* 0x000ea20000002100 */
[----:B------:R-:W-:Y:S01]  /*4b5c0*/  FSEL R192, R192, R191, P3 ;  /* 0x000000bfc0c07208 */ /* 0x000fe20001800000 */
[----:B------:R-:W-:Y:S01]  /*4b5d0*/  FMUL R198, R203, 0.25 ;  /* 0x3e800000cbc67820 */ /* 0x000fe20000400000 */
[----:B------:R-:W-:Y:S01]  /*4b5e0*/  FSEL R206, R206, R216, P2 ;  /* 0x000000d8cece7208 */ /* 0x000fe20001000000 */
[----:B------:R-:W-:Y:S01]  /*4b5f0*/  FMUL R191, R200, 0.25 ;  /* 0x3e800000c8bf7820 */ /* 0x000fe20000400000 */
[----:B------:R-:W-:Y:S01]  /*4b600*/  FMUL R213, R210, 0.25 ;  /* 0x3e800000d2d57820 */ /* 0x000fe20000400000 */
[----:B------:R-:W-:Y:S01]  /*4b610*/  FSEL R199, R199, R202, P2 ;  /* 0x000000cac7c77208 */ /* 0x000fe20001000000 */
[----:B------:R-:W-:-:S03]  /*4b620*/  FMUL R202, R209, 0.25 ;  /* 0x3e800000d1ca7820 */ /* 0x000fc60000400000 */
[----:B------:R-:W-:Y:S01]  /*4b630*/  FSEL R213, R213, R210, P3 ;  /* 0x000000d2d5d57208 */ /* 0x000fe20001800000 */
[----:B------:R-:W-:Y:S01]  /*4b640*/  FMUL R210, R221, 0.25 ;  /* 0x3e800000ddd27820 */ /* 0x000fe20000400000 */
[----:B------:R-:W-:Y:S01]  /*4b650*/  FSEL R198, R198, R203, P2 ;  /* 0x000000cbc6c67208 */ /* 0x000fe20001000000 */
[----:B------:R-:W-:Y:S01]  /*4b660*/  FMUL R216, R219, 0.25 ;  /* 0x3e800000dbd87820 */ /* 0x000fe20000400000 */
[----:B------:R-:W-:Y:S01]  /*4b670*/  FMUL R120, R127, 0.25 ;  /* 0x3e8000007f787820 */ /* 0x000fe20000400000 */
[----:B------:R-:W-:Y:S01]  /*4b680*/  FSEL R191, R191, R200, P2 ;  /* 0x000000c8bfbf7208 */ /* 0x000fe20001000000 */
[----:B------:R-:W-:Y:S01]  /*4b690*/  FMUL R203, R207, 0.25 ;  /* 0x3e800000cfcb7820 */ /* 0x000fe20000400000 */
[----:B------:R-:W-:Y:S01]  /*4b6a0*/  FMUL R200, R205, 0.25 ;  /* 0x3e800000cdc87820 */ /* 0x000fe20000400000 */
[----:B------:R-:W-:Y:S02]  /*4b6b0*/  FSEL R216, R216, R219, P3 ;  /* 0x000000dbd8d87208 */ /* 0x000fe40001800000 */
[----:B------:R-:W-:-:S02]  /*4b6c0*/  FSEL R210, R210, R221, P2 ;  /* 0x000000ddd2d27208 */ /* 0x000fc40001000000 */
        /* <DEDUP_REMOVED lines=9> */
[----:B------:R-:W-:-:S04]  /*4b760*/  FMUL R219, R222, 0.25 ;  /* 0x3e800000dedb7820 */ /* 0x000fc80000400000 */
        /* <DEDUP_REMOVED lines=26> */
[----:B------:R-:W-:-:S03]  /*4b910*/  FMUL R223, R227, 0.25 ;  /* 0x3e800000e3df7820 */ /* 0x000fc60000400000 */
        /* <DEDUP_REMOVED lines=8> */
[----:B--2---:R-:W-:-:S03]  /*4b9a0*/  SHF.L.U32 R2, R236, 0x6, RZ ;  /* 0x00000006ec027819 */ /* 0x004fc600000006ff */
[----:B------:R-:W-:Y:S02]  /*4b9b0*/  FSEL R238, R238, R239, P3 ;  /* 0x000000efeeee7208 */ /* 0x000fe40001800000 */
[----:B------:R-:W-:Y:S02]  /*4b9c0*/  SHF.L.U32 R239, R236, 0x4, RZ ;  /* 0x00000004ecef7819 */ /* 0x000fe400000006ff */
[----:B------:R-:W-:Y:S02]  /*4b9d0*/  FSEL R230, R230, R246, P2 ;  /* 0x000000f6e6e67208 */ /* 0x000fe40001000000 */
[----:B------:R-:W-:Y:S01]  /*4b9e0*/  FSEL R223, R223, R227, P2 ;  /* 0x000000e3dfdf7208 */ /* 0x000fe20001000000 */
[----:B------:R-:W-:Y:S01]  /*4b9f0*/  FMUL R246, R241, 0.25 ;  /* 0x3e800000f1f67820 */ /* 0x000fe20000400000 */
[----:B------:R-:W-:Y:S01]  /*4ba00*/  FMUL R247, R240, 0.25 ;  /* 0x3e800000f0f77820 */ /* 0x000fe20000400000 */
[----:B------:R-:W-:Y:S01]  /*4ba10*/  FMUL R227, R234, 0.25 ;  /* 0x3e800000eae37820 */ /* 0x000fe20000400000 */
[----:B------:R-:W-:Y:S01]  /*4ba20*/  FSEL R228, R228, R226, P3 ;  /* 0x000000e2e4e47208 */ /* 0x000fe20001800000 */
[----:B------:R-:W-:Y:S01]  /*4ba30*/  FMUL R226, R237, 0.25 ;  /* 0x3e800000ede27820 */ /* 0x000fe20000400000 */
[----:B------:R-:W-:-:S02]  /*4ba40*/  LOP3.LUT R239, R239, 0xf0, RZ, 0xc0, !PT ;  /* 0x000000f0efef7812 */ /* 0x000fc400078ec0ff */
[----:B------:R-:W-:Y:S02]  /*4ba50*/  LOP3.LUT R2, R2, 0x400, RZ, 0xc0, !PT ;  /* 0x0000040002027812 */ /* 0x000fe400078ec0ff */
[----:B------:R-:W-:Y:S02]  /*4ba60*/  FSEL R247, R247, R240, P2 ;  /* 0x000000f0f7f77208 */ /* 0x000fe40001000000 */
[----:B------:R-:W-:Y:S01]  /*4ba70*/  FSEL R220, R220, R225, P3 ;  /* 0x000000e1dcdc7208 */ /* 0x000fe20001800000 */
[----:B------:R-:W-:Y:S01]  /*4ba80*/  FMUL R225, R232, 0.25 ;  /* 0x3e800000e8e17820 */ /* 0x000fe20000400000 */
[C---:B------:R-:W-:Y:S02]  /*4ba90*/  SHF.L.U32 R240, R236.reuse, 0x2, RZ ;  /* 0x00000002ecf07819 */ /* 0x040fe400000006ff */
[----:B0-----:R-:W-:Y:S02]  /*4baa0*/  SHF.L.U32 R0, R236, 0x3, RZ ;  /* 0x00000003ec007819 */ /* 0x001fe400000006ff */
[----:B------:R-:W-:-:S02]  /*4bab0*/  FSEL R246, R246, R241, P3 ;  /* 0x000000f1f6f67208 */ /* 0x000fc40001800000 */
[----:B------:R-:W-:Y:S01]  /*4bac0*/  FSEL R227, R227, R234, P2 ;  /* 0x000000eae3e37208 */ /* 0x000fe20001000000 */
[----:B------:R-:W-:Y:S01]  /*4bad0*/  FMUL R234, R235, 0.25 ;  /* 0x3e800000ebea7820 */ /* 0x000fe20000400000 */
[----:B------:R-:W-:Y:S02]  /*4bae0*/  IADD3 R2, R2, R18, R239 ;  /* 0x0000001202027210 */ /* 0x000fe40007ffe0ef */
[----:B------:R-:W-:Y:S02]  /*4baf0*/  SHF.L.U32 R241, R236, 0x1, RZ ;  /* 0x00000001ecf17819 */ /* 0x000fe400000006ff */
[----:B------:R-:W-:Y:S01]  /*4bb00*/  LOP3.LUT R239, R240, 0x1c0, RZ, 0xc0, !PT ;  /* 0x000001c0f0ef7812 */ /* 0x000fe200078ec0ff */
[----:B------:R-:W-:Y:S01]  /*4bb10*/  FMUL R114, R123, 0.25 ;  /* 0x3e8000007b727820 */ /* 0x000fe20000400000 */
[----:B------:R-:W-:Y:S01]  /*4bb20*/  FSEL R226, R226, R237, P2 ;  /* 0x000000ede2e27208 */ /* 0x000fe20001000000 */
[----:B------:R-:W-:Y:S01]  /*4bb30*/  FMUL R237, R243, 0.25 ;  /* 0x3e800000f3ed7820 */ /* 0x000fe20000400000 */
[----:B------:R-:W-:-:S02]  /*4bb40*/  LOP3.LUT R240, R0, 0x38, RZ, 0xc0, !PT ;  /* 0x0000003800f07812 */ /* 0x000fc400078ec0ff */
[----:B------:R-:W-:Y:S01]  /*4bb50*/  FSEL R225, R225, R232, P3 ;  /* 0x000000e8e1e17208 */ /* 0x000fe20001800000 */
[----:B------:R-:W-:Y:S01]  /*4bb60*/  FMUL R232, R231, 0.25 ;  /* 0x3e800000e7e87820 */ /* 0x000fe20000400000 */
[----:B------:R-:W-:Y:S01]  /*4bb70*/  LOP3.LUT R241, R241, 0xf8, RZ, 0xc0, !PT ;  /* 0x000000f8f1f17812 */ /* 0x000fe200078ec0ff */
[----:B------:R-:W-:Y:S01]  /*4bb80*/  FMUL R115, R124, 0.25 ;  /* 0x3e8000007c737820 */ /* 0x000fe20000400000 */
[----:B------:R-:W-:Y:S01]  /*4bb90*/  FSEL R234, R234, R235, P2 ;  /* 0x000000ebeaea7208 */ /* 0x000fe20001000000 */
[----:B------:R-:W-:Y:S01]  /*4bba0*/  FMUL R235, R242, 0.25 ;  /* 0x3e800000f2eb7820 */ /* 0x000fe20000400000 */
[----:B-1----:R-:W-:Y:S01]  /*4bbb0*/  IADD3 R14, R239, R18, R240 ;  /* 0x00000012ef0e7210 */ /* 0x002fe20007ffe0f0 */
[----:B------:R-:W-:Y:S01]  /*4bbc0*/  FMUL R239, R3, 8388608 ;  /* 0x4b00000003ef7820 */ /* 0x000fe20000400000 */
[----:B------:R-:W-:Y:S01]  /*4bbd0*/  FSEL R114, R114, R123, P3 ;  /* 0x0000007b72727208 */ /* 0x000fe20001800000 */
[----:B------:R-:W-:Y:S01]  /*4bbe0*/  FMUL R240, R4, 8388608 ;  /* 0x4b00000004f07820 */ /* 0x000fe20000400000 */
[----:B------:R-:W-:Y:S01]  /*4bbf0*/  FSEL R237, R237, R243, P3 ;  /* 0x000000f3eded7208 */ /* 0x000fe20001800000 */
[----:B------:R-:W-:Y:S01]  /*4bc00*/  FMUL R123, R134, 0.25 ;  /* 0x3e800000867b7820 */ /* 0x000fe20000400000 */
[----:B------:R-:W-:-:S02]  /*4bc10*/  IADD3 R7, R18, R241, RZ ;  /* 0x000000f112077210 */ /* 0x000fc40007ffe0ff */
[----:B------:R-:W-:Y:S02]  /*4bc20*/  FSETP.GEU.AND P5, PT, R3, 1.175494350822287508e-38, PT ;  /* 0x008000000300780b */ /* 0x000fe40003fae000 */
[----:B------:R-:W-:Y:S01]  /*4bc30*/  FSEL R232, R232, R231, P3 ;  /* 0x000000e7e8e87208 */ /* 0x000fe20001800000 */
[----:B------:R-:W-:Y:S01]  /*4bc40*/  FMUL R231, R244, 0.25 ;  /* 0x3e800000f4e77820 */ /* 0x000fe20000400000 */
[----:B------:R-:W-:Y:S02]  /*4bc50*/  LOP3.LUT R243, R236, 0x7f, RZ, 0xc0, !PT ;  /* 0x0000007fecf37812 */ /* 0x000fe400078ec0ff */
[----:B------:R-:W-:Y:S02]  /*4bc60*/  FSETP.GEU.AND P6, PT, R4, 1.175494350822287508e-38, PT ;  /* 0x008000000400780b */ /* 0x000fe40003fce000 */
[----:B------:R-:W-:Y:S01]  /*4bc70*/  SHF.R.U32.HI R241, RZ, 0x1, R236 ;  /* 0x00000001fff17819 */ /* 0x000fe200000116ec */
[----:B------:R-:W-:Y:S01]  /*4bc80*/  FMUL R236, R5, 8388608 ;  /* 0x4b00000005ec7820 */ /* 0x000fe20000400000 */
[----:B------:R-:W-:Y:S01]  /*4bc90*/  FSEL R115, R115, R124, P3 ;  /* 0x0000007c73737208 */ /* 0x000fe20001800000 */
[----:B------:R-:W-:Y:S01]  /*4bca0*/  FMUL R124, R131, 0.25 ;  /* 0x3e800000837c7820 */ /* 0x000fe20000400000 */
[----:B------:R-:W-:Y:S01]  /*4bcb0*/  FSETP.GEU.AND P4, PT, R5, 1.175494350822287508e-38, PT ;  /* 0x008000000500780b */ /* 0x000fe20003f8e000 */
[----:B------:R-:W-:Y:S01]  /*4bcc0*/  STL [R1+0x20d8], R113 ;  /* 0x0020d87101007387 */ /* 0x000fe20000100800 */
[----:B------:R-:W-:-:S02]  /*4bcd0*/  FSEL R235, R235, R242, P2 ;  /* 0x000000f2ebeb7208 */ /* 0x000fc40001000000 */
[----:B------:R-:W-:Y:S01]  /*4bce0*/  FSEL R239, R239, R3, !P5 ;  /* 0x00000003efef7208 */ /* 0x000fe20006800000 */
[----:B------:R-:W-:Y:S01]  /*4bcf0*/  STL [R1+0x20dc], R114 ;  /* 0x0020dc7201007387 */ /* 0x000fe20000100800 */
[----:B------:R-:W-:Y:S02]  /*4bd00*/  LOP3.LUT R242, R0, 0x300, RZ, 0xc0, !PT ;  /* 0x0000030000f27812 */ /* 0x000fe400078ec0ff */
[----:B------:R-:W-:Y:S01]  /*4bd10*/  FSEL R240, R240, R4, !P6 ;  /* 0x00000004f0f07208 */ /* 0x000fe20007000000 */
[----:B------:R-:W-:Y:S01]  /*4bd20*/  STL [R1+0x20e0], R115 ;  /* 0x0020e07301007387 */ /* 0x000fe20000100800 */
[----:B------:R-:W-:Y:S01]  /*4bd30*/  FSEL R123, R123, R134, P2 ;  /* 0x000000867b7b7208 */ /* 0x000fe20001000000 */
[----:B------:R-:W-:Y:S01]  /*4bd40*/  FMUL R134, R145, 0.25 ;  /* 0x3e80000091867820 */ /* 0x000fe20000400000 */
[----:B------:R-:W-:Y:S01]  /*4bd50*/  LEA R0, R243, R18, 0x4 ;  /* 0x00000012f3007211 */ /* 0x000fe200078e20ff */
[----:B------:R-:W-:Y:S01]  /*4bd60*/  FMUL R18, R6, 8388608 ;  /* 0x4b00000006127820 */ /* 0x000fe20000400000 */
[----:B------:R-:W-:Y:S01]  /*4bd70*/  FSEL R231, R231, R244, P2 ;  /* 0x000000f4e7e77208 */ /* 0x000fe20001000000 */
[----:B------:R-:W-:Y:S01]  /*4bd80*/  STL [R1+0x20e4], R116 ;  /* 0x0020e47401007387 */ /* 0x000fe20000100800 */
[----:B------:R-:W-:-:S02]  /*4bd90*/  FSEL R12, RZ, -23, P5 ;  /* 0xc1b80000ff0c7808 */ /* 0x000fc40002800000 */
[----:B------:R-:W-:Y:S01]  /*4bda0*/  FSEL R236, R236, R5, !P4 ;  /* 0x00000005ecec7208 */ /* 0x000fe20006000000 */
[----:B------:R-:W-:Y:S01]  /*4bdb0*/  STL [R1+0x20e8], R117 ;  /* 0x0020e87501007387 */ /* 0x000fe20000100800 */
[----:B------:R-:W-:Y:S02]  /*4bdc0*/  FSETP.GEU.AND P5, PT, R6, 1.175494350822287508e-38, PT ;  /* 0x008000000600780b */ /* 0x000fe40003fae000 */
[----:B------:R-:W-:Y:S02]  /*4bdd0*/  LOP3.LUT R13, R241, 0x4, RZ, 0xc0, !PT ;  /* 0x00000004f10d7812 */ /* 0x000fe400078ec0ff */
[----:B------:R-:W-:Y:S01]  /*4bde0*/  IADD3 R244, R239, -0x3f3504f3, RZ ;  /* 0xc0cafb0deff47810 */ /* 0x000fe20007ffe0ff */
[----:B------:R-:W-:Y:S01]  /*4bdf0*/  STL [R1+0x20ec], R120 ;  /* 0x0020ec7801007387 */ /* 0x000fe20000100800 */
[----:B------:R-:W-:Y:S02]  /*4be00*/  FSEL R124, R124, R131, P3 ;  /* 0x000000837c7c7208 */ /* 0x000fe40001800000 */
[----:B------:R-:W-:Y:S01]  /*4be10*/  IADD3 R241, R240, -0x3f3504f3, RZ ;  /* 0xc0cafb0df0f17810 */ /* 0x000fe20007ffe0ff */
[----:B------:R-:W-:Y:S01]  /*4be20*/  STL [R1+0x20f0], R121 ;  /* 0x0020f07901007387 */ /* 0x000fe20000100800 */
[----:B------:R-:W-:Y:S01]  /*4be30*/  IADD3 R2, R242, R2, RZ ;  /* 0x00000002f2027210 */ /* 0x000fe20007ffe0ff */
[----:B------:R-:W-:Y:S01]  /*4be40*/  FMUL R131, R142, 0.25 ;  /* 0x3e8000008e837820 */ /* 0x000fe20000400000 */
[----:B------:R-:W-:Y:S01]  /*4be50*/  IADD3 R242, R236, -0x3f3504f3, RZ ;  /* 0xc0cafb0decf27810 */ /* 0x000fe20007ffe0ff */
[----:B------:R-:W-:Y:S01]  /*4be60*/  STL [R1+0x20f4], R118 ;  /* 0x0020f47601007387 */ /* 0x000fe20000100800 */
[----:B------:R-:W-:Y:S01]  /*4be70*/  FSEL R134, R134, R145, P2 ;  /* 0x0000009186867208 */ /* 0x000fe20001000000 */
[----:B------:R-:W-:Y:S01]  /*4be80*/  FMUL R145, R251, 0.25 ;  /* 0x3e800000fb917820 */ /* 0x000fe20000400000 */
[----:B------:R-:W-:Y:S01]  /*4be90*/  FSEL R18, R18, R6, !P5 ;  /* 0x0000000612127208 */ /* 0x000fe20006800000 */
[----:B------:R-:W-:Y:S01]  /*4bea0*/  STL [R1+0x20f8], R119 ;  /* 0x0020f87701007387 */ /* 0x000fe20000100800 */
[----:B------:R-:W-:-:S02]  /*4beb0*/  LOP3.LUT R244, R244, 0xff800000, RZ, 0xc0, !PT ;  /* 0xff800000f4f47812 */ /* 0x000fc400078ec0ff */
[----:B------:R-:W-:Y:S01]  /*4bec0*/  LOP3.LUT R241, R241, 0xff800000, RZ, 0xc0, !PT ;  /* 0xff800000f1f17812 */ /* 0x000fe200078ec0ff */
[----:B------:R-:W-:Y:S01]  /*4bed0*/  STL [R1+0x20fc], R124 ;  /* 0x0020fc7c01007387 */ /* 0x000fe20000100800 */
[----:B------:R-:W-:Y:S02]  /*4bee0*/  LOP3.LUT R242, R242, 0xff800000, RZ, 0xc0, !PT ;  /* 0xff800000f2f27812 */ /* 0x000fe400078ec0ff */
[----:B------:R-:W-:Y:S01]  /*4bef0*/  IADD3 R243, R18, -0x3f3504f3, RZ ;  /* 0xc0cafb0d12f37810 */ /* 0x000fe20007ffe0ff */
[----:B------:R-:W-:Y:S01]  /*4bf00*/  STL [R1+0x2100], R125 ;  /* 0x0021007d01007387 */ /* 0x000fe20000100800 */
[----:B------:R-:W-:Y:S02]  /*4bf10*/  I2FP.F32.S32 R11, R244 ;  /* 0x000000f4000b7245 */ /* 0x000fe40000201400 */
[----:B------:R-:W-:Y:S01]  /*4bf20*/  FSEL R131, R131, R142, P2 ;  /* 0x0000008e83837208 */ /* 0x000fe20001000000 */
[----:B------:R-:W-:Y:S01]  /*4bf30*/  STL [R1+0x2104], R122 ;  /* 0x0021047a01007387 */ /* 0x000fe20000100800 */
[----:B------:R-:W-:Y:S01]  /*4bf40*/  FSEL R10, RZ, -23, P6 ;  /* 0xc1b80000ff0a7808 */ /* 0x000fe20003000000 */
[----:B------:R-:W-:Y:S01]  /*4bf50*/  FMUL R142, R248, 0.25 ;  /* 0x3e800000f88e7820 */ /* 0x000fe20000400000 */
[----:B------:R-:W-:Y:S01]  /*4bf60*/  I2FP.F32.S32 R9, R241 ;  /* 0x000000f100097245 */ /* 0x000fe20000201400 */
[----:B------:R-:W-:Y:S01]  /*4bf70*/  STL [R1+0x2108], R123 ;  /* 0x0021087b01007387 */ /* 0x000fe20000100800 */
[----:B------:R-:W-:-:S02]  /*4bf80*/  FSEL R145, R145, R251, P3 ;  /* 0x000000fb91917208 */ /* 0x000fc40001800000 */
[----:B------:R-:W-:Y:S01]  /*4bf90*/  FSEL R8, RZ, -23, P4 ;  /* 0xc1b80000ff087808 */ /* 0x000fe20002000000 */
[----:B------:R-:W-:Y:S01]  /*4bfa0*/  STL [R1+0x210c], R128 ;  /* 0x00210c8001007387 */ /* 0x000fe20000100800 */
[----:B------:R-:W-:Y:S01]  /*4bfb0*/  I2FP.F32.S32 R251, R242 ;  /* 0x000000f200fb7245 */ /* 0x000fe20000201400 */
[----:B------:R-:W-:Y:S01]  /*4bfc0*/  FFMA.FTZ R11, R11, 1.1920928955078125e-07, R12 ;  /* 0x340000000b0b7823 */ /* 0x000fe2000001000c */
[----:B------:R-:W-:Y:S01]  /*4bfd0*/  LOP3.LUT R243, R243, 0xff800000, RZ, 0xc0, !PT ;  /* 0xff800000f3f37812 */ /* 0x000fe200078ec0ff */
[----:B------:R-:W-:Y:S01]  /*4bfe0*/  STL [R1+0x2110], R129 ;  /* 0x0021108101007387 */ /* 0x000fe20000100800 */
[----:B------:R-:W-:Y:S01]  /*4bff0*/  IADD3 R13, R13, R14, RZ ;  /* 0x0000000e0d0d7210 */ /* 0x000fe20007ffe0ff */
[----:B------:R-:W-:Y:S02]  /*4c000*/  FFMA.FTZ R9, R9, 1.1920928955078125e-07, R10 ;  /* 0x3400000009097823 */ /* 0x000fe4000001000a */
[----:B------:R-:W-:Y:S01]  /*4c010*/  STL [R1+0x2114], R126 ;  /* 0x0021147e01007387 */ /* 0x000fe20000100800 */
[----:B------:R-:W-:-:S03]  /*4c020*/  FSEL R142, R142, R248, P2 ;  /* 0x000000f88e8e7208 */ /* 0x000fc60001000000 */
[----:B------:R-:W-:Y:S01]  /*4c030*/  STL [R1+0x2118], R127 ;  /* 0x0021187f01007387 */ /* 0x000fe20000100800 */
[----:B------:R-:W-:Y:S01]  /*4c040*/  I2FP.F32.S32 R248, R243 ;  /* 0x000000f300f87245 */ /* 0x000fe20000201400 */
[----:B------:R-:W-:Y:S02]  /*4c050*/  FFMA.FTZ R8, R251, 1.1920928955078125e-07, R8 ;  /* 0x34000000fb087823 */ /* 0x000fe40000010008 */
[----:B------:R-:W-:Y:S04]  /*4c060*/  STL [R1+0x211c], R132 ;  /* 0x00211c8401007387 */ /* 0x000fe80000100800 */
[----:B------:R0:W-:Y:S04]  /*4c070*/  STL [R1+0x384], R7 ;  /* 0x0003840701007387 */ /* 0x0001e80000100800 */
[----:B------:R1:W-:Y:S04]  /*4c080*/  STL [R1+0x5e8], R13 ;  /* 0x0005e80d01007387 */ /* 0x0003e80000100800 */
[----:B------:R2:W-:Y:S01]  /*4c090*/  STL [R1+0x228], R11 ;  /* 0x0002280b01007387 */ /* 0x0005e20000100800 */
[----:B0-----:R-:W-:-:S03]  /*4c0a0*/  FSEL R7, RZ, -23, P5 ;  /* 0xc1b80000ff077808 */ /* 0x001fc60002800000 */
[----:B------:R0:W-:Y:S02]  /*4c0b0*/  STL [R1+0x220], R9 ;  /* 0x0002200901007387 */ /* 0x0001e40000100800 */
[----:B------:R-:W-:Y:S02]  /*4c0c0*/  FFMA.FTZ R7, R248, 1.1920928955078125e-07, R7 ;  /* 0x34000000f8077823 */ /* 0x000fe40000010007 */
[----:B------:R-:W3:Y:S04]  /*4c0d0*/  LDL.LU R252, [R1+0x860] ;  /* 0x0008600001fc7983 */ /* 0x000ee80000300800 */
[----:B------:R4:W-:Y:S04]  /*4c0e0*/  STL [R1+0x218], R8 ;  /* 0x0002180801007387 */ /* 0x0009e80000100800 */
[----:B------:R-:W3:Y:S04]  /*4c0f0*/  LDL.LU R251, [R1+0x858] ;  /* 0x0008580001fb7983 */ /* 0x000ee80000300800 */
[----:B------:R4:W-:Y:S04]  /*4c100*/  STL [R1+0x21c], R7 ;  /* 0x00021c0701007387 */ /* 0x0009e80000100800 */
        /* <DEDUP_REMOVED lines=116> */
[----:B-1----:R-:W3:Y:S04]  /*4c850*/  LDL.LU R13, [R1+0x5c] ;  /* 0x00005c00010d7983 */ /* 0x002ee80000300800 */
[----:B------:R-:W3:Y:S04]  /*4c860*/  LDL.LU R12, [R1+0x4c] ;  /* 0x00004c00010c7983 */ /* 0x000ee80000300800 */
[----:B--2---:R-:W2:Y:S04]  /*4c870*/  LDL.LU R11, [R1+0x48] ;  /* 0x00004800010b7983 */ /* 0x004ea80000300800 */
[----:B------:R-:W2:Y:S04]  /*4c880*/  LDL.LU R10, [R1+0x40] ;  /* 0x00004000010a7983 */ /* 0x000ea80000300800 */
[----:B0-----:R-:W2:Y:S04]  /*4c890*/  LDL.LU R9, [R1+0x3c] ;  /* 0x00003c0001097983 */ /* 0x001ea80000300800 */
[----:B----4-:R-:W4:Y:S04]  /*4c8a0*/  LDL.LU R8, [R1+0x30] ;  /* 0x0000300001087983 */ /* 0x010f280000300800 */
[----:B------:R-:W4:Y:S04]  /*4c8b0*/  LDL.LU R7, [R1+0x2c] ;  /* 0x00002c0001077983 */ /* 0x000f280000300800 */
[----:B------:R-:W4:Y:S04]  /*4c8c0*/  LDL.LU R245, [R1+0x28] ;  /* 0x0000280001f57983 */ /* 0x000f280000300800 */
[----:B------:R-:W4:Y:S01]  /*4c8d0*/  LDL.LU R249, [R1+0x38] ;  /* 0x0000380001f97983 */ /* 0x000f220000300800 */
[C---:B------:R-:W-:Y:S01]  /*4c8e0*/  FSETP.GEU.AND P6, PT, |R6|.reuse, 1.175494350822287508e-38, PT ;  /* 0x008000000600780b */ /* 0x040fe20003fce200 */
[----:B------:R-:W-:-:S02]  /*4c8f0*/  @P1 FMUL R6, R6, 0.25 ;  /* 0x3e80000006061820 */ /* 0x000fc40000400000 */
[----:B------:R-:W4:Y:S10]  /*4c900*/  LDL.LU R250, [R1+0x34] ;  /* 0x0000340001fa7983 */ /* 0x000f340000300800 */
[----:B------:R-:W-:-:S06]  /*4c910*/  @!P6 FMUL R6, R6, 16777216 ;  /* 0x4b8000000606e820 */ /* 0x000fcc0000400000 */
[----:B------:R-:W0:Y:S01]  /*4c920*/  MUFU.RCP R6, R6 ;  /* 0x0000000600067308 */ /* 0x000e220000001000 */
[----:B---3--:R-:W-:Y:S01]  /*4c930*/  @!P6 FMUL R251, R251, 16777216 ;  /* 0x4b800000fbfbe820 */ /* 0x008fe20000400000 */
[----:B------:R-:W-:Y:S01]  /*4c940*/  @!P6 FMUL R132, R132, 16777216 ;  /* 0x4b8000008484e820 */ /* 0x000fe20000400000 */
[----:B------:R-:W-:Y:S01]  /*4c950*/  @!P6 FMUL R127, R127, 16777216 ;  /* 0x4b8000007f7fe820 */ /* 0x000fe20000400000 */
[----:B------:R-:W-:Y:S01]  /*4c960*/  @!P6 FMUL R126, R126, 16777216 ;  /* 0x4b8000007e7ee820 */ /* 0x000fe20000400000 */
[----:B------:R-:W-:Y:S01]  /*4c970*/  @!P6 FMUL R129, R129, 16777216 ;  /* 0x4b8000008181e820 */ /* 0x000fe20000400000 */
[----:B------:R-:W-:Y:S01]  /*4c980*/  @!P6 FMUL R128, R128, 16777216 ;  /* 0x4b8000008080e820 */ /* 0x000fe20000400000 */
[----:B------:R-:W-:Y:S01]  /*4c990*/  @!P6 FMUL R123, R123, 16777216 ;  /* 0x4b8000007b7be820 */ /* 0x000fe20000400000 */
[----:B------:R-:W-:Y:S01]  /*4c9a0*/  @!P6 FMUL R122, R122, 16777216 ;  /* 0x4b8000007a7ae820 */ /* 0x000fe20000400000 */
[C---:B0-----:R-:W-:Y:S01]  /*4c9b0*/  FMUL R248, R6.reuse, R251 ;  /* 0x000000fb06f87220 */ /* 0x041fe20000400000 */
[C---:B------:R-:W-:Y:S01]  /*4c9c0*/  FMUL R251, R6.reuse, R132 ;  /* 0x0000008406fb7220 */ /* 0x040fe20000400000 */
[----:B------:R-:W-:-:S03]  /*4c9d0*/  FMUL R132, R6, R126 ;  /* 0x0000007e06847220 */ /* 0x000fc60000400000 */
[----:B------:R0:W-:Y:S01]  /*4c9e0*/  STL [R1+0x5e4], R248 ;  /* 0x0005e4f801007387 */ /* 0x0001e20000100800 */
[C---:B------:R-:W-:Y:S01]  /*4c9f0*/  FMUL R126, R6.reuse, R128 ;  /* 0x00000080067e7220 */ /* 0x040fe20000400000 */
[C---:B------:R-:W-:Y:S01]  /*4ca00*/  FMUL R123, R6.reuse, R123 ;  /* 0x0000007b067b7220 */ /* 0x040fe20000400000 */
[----:B------:R-:W-:Y:S01]  /*4ca10*/  @!P6 FMUL R125, R125, 16777216 ;  /* 0x4b8000007d7de820 */ /* 0x000fe20000400000 */
[----:B------:R-:W-:Y:S01]  /*4ca20*/  STL [R1+0x5e0], R251 ;  /* 0x0005e0fb01007387 */ /* 0x000fe20000100800 */
[C---:B------:R-:W-:Y:S01]  /*4ca30*/  FMUL R122, R6.reuse, R122 ;  /* 0x0000007a067a7220 */ /* 0x040fe20000400000 */
[C---:B0-----:R-:W-:Y:S01]  /*4ca40*/  FMUL R248, R6.reuse, R127 ;  /* 0x0000007f06f87220 */ /* 0x041fe20000400000 */
[----:B------:R-:W-:Y:S01]  /*4ca50*/  FMUL R127, R6, R129 ;  /* 0x00000081067f7220 */ /* 0x000fe20000400000 */
[----:B------:R-:W-:Y:S01]  /*4ca60*/  @!P6 FMUL R124, R124, 16777216 ;  /* 0x4b8000007c7ce820 */ /* 0x000fe20000400000 */
[----:B------:R-:W-:Y:S02]  /*4ca70*/  @!P6 FMUL R119, R119, 16777216 ;  /* 0x4b8000007777e820 */ /* 0x000fe40000400000 */
[----:B------:R-:W-:Y:S01]  /*4ca80*/  STL [R1+0x5dc], R248 ;  /* 0x0005dcf801007387 */ /* 0x000fe20000100800 */
[----:B------:R-:W-:-:S03]  /*4ca90*/  @!P6 FMUL R118, R118, 16777216 ;  /* 0x4b8000007676e820 */ /* 0x000fc60000400000 */
[----:B------:R-:W-:Y:S01]  /*4caa0*/  STL [R1+0x5d8], R132 ;  /* 0x0005d88401007387 */ /* 0x000fe20000100800 */
[----:B------:R-:W-:Y:S01]  /*4cab0*/  @!P6 FMUL R121, R121, 16777216 ;  /* 0x4b8000007979e820 */ /* 0x000fe20000400000 */
[----:B------:R-:W-:Y:S02]  /*4cac0*/  FMUL R125, R6, R125 ;  /* 0x0000007d067d7220 */ /* 0x000fe40000400000 */
[----:B------:R-:W-:Y:S04]  /*4cad0*/  STL [R1+0x5d4], R127 ;  /* 0x0005d47f01007387 */ /* 0x000fe80000100800 */
[----:B------:R-:W-:Y:S04]  /*4cae0*/  STL [R1+0x5d0], R126 ;  /* 0x0005d07e01007387 */ /* 0x000fe80000100800 */
[----:B------:R0:W-:Y:S01]  /*4caf0*/  STL [R1+0x5cc], R123 ;  /* 0x0005cc7b01007387 */ /* 0x0001e20000100800 */
[----:B------:R-:W-:-:S03]  /*4cb00*/  @!P6 FMUL R120, R120, 16777216 ;  /* 0x4b8000007878e820 */ /* 0x000fc60000400000 */
[----:B------:R1:W-:Y:S01]  /*4cb10*/  STL [R1+0x5c8], R122 ;  /* 0x0005c87a01007387 */ /* 0x0003e20000100800 */
[----:B------:R-:W-:Y:S01]  /*4cb20*/  @!P6 FMUL R117, R117, 16777216 ;  /* 0x4b8000007575e820 */ /* 0x000fe20000400000 */
[C---:B0-----:R-:W-:Y:S02]  /*4cb30*/  FMUL R123, R6.reuse, R124 ;  /* 0x0000007c067b7220 */ /* 0x041fe40000400000 */
[----:B------:R-:W-:Y:S01]  /*4cb40*/  STL [R1+0x5c4], R125 ;  /* 0x0005c47d01007387 */ /* 0x000fe20000100800 */
[C---:B-1----:R-:W-:Y:S01]  /*4cb50*/  FMUL R122, R6.reuse, R119 ;  /* 0x00000077067a7220 */ /* 0x042fe20000400000 */
[C---:B------:R-:W-:Y:S01]  /*4cb60*/  FMUL R119, R6.reuse, R118 ;  /* 0x0000007606777220 */ /* 0x040fe20000400000 */
[----:B------:R-:W-:Y:S01]  /*4cb70*/  FMUL R118, R6, R121 ;  /* 0x0000007906767220 */ /* 0x000fe20000400000 */
[----:B------:R-:W-:Y:S01]  /*4cb80*/  @!P6 FMUL R116, R116, 16777216 ;  /* 0x4b8000007474e820 */ /* 0x000fe20000400000 */
[----:B------:R-:W-:Y:S01]  /*4cb90*/  STL [R1+0x5c0], R123 ;  /* 0x0005c07b01007387 */ /* 0x000fe20000100800 */
[----:B------:R-:W-:Y:S01]  /*4cba0*/  @!P6 FMUL R115, R115, 16777216 ;  /* 0x4b8000007373e820 */ /* 0x000fe20000400000 */
[----:B------:R-:W-:Y:S01]  /*4cbb0*/  @!P6 FMUL R114, R114, 16777216 ;  /* 0x4b8000007272e820 */ /* 0x000fe20000400000 */
[----:B------:R-:W-:Y:S01]  /*4cbc0*/  FMUL R120, R6, R120 ;  /* 0x0000007806787220 */ /* 0x000fe20000400000 */
[----:B------:R-:W-:Y:S01]  /*4cbd0*/  STL [R1+0x5bc], R122 ;  /* 0x0005bc7a01007387 */ /* 0x000fe20000100800 */
[----:B------:R-:W-:Y:S01]  /*4cbe0*/  @!P6 FMUL R113, R113, 16777216 ;  /* 0x4b8000007171e820 */ /* 0x000fe20000400000 */
[----:B------:R-:W-:-:S02]  /*4cbf0*/  @!P6 FMUL R112, R112, 16777216 ;  /* 0x4b8000007070e820 */ /* 0x000fc40000400000 */
[----:B------:R0:W-:Y:S01]  /*4cc00*/  STL [R1+0x5b8], R119 ;  /* 0x0005b87701007387 */ /* 0x0001e20000100800 */
[----:B------:R-:W-:-:S03]  /*4cc10*/  @!P6 FMUL R111, R111, 16777216 ;  /* 0x4b8000006f6fe820 */ /* 0x000fc60000400000 */
[----:B------:R1:W-:Y:S01]  /*4cc20*/  STL [R1+0x5b4], R118 ;  /* 0x0005b47601007387 */ /* 0x0003e20000100800 */
[----:B------:R-:W-:Y:S01]  /*4cc30*/  @!P6 FMUL R110, R110, 16777216 ;  /* 0x4b8000006e6ee820 */ /* 0x000fe20000400000 */
[----:B------:R-:W-:Y:S01]  /*4cc40*/  @!P6 FMUL R109, R109, 16777216 ;  /* 0x4b8000006d6de820 */ /* 0x000fe20000400000 */
[C---:B0-----:R-:W-:Y:S01]  /*4cc50*/  FMUL R119, R6.reuse, R117 ;  /* 0x0000007506777220 */ /* 0x041fe20000400000 */
[C---:B------:R-:W-:Y:S01]  /*4cc60*/  FMUL R117, R6.reuse, R115 ;  /* 0x0000007306757220 */ /* 0x040fe20000400000 */
[C---:B-1----:R-:W-:Y:S01]  /*4cc70*/  FMUL R118, R6.reuse, R116 ;  /* 0x0000007406767220 */ /* 0x042fe20000400000 */
[C---:B------:R-:W-:Y:S01]  /*4cc80*/  FMUL R116, R6.reuse, R114 ;  /* 0x0000007206747220 */ /* 0x040fe20000400000 */
[----:B------:R-:W-:Y:S01]  /*4cc90*/  STL [R1+0x5b0], R120 ;  /* 0x0005b07801007387 */ /* 0x000fe20000100800 */
[----:B------:R-:W-:Y:S01]  /*4cca0*/  FMUL R115, R6, R113 ;  /* 0x0000007106737220 */ /* 0x000fe20000400000 */
[----:B------:R-:W-:Y:S01]  /*4ccb0*/  @!P6 FMUL R108, R108, 16777216 ;  /* 0x4b8000006c6ce820 */ /* 0x000fe20000400000 */
[C---:B------:R-:W-:Y:S01]  /*4ccc0*/  FMUL R114, R6.reuse, R112 ;  /* 0x0000007006727220 */ /* 0x040fe20000400000 */
[----:B------:R0:W-:Y:S01]  /*4ccd0*/  STL [R1+0x5ac], R119 ;  /* 0x0005ac7701007387 */ /* 0x0001e20000100800 */
[----:B------:R-:W-:Y:S01]  /*4cce0*/  @!P6 FMUL R107, R107, 16777216 ;  /* 0x4b8000006b6be820 */ /* 0x000fe20000400000 */
[----:B------:R-:W-:Y:S01]  /*4ccf0*/  FMUL R113, R6, R111 ;  /* 0x0000006f06717220 */ /* 0x000fe20000400000 */
[----:B------:R-:W-:Y:S01]  /*4cd00*/  @!P6 FMUL R106, R106, 16777216 ;  /* 0x4b8000006a6ae820 */ /* 0x000fe20000400000 */
[----:B------:R1:W-:Y:S01]  /*4cd10*/  STL [R1+0x5a8], R118 ;  /* 0x0005a87601007387 */ /* 0x0003e20000100800 */
[C---:B------:R-:W-:Y:S01]  /*4cd20*/  FMUL R112, R6.reuse, R110 ;  /* 0x0000006e06707220 */ /* 0x040fe20000400000 */
[----:B------:R-:W-:Y:S01]  /*4cd30*/  @!P6 FMUL R105, R105, 16777216 ;  /* 0x4b8000006969e820 */ /* 0x000fe20000400000 */
[----:B------:R-:W-:Y:S01]  /*4cd40*/  FMUL R111, R6, R109 ;  /* 0x0000006d066f7220 */ /* 0x000fe20000400000 */
[----:B------:R3:W-:Y:S01]  /*4cd50*/  STL [R1+0x5a4], R117 ;  /* 0x0005a47501007387 */ /* 0x0007e20000100800 */
[----:B------:R-:W-:Y:S01]  /*4cd60*/  @!P6 FMUL R104, R104, 16777216 ;  /* 0x4b8000006868e820 */ /* 0x000fe20000400000 */
[----:B------:R-:W-:-:S02]  /*4cd70*/  FMUL R110, R6, R108 ;  /* 0x0000006c066e7220 */ /* 0x000fc40000400000 */
[----:B------:R3:W-:Y:S01]  /*4cd80*/  STL [R1+0x5a0], R116 ;  /* 0x0005a07401007387 */ /* 0x0007e20000100800 */
[----:B------:R-:W-:Y:S01]  /*4cd90*/  @!P6 FMUL R103, R103, 16777216 ;  /* 0x4b8000006767e820 */ /* 0x000fe20000400000 */
[----:B------:R-:W-:Y:S02]  /*4cda0*/  FMUL R109, R6, R107 ;  /* 0x0000006b066d7220 */ /* 0x000fe40000400000 */
[----:B------:R3:W-:Y:S01]  /*4cdb0*/  STL [R1+0x59c], R115 ;  /* 0x00059c7301007387 */ /* 0x0007e20000100800 */
[----:B------:R-:W-:Y:S01]  /*4cdc0*/  @!P6 FMUL R102, R102, 16777216 ;  /* 0x4b8000006666e820 */ /* 0x000fe20000400000 */
[C---:B------:R-:W-:Y:S02]  /*4cdd0*/  FMUL R108, R6.reuse, R106 ;  /* 0x0000006a066c7220 */ /* 0x040fe40000400000 */
[----:B------:R3:W-:Y:S01]  /*4cde0*/  STL [R1+0x598], R114 ;  /* 0x0005987201007387 */ /* 0x0007e20000100800 */
[----:B------:R-:W-:Y:S01]  /*4cdf0*/  @!P6 FMUL R101, R101, 16777216 ;  /* 0x4b8000006565e820 */ /* 0x000fe20000400000 */
[----:B------:R-:W-:-:S02]  /*4ce00*/  FMUL R107, R6, R105 ;  /* 0x00000069066b7220 */ /* 0x000fc40000400000 */
[----:B------:R3:W-:Y:S01]  /*4ce10*/  STL [R1+0x594], R113 ;  /* 0x0005947101007387 */ /* 0x0007e20000100800 */
[----:B------:R-:W-:Y:S01]  /*4ce20*/  @!P6 FMUL R100, R100, 16777216 ;  /* 0x4b8000006464e820 */ /* 0x000fe20000400000 */
[C---:B------:R-:W-:Y:S02]  /*4ce30*/  FMUL R106, R6.reuse, R104 ;  /* 0x00000068066a7220 */ /* 0x040fe40000400000 */
[----:B------:R3:W-:Y:S01]  /*4ce40*/  STL [R1+0x590], R112 ;  /* 0x0005907001007387 */ /* 0x0007e20000100800 */
[----:B------:R-:W-:Y:S01]  /*4ce50*/  @!P6 FMUL R99, R99, 16777216 ;  /* 0x4b8000006363e820 */ /* 0x000fe20000400000 */
[----:B------:R-:W-:Y:S02]  /*4ce60*/  FMUL R105, R6, R103 ;  /* 0x0000006706697220 */ /* 0x000fe40000400000 */
        /* <DEDUP_REMOVED lines=239> */
[C---:B------:R-:W-:Y:S02]  /*4dd60*/  FMUL R25, R6.reuse, R23 ;  /* 0x0000001706197220 */ /* 0x040fe40000400000 */
[----:B------:R-:W-:Y:S01]  /*4dd70*/  STL [R1+0x20c], R31 ;  /* 0x00020c1f01007387 */ /* 0x000fe20000100800 */
[----:B------:R-:W-:Y:S01]  /*4dd80*/  @!P6 FMUL R17, R17, 16777216 ;  /* 0x4b8000001111e820 */ /* 0x000fe20000400000 */
[----:B------:R-:W-:Y:S02]  /*4dd90*/  FMUL R24, R6, R22 ;  /* 0x0000001606187220 */ /* 0x000fe40000400000 */
[----:B------:R-:W-:Y:S01]  /*4dda0*/  STL [R1+0x208], R30 ;  /* 0x0002081e01007387 */ /* 0x000fe20000100800 */
[----:B------:R-:W-:Y:S01]  /*4ddb0*/  @!P6 FMUL R16, R16, 16777216 ;  /* 0x4b8000001010e820 */ /* 0x000fe20000400000 */
[----:B------:R-:W-:-:S02]  /*4ddc0*/  FMUL R23, R6, R21 ;  /* 0x0000001506177220 */ /* 0x000fc40000400000 */
[----:B------:R-:W-:Y:S01]  /*4ddd0*/  STL [R1+0x204], R29 ;  /* 0x0002041d01007387 */ /* 0x000fe20000100800 */
[----:B------:R-:W-:Y:S01]  /*4dde0*/  @!P6 FMUL R15, R15, 16777216 ;  /* 0x4b8000000f0fe820 */ /* 0x000fe20000400000 */
[----:B------:R-:W-:Y:S02]  /*4ddf0*/  FMUL R22, R6, R20 ;  /* 0x0000001406167220 */ /* 0x000fe40000400000 */
[----:B------:R3:W-:Y:S01]  /*4de00*/  STL [R1+0x200], R28 ;  /* 0x0002001c01007387 */ /* 0x0007e20000100800 */
[----:B------:R-:W-:Y:S01]  /*4de10*/  @!P6 FMUL R14, R14, 16777216 ;  /* 0x4b8000000e0ee820 */ /* 0x000fe20000400000 */
[C---:B------:R-:W-:Y:S02]  /*4de20*/  FMUL R21, R6.reuse, R19 ;  /* 0x0000001306157220 */ /* 0x040fe40000400000 */
[----:B------:R-:W-:Y:S01]  /*4de30*/  STL [R1+0x1f0], R27 ;  /* 0x0001f01b01007387 */ /* 0x000fe20000100800 */
[----:B------:R-:W-:Y:S01]  /*4de40*/  @!P6 FMUL R13, R13, 16777216 ;  /* 0x4b8000000d0de820 */ /* 0x000fe20000400000 */
[----:B------:R-:W-:-:S02]  /*4de50*/  FMUL R20, R6, R17 ;  /* 0x0000001106147220 */ /* 0x000fc40000400000 */
[----:B------:R-:W-:Y:S01]  /*4de60*/  STL [R1+0x1e4], R26 ;  /* 0x0001e41a01007387 */ /* 0x000fe20000100800 */
[----:B------:R-:W-:Y:S01]  /*4de70*/  @!P6 FMUL R12, R12, 16777216 ;  /* 0x4b8000000c0ce820 */ /* 0x000fe20000400000 */
[C---:B------:R-:W-:Y:S02]  /*4de80*/  FMUL R19, R6.reuse, R16 ;  /* 0x0000001006137220 */ /* 0x040fe40000400000 */
[----:B------:R3:W-:Y:S01]  /*4de90*/  STL [R1+0x1e0], R25 ;  /* 0x0001e01901007387 */ /* 0x0007e20000100800 */
[----:B--2---:R-:W-:Y:S01]  /*4dea0*/  @!P6 FMUL R11, R11, 16777216 ;  /* 0x4b8000000b0be820 */ /* 0x004fe20000400000 */
[----:B------:R-:W-:Y:S02]  /*4deb0*/  FMUL R17, R6, R15 ;  /* 0x0000000f06117220 */ /* 0x000fe40000400000 */
[----:B------:R2:W-:Y:S01]  /*4dec0*/  STL [R1+0x198], R24 ;  /* 0x0001981801007387 */ /* 0x0005e20000100800 */
[----:B------:R-:W-:Y:S01]  /*4ded0*/  @!P6 FMUL R10, R10, 16777216 ;  /* 0x4b8000000a0ae820 */ /* 0x000fe20000400000 */
[----:B------:R-:W-:-:S02]  /*4dee0*/  FMUL R16, R6, R14 ;  /* 0x0000000e06107220 */ /* 0x000fc40000400000 */
[----:B------:R-:W-:Y:S01]  /*4def0*/  STL [R1+0x164], R23 ;  /* 0x0001641701007387 */ /* 0x000fe20000100800 */
[----:B------:R-:W-:Y:S01]  /*4df00*/  @!P6 FMUL R9, R9, 16777216 ;  /* 0x4b8000000909e820 */ /* 0x000fe20000400000 */
[----:B------:R-:W-:Y:S02]  /*4df10*/  FMUL R15, R6, R13 ;  /* 0x0000000d060f7220 */ /* 0x000fe40000400000 */
[----:B------:R-:W-:Y:S01]  /*4df20*/  STL [R1+0x15c], R22 ;  /* 0x00015c1601007387 */ /* 0x000fe20000100800 */
[----:B----4-:R-:W-:Y:S01]  /*4df30*/  @!P6 FMUL R8, R8, 16777216 ;  /* 0x4b8000000808e820 */ /* 0x010fe20000400000 */
[C---:B------:R-:W-:Y:S02]  /*4df40*/  FMUL R14, R6.reuse, R12 ;  /* 0x0000000c060e7220 */ /* 0x040fe40000400000 */
[----:B------:R4:W-:Y:S01]  /*4df50*/  STL [R1+0x154], R21 ;  /* 0x0001541501007387 */ /* 0x0009e20000100800 */
[----:B------:R-:W-:Y:S01]  /*4df60*/  @!P6 FMUL R7, R7, 16777216 ;  /* 0x4b8000000707e820 */ /* 0x000fe20000400000 */
[----:B------:R-:W-:-:S02]  /*4df70*/  FMUL R13, R6, R11 ;  /* 0x0000000b060d7220 */ /* 0x000fc40000400000 */
[----:B------:R4:W-:Y:S01]  /*4df80*/  STL [R1+0x14c], R20 ;  /* 0x00014c1401007387 */ /* 0x0009e20000100800 */
[----:B------:R-:W-:Y:S01]  /*4df90*/  @!P6 FMUL R245, R245, 16777216 ;  /* 0x4b800000f5f5e820 */ /* 0x000fe20000400000 */
[C---:B------:R-:W-:Y:S02]  /*4dfa0*/  FMUL R12, R6.reuse, R10 ;  /* 0x0000000a060c7220 */ /* 0x040fe40000400000 */
[----:B------:R-:W-:Y:S01]  /*4dfb0*/  STL [R1+0x114], R19 ;  /* 0x0001141301007387 */ /* 0x000fe20000100800 */
[C---:B------:R-:W-:Y:S01]  /*4dfc0*/  FMUL R11, R6.reuse, R9 ;  /* 0x00000009060b7220 */ /* 0x040fe20000400000 */
[----:B------:R-:W-:Y:S02]  /*4dfd0*/  @!P6 FMUL R249, R249, 16777216 ;  /* 0x4b800000f9f9e820 */ /* 0x000fe40000400000 */
[----:B------:R-:W-:Y:S01]  /*4dfe0*/  STL [R1+0x10c], R17 ;  /* 0x00010c1101007387 */ /* 0x000fe20000100800 */
[C---:B------:R-:W-:Y:S01]  /*4dff0*/  FMUL R10, R6.reuse, R8 ;  /* 0x00000008060a7220 */ /* 0x040fe20000400000 */
[----:B------:R-:W-:-:S02]  /*4e000*/  FMUL R9, R6, R7 ;  /* 0x0000000706097220 */ /* 0x000fc40000400000 */
[----:B------:R4:W-:Y:S01]  /*4e010*/  STL [R1+0xfc], R16 ;  /* 0x0000fc1001007387 */ /* 0x0009e20000100800 */
[----:B------:R-:W-:-:S03]  /*4e020*/  FMUL R8, R6, R245 ;  /* 0x000000f506087220 */ /* 0x000fc60000400000 */
[----:B------:R4:W-:Y:S01]  /*4e030*/  STL [R1+0xf4], R15 ;  /* 0x0000f40f01007387 */ /* 0x0009e20000100800 */
[----:B------:R-:W-:-:S03]  /*4e040*/  FMUL R7, R6, R249 ;  /* 0x000000f906077220 */ /* 0x000fc60000400000 */
[----:B------:R-:W-:Y:S04]  /*4e050*/  STL [R1+0x50], R14 ;  /* 0x0000500e01007387 */ /* 0x000fe80000100800 */
[----:B------:R-:W-:Y:S04]  /*4e060*/  STL [R1+0x4c], R13 ;  /* 0x00004c0d01007387 */ /* 0x000fe80000100800 */
[----:B------:R4:W-:Y:S04]  /*4e070*/  STL [R1+0x48], R12 ;  /* 0x0000480c01007387 */ /* 0x0009e80000100800 */
[----:B------:R-:W-:Y:S04]  /*4e080*/  STL [R1+0x44], R11 ;  /* 0x0000440b01007387 */ /* 0x000fe80000100800 */
[----:B------:R4:W-:Y:S04]  /*4e090*/  STL [R1+0x30], R10 ;  /* 0x0000300a01007387 */ /* 0x0009e80000100800 */
[----:B------:R4:W-:Y:S04]  /*4e0a0*/  STL [R1+0x2c], R9 ;  /* 0x00002c0901007387 */ /* 0x0009e80000100800 */
[----:B------:R4:W-:Y:S04]  /*4e0b0*/  STL [R1+0x28], R8 ;  /* 0x0000280801007387 */ /* 0x0009e80000100800 */
[----:B------:R-:W4:Y:S04]  /*4e0c0*/  LDL.LU R251, [R1+0x870] ;  /* 0x0008700001fb7983 */ /* 0x000f280000300800 */
[----:B------:R4:W-:Y:S04]  /*4e0d0*/  STL [R1+0x1c], R7 ;  /* 0x00001c0701007387 */ /* 0x0009e80000100800 */
        /* <DEDUP_REMOVED lines=9> */
[----:B0-----:R-:W4:Y:S04]  /*4e170*/  LDL.LU R119, [R1+0x82c] ;  /* 0x00082c0001777983 */ /* 0x001f280000300800 */
[----:B-1----:R-:W4:Y:S04]  /*4e180*/  LDL.LU R118, [R1+0x824] ;  /* 0x0008240001767983 */ /* 0x002f280000300800 */
[----:B------:R-:W4:Y:S04]  /*4e190*/  LDL.LU R121, [R1+0x81c] ;  /* 0x00081c0001797983 */ /* 0x000f280000300800 */
[----:B------:R-:W4:Y:S04]  /*4e1a0*/  LDL.LU R120, [R1+0x814] ;  /* 0x0008140001787983 */ /* 0x000f280000300800 */
[----:B---3--:R-:W3:Y:S04]  /*4e1b0*/  LDL.LU R117, [R1+0x80c] ;  /* 0x00080c0001757983 */ /* 0x008ee80000300800 */
        /* <DEDUP_REMOVED lines=87> */
[----:B--2---:R-:W2:Y:S04]  /*4e730*/  LDL.LU R24, [R1+0x140] ;  /* 0x0001400001187983 */ /* 0x004ea80000300800 */
[----:B----4-:R-:W4:Y:S04]  /*4e740*/  LDL.LU R21, [R1+0x138] ;  /* 0x0001380001157983 */ /* 0x010f280000300800 */
        /* <DEDUP_REMOVED lines=17> */
[----:B------:R-:W-:-:S03]  /*4e860*/  @!P6 FMUL R250, R250, 16777216 ;  /* 0x4b800000fafae820 */ /* 0x000fc60000400000 */
[----:B------:R-:W4:Y:S04]  /*4e870*/  LDL.LU R8, [R1+0x9c] ;  /* 0x00009c0001087983 */ /* 0x000f280000300800 */
[----:B------:R-:W4:Y:S01]  /*4e880*/  LDL.LU R7, [R1+0x98] ;  /* 0x0000980001077983 */ /* 0x000f220000300800 */
[----:B------:R-:W-:-:S03]  /*4e890*/  FMUL R11, R6, R250 ;  /* 0x000000fa060b7220 */ /* 0x000fc60000400000 */
[----:B------:R-:W4:Y:S04]  /*4e8a0*/  LDL.LU R245, [R1+0x90] ;  /* 0x0000900001f57983 */ /* 0x000f280000300800 */
[----:B------:R-:W4:Y:S04]  /*4e8b0*/  LDL.LU R249, [R1+0x88] ;  /* 0x0000880001f97983 */ /* 0x000f280000300800 */
[----:B------:R-:W4:Y:S01]  /*4e8c0*/  LDL.LU R250, [R1+0x84] ;  /* 0x0000840001fa7983 */ /* 0x000f220000300800 */
[C---:B------:R-:W-:Y:S01]  /*4e8d0*/  FSETP.GEU.AND P4, PT, |R5|.reuse, 1.175494350822287508e-38, PT ;  /* 0x008000000500780b */ /* 0x040fe20003f8e200 */
[----:B------:R-:W-:-:S12]  /*4e8e0*/  @P0 FMUL R5, R5, 0.25 ;  /* 0x3e80000005050820 */ /* 0x000fd80000400000 */
[----:B------:R-:W-:-:S06]  /*4e8f0*/  @!P4 FMUL R5, R5, 16777216 ;  /* 0x4b8000000505c820 */ /* 0x000fcc0000400000 */
[----:B------:R-:W0:Y:S01]  /*4e900*/  MUFU.RCP R5, R5 ;  /* 0x0000000500057308 */ /* 0x000e220000001000 */
[----:B------:R-:W-:Y:S01]  /*4e910*/  @!P4 FMUL R132, R132, 16777216 ;  /* 0x4b8000008484c820 */ /* 0x000fe20000400000 */
[----:B------:R-:W-:Y:S01]  /*4e920*/  @!P6 FMUL R252, R252, 16777216 ;  /* 0x4b800000fcfce820 */ /* 0x000fe20000400000 */
[----:B------:R-:W-:Y:S01]  /*4e930*/  @!P4 FMUL R127, R127, 16777216 ;  /* 0x4b8000007f7fc820 */ /* 0x000fe20000400000 */
[----:B------:R-:W-:Y:S01]  /*4e940*/  @!P4 FMUL R126, R126, 16777216 ;  /* 0x4b8000007e7ec820 */ /* 0x000fe20000400000 */
[----:B------:R-:W-:Y:S01]  /*4e950*/  @!P4 FMUL R129, R129, 16777216 ;  /* 0x4b8000008181c820 */ /* 0x000fe20000400000 */
[----:B------:R-:W-:Y:S01]  /*4e960*/  FMUL R252, R6, R252 ;  /* 0x000000fc06fc7220 */ /* 0x000fe20000400000 */
[----:B------:R-:W-:Y:S01]  /*4e970*/  @!P4 FMUL R128, R128, 16777216 ;  /* 0x4b8000008080c820 */ /* 0x000fe20000400000 */
[----:B------:R-:W4:Y:S01]  /*4e980*/  LDL.LU R6, [R1+0x80] ;  /* 0x0000800001067983 */ /* 0x000f220000300800 */
[----:B------:R-:W-:-:S03]  /*4e990*/  @!P4 FMUL R123, R123, 16777216 ;  /* 0x4b8000007b7bc820 */ /* 0x000fc60000400000 */
[----:B------:R-:W4:Y:S01]  /*4e9a0*/  LDL.LU R248, [R1+0x70] ;  /* 0x0000700001f87983 */ /* 0x000f220000300800 */
[C---:B0-----:R-:W-:Y:S01]  /*4e9b0*/  FMUL R132, R5.reuse, R132 ;  /* 0x0000008405847220 */ /* 0x041fe20000400000 */
[C---:B------:R-:W-:Y:S01]  /*4e9c0*/  FMUL R127, R5.reuse, R127 ;  /* 0x0000007f057f7220 */ /* 0x040fe20000400000 */
[C---:B------:R-:W-:Y:S01]  /*4e9d0*/  FMUL R126, R5.reuse, R126 ;  /* 0x0000007e057e7220 */ /* 0x040fe20000400000 */
[C---:B------:R-:W-:Y:S02]  /*4e9e0*/  FMUL R129, R5.reuse, R129 ;  /* 0x0000008105817220 */ /* 0x040fe40000400000 */
[----:B------:R0:W-:Y:S01]  /*4e9f0*/  STL [R1+0x57c], R132 ;  /* 0x00057c8401007387 */ /* 0x0001e20000100800 */
[----:B------:R-:W-:Y:S01]  /*4ea00*/  @!P4 FMUL R122, R122, 16777216 ;  /* 0x4b8000007a7ac820 */ /* 0x000fe20000400000 */
[----:B------:R-:W-:Y:S01]  /*4ea10*/  FMUL R128, R5, R128 ;  /* 0x0000008005807220 */ /* 0x000fe20000400000 */
[----:B------:R-:W-:Y:S01]  /*4ea20*/  @!P4 FMUL R125, R125, 16777216 ;  /* 0x4b8000007d7dc820 */ /* 0x000fe20000400000 */
[C---:B------:R-:W-:Y:S01]  /*4ea30*/  FMUL R123, R5.reuse, R123 ;  /* 0x0000007b057b7220 */ /* 0x040fe20000400000 */
[----:B0-----:R-:W4:Y:S04]  /*4ea40*/  LDL.LU R132, [R1+0x211c] ;  /* 0x00211c0001847983 */ /* 0x001f280000300800 */
        /* <DEDUP_REMOVED lines=8> */
[----:B------:R-:W-:-:S02]  /*4ead0*/  FMUL R124, R5, R124 ;  /* 0x0000007c057c7220 */ /* 0x000fc40000400000 */
[----:B0-----:R-:W4:Y:S04]  /*4eae0*/  LDL.LU R126, [R1+0x2114] ;  /* 0x00211400017e7983 */ /* 0x001f280000300800 */
[----:B------:R0:W-:Y:S01]  /*4eaf0*/  STL [R1+0x560], R129 ;  /* 0x0005608101007387 */ /* 0x0001e20000100800 */
[----:B------:R-:W-:Y:S01]  /*4eb00*/  @!P4 FMUL R121, R121, 16777216 ;  /* 0x4b8000007979c820 */ /* 0x000fe20000400000 */
[C---:B------:R-:W-:Y:S02]  /*4eb10*/  FMUL R119, R5.reuse, R119 ;  /* 0x0000007705777220 */ /* 0x040fe40000400000 */
[----:B0-----:R-:W4:Y:S04]  /*4eb20*/  LDL.LU R129, [R1+0x2110] ;  /* 0x0021100001817983 */ /* 0x001f280000300800 */
[----:B------:R0:W-:Y:S01]  /*4eb30*/  STL [R1+0x55c], R128 ;  /* 0x00055c8001007387 */ /* 0x0001e20000100800 */
[----:B------:R-:W-:Y:S01]  /*4eb40*/  @!P4 FMUL R120, R120, 16777216 ;  /* 0x4b8000007878c820 */ /* 0x000fe20000400000 */
[----:B------:R-:W-:-:S02]  /*4eb50*/  FMUL R118, R5, R118 ;  /* 0x0000007605767220 */ /* 0x000fc40000400000 */
[----:B0-----:R-:W4:Y:S04]  /*4eb60*/  LDL.LU R128, [R1+0x210c] ;  /* 0x00210c0001807983 */ /* 0x001f280000300800 */
[----:B------:R0:W-:Y:S01]  /*4eb70*/  STL [R1+0x558], R123 ;  /* 0x0005587b01007387 */ /* 0x0001e20000100800 */
[----:B---3--:R-:W-:Y:S01]  /*4eb80*/  @!P4 FMUL R117, R117, 16777216 ;  /* 0x4b8000007575c820 */ /* 0x008fe20000400000 */
[C---:B------:R-:W-:Y:S02]  /*4eb90*/  FMUL R121, R5.reuse, R121 ;  /* 0x0000007905797220 */ /* 0x040fe40000400000 */
[----:B0-----:R-:W3:Y:S04]  /*4eba0*/  LDL.LU R123, [R1+0x2108] ;  /* 0x00210800017b7983 */ /* 0x001ee80000300800 */
[----:B------:R0:W-:Y:S01]  /*4ebb0*/  STL [R1+0x544], R122 ;  /* 0x0005447a01007387 */ /* 0x0001e20000100800 */
[----:B------:R-:W-:Y:S01]  /*4ebc0*/  @!P4 FMUL R116, R116, 16777216 ;  /* 0x4b8000007474c820 */ /* 0x000fe20000400000 */
[----:B------:R-:W-:-:S02]  /*4ebd0*/  FMUL R120, R5, R120 ;  /* 0x0000007805787220 */ /* 0x000fc40000400000 */
[----:B0-----:R-:W3:Y:S04]  /*4ebe0*/  LDL.LU R122, [R1+0x2104] ;  /* 0x00210400017a7983 */ /* 0x001ee80000300800 */
[----:B------:R0:W-:Y:S01]  /*4ebf0*/  STL [R1+0x540], R125 ;  /* 0x0005407d01007387 */ /* 0x0001e20000100800 */
[----:B------:R-:W-:Y:S01]  /*4ec00*/  @!P4 FMUL R115, R115, 16777216 ;  /* 0x4b8000007373c820 */ /* 0x000fe20000400000 */
        /* <DEDUP_REMOVED lines=336> */
[----:B------:R-:W-:Y:S01]  /*50110*/  FMUL R33, R5, R33 ;  /* 0x0000002105217220 */ /* 0x000fe20000400000 */
[----:B------:R-:W-:Y:S01]  /*50120*/  @!P4 FMUL R25, R25, 16777216 ;  /* 0x4b8000001919c820 */ /* 0x000fe20000400000 */
[----:B0-----:R-:W3:Y:S04]  /*50130*/  LDL.LU R39, [R1+0x1fb0] ;  /* 0x001fb00001277983 */ /* 0x001ee80000300800 */
[----:B------:R0:W-:Y:S01]  /*50140*/  STL [R1+0x180], R38 ;  /* 0x0001802601007387 */ /* 0x0001e20000100800 */
[----:B--2---:R-:W-:Y:S01]  /*50150*/  @!P4 FMUL R24, R24, 16777216 ;  /* 0x4b8000001818c820 */ /* 0x004fe20000400000 */
[----:B------:R-:W-:Y:S01]  /*50160*/  FMUL R32, R5, R32 ;  /* 0x0000002005207220 */ /* 0x000fe20000400000 */
[----:B----4-:R-:W-:Y:S01]  /*50170*/  @!P4 FMUL R21, R21, 16777216 ;  /* 0x4b8000001515c820 */ /* 0x010fe20000400000 */
[----:B0-----:R-:W2:Y:S04]  /*50180*/  LDL.LU R38, [R1+0x1fac] ;  /* 0x001fac0001267983 */ /* 0x001ea80000300800 */
[----:B------:R0:W-:Y:S01]  /*50190*/  STL [R1+0x17c], R37 ;  /* 0x00017c2501007387 */ /* 0x0001e20000100800 */
[----:B------:R-:W-:Y:S01]  /*501a0*/  @!P4 FMUL R20, R20, 16777216 ;  /* 0x4b8000001414c820 */ /* 0x000fe20000400000 */
[C---:B------:R-:W-:Y:S01]  /*501b0*/  FMUL R28, R5.reuse, R28 ;  /* 0x0000001c051c7220 */ /* 0x040fe20000400000 */
[----:B------:R-:W-:Y:S01]  /*501c0*/  @!P4 FMUL R16, R16, 16777216 ;  /* 0x4b8000001010c820 */ /* 0x000fe20000400000 */
[----:B0-----:R-:W4:Y:S04]  /*501d0*/  LDL.LU R37, [R1+0x1fa8] ;  /* 0x001fa80001257983 */ /* 0x001f280000300800 */
[----:B------:R0:W-:Y:S01]  /*501e0*/  STL [R1+0x174], R36 ;  /* 0x0001742401007387 */ /* 0x0001e20000100800 */
[C---:B------:R-:W-:Y:S01]  /*501f0*/  FMUL R25, R5.reuse, R25 ;  /* 0x0000001905197220 */ /* 0x040fe20000400000 */
[----:B------:R-:W-:Y:S01]  /*50200*/  FMUL R24, R5, R24 ;  /* 0x0000001805187220 */ /* 0x000fe20000400000 */
[----:B------:R-:W-:Y:S01]  /*50210*/  @!P4 FMUL R15, R15, 16777216 ;  /* 0x4b8000000f0fc820 */ /* 0x000fe20000400000 */
[----:B0-----:R-:W4:Y:S04]  /*50220*/  LDL.LU R36, [R1+0x1fa4] ;  /* 0x001fa40001247983 */ /* 0x001f280000300800 */
[----:B------:R0:W-:Y:S01]  /*50230*/  STL [R1+0x16c], R35 ;  /* 0x00016c2301007387 */ /* 0x0001e20000100800 */
[C---:B------:R-:W-:Y:S01]  /*50240*/  FMUL R21, R5.reuse, R21 ;  /* 0x0000001505157220 */ /* 0x040fe20000400000 */
[C---:B------:R-:W-:Y:S01]  /*50250*/  FMUL R20, R5.reuse, R20 ;  /* 0x0000001405147220 */ /* 0x040fe20000400000 */
[----:B------:R-:W-:Y:S01]  /*50260*/  @!P4 FMUL R12, R12, 16777216 ;  /* 0x4b8000000c0cc820 */ /* 0x000fe20000400000 */
[----:B0-----:R-:W3:Y:S04]  /*50270*/  LDL.LU R35, [R1+0x1fa0] ;  /* 0x001fa00001237983 */ /* 0x001ee80000300800 */
[----:B------:R0:W-:Y:S01]  /*50280*/  STL [R1+0x168], R34 ;  /* 0x0001682201007387 */ /* 0x0001e20000100800 */
[C---:B------:R-:W-:Y:S01]  /*50290*/  FMUL R16, R5.reuse, R16 ;  /* 0x0000001005107220 */ /* 0x040fe20000400000 */
[----:B------:R-:W-:-:S02]  /*502a0*/  FMUL R15, R5, R15 ;  /* 0x0000000f050f7220 */ /* 0x000fc40000400000 */
[----:B0-----:R-:W2:Y:S04]  /*502b0*/  LDL.LU R34, [R1+0x1f9c] ;  /* 0x001f9c0001227983 */ /* 0x001ea80000300800 */
[----:B------:R0:W-:Y:S01]  /*502c0*/  STL [R1+0x160], R33 ;  /* 0x0001602101007387 */ /* 0x0001e20000100800 */
[----:B------:R-:W-:-:S03]  /*502d0*/  FMUL R12, R5, R12 ;  /* 0x0000000c050c7220 */ /* 0x000fc60000400000 */
[----:B0-----:R-:W4:Y:S04]  /*502e0*/  LDL.LU R33, [R1+0x1f98] ;  /* 0x001f980001217983 */ /* 0x001f280000300800 */
[----:B------:R0:W-:Y:S01]  /*502f0*/  STL [R1+0x158], R32 ;  /* 0x0001582001007387 */ /* 0x0001e20000100800 */
[----:B------:R-:W-:-:S03]  /*50300*/  @!P4 FMUL R31, R31, 16777216 ;  /* 0x4b8000001f1fc820 */ /* 0x000fc60000400000 */
[----:B0-----:R-:W4:Y:S04]  /*50310*/  LDL.LU R32, [R1+0x1f94] ;  /* 0x001f940001207983 */ /* 0x001f280000300800 */
[----:B------:R0:W-:Y:S04]  /*50320*/  STL [R1+0x150], R28 ;  /* 0x0001501c01007387 */ /* 0x0001e80000100800 */
[----:B------:R1:W-:Y:S04]  /*50330*/  STL [R1+0x144], R25 ;  /* 0x0001441901007387 */ /* 0x0003e80000100800 */
[----:B------:R1:W-:Y:S04]  /*50340*/  STL [R1+0x13c], R24 ;  /* 0x00013c1801007387 */ /* 0x0003e80000100800 */
[----:B------:R1:W-:Y:S04]  /*50350*/  STL [R1+0x134], R21 ;  /* 0x0001341501007387 */ /* 0x0003e80000100800 */
[----:B------:R1:W-:Y:S04]  /*50360*/  STL [R1+0x12c], R20 ;  /* 0x00012c1401007387 */ /* 0x0003e80000100800 */
[----:B------:R1:W-:Y:S01]  /*50370*/  STL [R1+0x124], R16 ;  /* 0x0001241001007387 */ /* 0x0003e20000100800 */
[----:B------:R-:W-:-:S03]  /*50380*/  @!P4 FMUL R30, R30, 16777216 ;  /* 0x4b8000001e1ec820 */ /* 0x000fc60000400000 */
[----:B0-----:R-:W3:Y:S04]  /*50390*/  LDL.LU R28, [R1+0x874] ;  /* 0x00087400011c7983 */ /* 0x001ee80000300800 */
[----:B------:R0:W-:Y:S01]  /*503a0*/  STL [R1+0x11c], R15 ;  /* 0x00011c0f01007387 */ /* 0x0001e20000100800 */
[----:B------:R-:W-:-:S03]  /*503b0*/  @!P4 FMUL R29, R29, 16777216 ;  /* 0x4b8000001d1dc820 */ /* 0x000fc60000400000 */
[----:B-1----:R-:W2:Y:S01]  /*503c0*/  LDL.LU R25, [R1+0x7c] ;  /* 0x00007c0001197983 */ /* 0x002ea20000300800 */
[----:B------:R-:W-:-:S03]  /*503d0*/  FMUL R31, R5, R31 ;  /* 0x0000001f051f7220 */ /* 0x000fc60000400000 */
[----:B------:R1:W-:Y:S01]  /*503e0*/  STL [R1+0x118], R12 ;  /* 0x0001180c01007387 */ /* 0x0003e20000100800 */
[----:B------:R-:W-:-:S03]  /*503f0*/  @!P4 FMUL R27, R27, 16777216 ;  /* 0x4b8000001b1bc820 */ /* 0x000fc60000400000 */
[----:B------:R-:W4:Y:S01]  /*50400*/  LDL.LU R24, [R1+0x74] ;  /* 0x0000740001187983 */ /* 0x000f220000300800 */
[----:B------:R-:W-:-:S03]  /*50410*/  FMUL R30, R5, R30 ;  /* 0x0000001e051e7220 */ /* 0x000fc60000400000 */
[----:B------:R-:W4:Y:S01]  /*50420*/  LDL.LU R21, [R1+0x68] ;  /* 0x0000680001157983 */ /* 0x000f220000300800 */
[----:B------:R-:W-:-:S03]  /*50430*/  @!P4 FMUL R26, R26, 16777216 ;  /* 0x4b8000001a1ac820 */ /* 0x000fc60000400000 */
[----:B------:R-:W4:Y:S01]  /*50440*/  LDL.LU R20, [R1+0x60] ;  /* 0x0000600001147983 */ /* 0x000f220000300800 */
[----:B------:R-:W-:-:S03]  /*50450*/  FMUL R29, R5, R29 ;  /* 0x0000001d051d7220 */ /* 0x000fc60000400000 */
[----:B------:R-:W4:Y:S01]  /*50460*/  LDL.LU R16, [R1+0x24] ;  /* 0x0000240001107983 */ /* 0x000f220000300800 */
[----:B------:R-:W-:-:S03]  /*50470*/  @!P4 FMUL R23, R23, 16777216 ;  /* 0x4b8000001717c820 */ /* 0x000fc60000400000 */
[----:B0-----:R-:W4:Y:S01]  /*50480*/  LDL.LU R15, [R1+0x20] ;  /* 0x00002000010f7983 */ /* 0x001f220000300800 */
[----:B------:R-:W-:-:S03]  /*50490*/  FMUL R27, R5, R27 ;  /* 0x0000001b051b7220 */ /* 0x000fc60000400000 */
[----:B-1----:R-:W4:Y:S01]  /*504a0*/  LDL.LU R12, [R1+0x8] ;  /* 0x00000800010c7983 */ /* 0x002f220000300800 */
[----:B------:R-:W-:-:S03]  /*504b0*/  @!P4 FMUL R22, R22, 16777216 ;  /* 0x4b8000001616c820 */ /* 0x000fc60000400000 */
[----:B------:R0:W-:Y:S01]  /*504c0*/  STL [R1+0x110], R31 ;  /* 0x0001101f01007387 */ /* 0x0001e20000100800 */
[----:B------:R-:W-:Y:S01]  /*504d0*/  FMUL R26, R5, R26 ;  /* 0x0000001a051a7220 */ /* 0x000fe20000400000 */
[----:B------:R-:W-:Y:S01]  /*504e0*/  @!P4 FMUL R19, R19, 16777216 ;  /* 0x4b8000001313c820 */ /* 0x000fe20000400000 */
[----:B------:R-:W-:Y:S01]  /*504f0*/  FMUL R23, R5, R23 ;  /* 0x0000001705177220 */ /* 0x000fe20000400000 */
[----:B------:R-:W-:Y:S01]  /*50500*/  @!P4 FMUL R17, R17, 16777216 ;  /* 0x4b8000001111c820 */ /* 0x000fe20000400000 */
[----:B0-----:R-:W4:Y:S04]  /*50510*/  LDL.LU R31, [R1+0x1f90] ;  /* 0x001f9000011f7983 */ /* 0x001f280000300800 */
[----:B------:R0:W-:Y:S01]  /*50520*/  STL [R1+0x104], R30 ;  /* 0x0001041e01007387 */ /* 0x0001e20000100800 */
[C---:B------:R-:W-:Y:S01]  /*50530*/  FMUL R22, R5.reuse, R22 ;  /* 0x0000001605167220 */ /* 0x040fe20000400000 */
[----:B------:R-:W-:Y:S01]  /*50540*/  @!P4 FMUL R14, R14, 16777216 ;  /* 0x4b8000000e0ec820 */ /* 0x000fe20000400000 */
[----:B------:R-:W-:Y:S01]  /*50550*/  FMUL R19, R5, R19 ;  /* 0x0000001305137220 */ /* 0x000fe20000400000 */
[----:B0-----:R-:W4:Y:S04]  /*50560*/  LDL.LU R30, [R1+0x1f8c] ;  /* 0x001f8c00011e7983 */ /* 0x001f280000300800 */
[----:B------:R0:W-:Y:S01]  /*50570*/  STL [R1+0x100], R29 ;  /* 0x0001001d01007387 */ /* 0x0001e20000100800 */
[----:B------:R-:W-:Y:S01]  /*50580*/  @!P4 FMUL R13, R13, 16777216 ;  /* 0x4b8000000d0dc820 */ /* 0x000fe20000400000 */
[----:B------:R-:W-:-:S02]  /*50590*/  FMUL R17, R5, R17 ;  /* 0x0000001105117220 */ /* 0x000fc40000400000 */
[----:B0-----:R-:W4:Y:S04]  /*505a0*/  LDL.LU R29, [R1+0x1f88] ;  /* 0x001f8800011d7983 */ /* 0x001f280000300800 */
[----:B------:R0:W-:Y:S01]  /*505b0*/  STL [R1+0xec], R27 ;  /* 0x0000ec1b01007387 */ /* 0x0001e20000100800 */
[----:B------:R-:W-:Y:S01]  /*505c0*/  @!P4 FMUL R10, R10, 16777216 ;  /* 0x4b8000000a0ac820 */ /* 0x000fe20000400000 */
[----:B------:R-:W-:Y:S02]  /*505d0*/  FMUL R14, R5, R14 ;  /* 0x0000000e050e7220 */ /* 0x000fe40000400000 */
        /* <DEDUP_REMOVED lines=26> */
[C---:B------:R-:W-:Y:S01]  /*50780*/  FMUL R249, R5.reuse, R249 ;  /* 0x000000f905f97220 */ /* 0x040fe20000400000 */
[----:B------:R-:W-:-:S02]  /*50790*/  FMUL R250, R5, R250 ;  /* 0x000000fa05fa7220 */ /* 0x000fc40000400000 */
[----:B0-----:R-:W4:Y:S04]  /*507a0*/  LDL.LU R13, [R1+0x1f68] ;  /* 0x001f6800010d7983 */ /* 0x001f280000300800 */
[----:B------:R0:W-:Y:S04]  /*507b0*/  STL [R1+0x40], R10 ;  /* 0x0000400a01007387 */ /* 0x0001e80000100800 */
        /* <DEDUP_REMOVED lines=12> */
[----:B0-----:R-:W4:Y:S01]  /*50880*/  LDL.LU R250, [R1+0x1f4c] ;  /* 0x001f4c0001fa7983 */ /* 0x001f220000300800 */
[C---:B------:R-:W-:Y:S01]  /*50890*/  FSETP.GEU.AND P1, PT, |R4|.reuse, 1.175494350822287508e-38, PT ;  /* 0x008000000400780b */ /* 0x040fe20003f2e200 */
[----:B------:R-:W-:Y:S01]  /*508a0*/  @P3 FMUL R4, R4, 0.25 ;  /* 0x3e80000004043820 */ /* 0x000fe20000400000 */
[----:B------:R-:W-:-:S11]  /*508b0*/  FSETP.GEU.AND P5, PT, |R3|, 1.175494350822287508e-38, PT ;  /* 0x008000000300780b */ /* 0x000fd60003fae200 */
[----:B------:R-:W-:-:S06]  /*508c0*/  @!P1 FMUL R4, R4, 16777216 ;  /* 0x4b80000004049820 */ /* 0x000fcc0000400000 */
[----:B------:R-:W0:Y:S01]  /*508d0*/  MUFU.RCP R4, R4 ;  /* 0x0000000400047308 */ /* 0x000e220000001000 */
[----:B------:R-:W-:Y:S01]  /*508e0*/  @!P4 FMUL R6, R6, 16777216 ;  /* 0x4b8000000606c820 */ /* 0x000fe20000400000 */
[----:B------:R-:W-:Y:S01]  /*508f0*/  @P2 FMUL R3, R3, 0.25 ;  /* 0x3e80000003032820 */ /* 0x000fe20000400000 */
[----:B------:R-:W-:Y:S01]  /*50900*/  @!P4 FMUL R248, R248, 16777216 ;  /* 0x4b800000f8f8c820 */ /* 0x000fe20000400000 */
[----:B--2---:R-:W-:Y:S01]  /*50910*/  @!P1 FMUL R25, R25, 16777216 ;  /* 0x4b80000019199820 */ /* 0x004fe20000400000 */
[----:B------:R-:W-:Y:S01]  /*50920*/  FMUL R6, R5, R6 ;  /* 0x0000000605067220 */ /* 0x000fe20000400000 */
[----:B------:R-:W-:Y:S01]  /*50930*/  @!P4 FMUL R251, R251, 16777216 ;  /* 0x4b800000fbfbc820 */ /* 0x000fe20000400000 */
[----:B---3--:R-:W-:Y:S01]  /*50940*/  @!P5 FMUL R28, R28, 16777216 ;  /* 0x4b8000001c1cd820 */ /* 0x008fe20000400000 */
[----:B----4-:R-:W-:Y:S01]  /*50950*/  @!P1 FMUL R24, R24, 16777216 ;  /* 0x4b80000018189820 */ /* 0x010fe20000400000 */
[----:B------:R-:W-:Y:S01]  /*50960*/  @!P5 FMUL R3, R3, 16777216 ;  /* 0x4b8000000303d820 */ /* 0x000fe20000400000 */
[----:B------:R1:W-:Y:S01]  /*50970*/  STL [R1+0xc], R6 ;  /* 0x00000c0601007387 */ /* 0x0003e20000100800 */
[----:B------:R-:W-:Y:S01]  /*50980*/  @!P1 FMUL R21, R21, 16777216 ;  /* 0x4b80000015159820 */ /* 0x000fe20000400000 */
[C---:B------:R-:W-:Y:S01]  /*50990*/  FMUL R251, R5.reuse, R251 ;  /* 0x000000fb05fb7220 */ /* 0x040fe20000400000 */
[----:B0-----:R-:W-:Y:S01]  /*509a0*/  FMUL R25, R4, R25 ;  /* 0x0000001904197220 */ /* 0x001fe20000400000 */
[----:B------:R-:W-:Y:S01]  /*509b0*/  @!P1 FMUL R20, R20, 16777216 ;  /* 0x4b80000014149820 */ /* 0x000fe20000400000 */
[----:B------:R-:W-:Y:S01]  /*509c0*/  FMUL R24, R4, R24 ;  /* 0x0000001804187220 */ /* 0x000fe20000400000 */
[----:B-1----:R-:W-:-:S02]  /*509d0*/  FMUL R6, R5, R248 ;  /* 0x000000f805067220 */ /* 0x002fc40000400000 */
[----:B------:R0:W1:Y:S01]  /*509e0*/  MUFU.RCP R248, R3 ;  /* 0x0000000300f87308 */ /* 0x0000620000001000 */
[----:B------:R-:W2:Y:S01]  /*509f0*/  LDL.LU R5, [R1+0x878] ;  /* 0x0008780001057983 */ /* 0x000ea20000300800 */
[----:B------:R-:W-:Y:S01]  /*50a00*/  @!P1 FMUL R16, R16, 16777216 ;  /* 0x4b80000010109820 */ /* 0x000fe20000400000 */
[C---:B------:R-:W-:Y:S01]  /*50a10*/  FMUL R21, R4.reuse, R21 ;  /* 0x0000001504157220 */ /* 0x040fe20000400000 */
[----:B------:R-:W-:Y:S01]  /*50a20*/  @!P1 FMUL R15, R15, 16777216 ;  /* 0x4b8000000f0f9820 */ /* 0x000fe20000400000 */
[----:B------:R-:W-:Y:S01]  /*50a30*/  FMUL R20, R4, R20 ;  /* 0x0000001404147220 */ /* 0x000fe20000400000 */
[----:B0-----:R-:W-:Y:S02]  /*50a40*/  MOV R3, R28 ;  /* 0x0000001c00037202 */ /* 0x001fe40000000f00 */
[----:B------:R-:W3:Y:S01]  /*50a50*/  LDL.LU R28, [R1+0x1f48] ;  /* 0x001f4800011c7983 */ /* 0x000ee20000300800 */
[----:B------:R-:W-:-:S03]  /*50a60*/  @!P1 FMUL R12, R12, 16777216 ;  /* 0x4b8000000c0c9820 */ /* 0x000fc60000400000 */
[----:B------:R0:W-:Y:S01]  /*50a70*/  STL [R1+0x4a4], R25 ;  /* 0x0004a41901007387 */ /* 0x0001e20000100800 */
[C---:B------:R-:W-:Y:S01]  /*50a80*/  FMUL R16, R4.reuse, R16 ;  /* 0x0000001004107220 */ /* 0x040fe20000400000 */
[C---:B------:R-:W-:Y:S01]  /*50a90*/  FMUL R15, R4.reuse, R15 ;  /* 0x0000000f040f7220 */ /* 0x040fe20000400000 */
[----:B------:R-:W-:Y:S01]  /*50aa0*/  FMUL R12, R4, R12 ;  /* 0x0000000c040c7220 */ /* 0x000fe20000400000 */
[----:B0-----:R-:W4:Y:S04]  /*50ab0*/  LDL.LU R25, [R1+0x1f44] ;  /* 0x001f440001197983 */ /* 0x001f280000300800 */
[----:B------:R0:W-:Y:S04]  /*50ac0*/  STL [R1+0x49c], R24 ;  /* 0x00049c1801007387 */ /* 0x0001e80000100800 */
[----:B0-----:R-:W3:Y:S04]  /*50ad0*/  LDL.LU R24, [R1+0x1f40] ;  /* 0x001f400001187983 */ /* 0x001ee80000300800 */
[----:B------:R0:W-:Y:S04]  /*50ae0*/  STL [R1+0x47c], R21 ;  /* 0x00047c1501007387 */ /* 0x0001e80000100800 */
        /* <DEDUP_REMOVED lines=8> */
[----:B0-----:R-:W4:Y:S01]  /*50b70*/  LDL.LU R12, [R1+0x1f2c] ;  /* 0x001f2c00010c7983 */ /* 0x001f220000300800 */
[----:B------:R-:W-:Y:S01]  /*50b80*/  @!P1 FMUL R22, R22, 16777216 ;  /* 0x4b80000016169820 */ /* 0x000fe20000400000 */
        /* <DEDUP_REMOVED lines=10> */
[----:B------:R-:W-:-:S04]  /*50c30*/  @!P1 FMUL R8, R8, 16777216 ;  /* 0x4b80000008089820 */ /* 0x000fc80000400000 */
[----:B------:R-:W-:Y:S01]  /*50c40*/  FMUL R8, R4, R8 ;  /* 0x0000000804087220 */ /* 0x000fe20000400000 */
[----:B------:R-:W-:Y:S01]  /*50c50*/  @!P1 FMUL R7, R7, 16777216 ;  /* 0x4b80000007079820 */ /* 0x000fe20000400000 */
[----:B------:R-:W-:Y:S01]  /*50c60*/  @!P1 FMUL R245, R245, 16777216 ;  /* 0x4b800000f5f59820 */ /* 0x000fe20000400000 */
[----:B------:R-:W-:Y:S01]  /*50c70*/  @!P1 FMUL R249, R249, 16777216 ;  /* 0x4b800000f9f99820 */ /* 0x000fe20000400000 */
[----:B------:R-:W-:-:S04]  /*50c80*/  @!P1 FMUL R250, R250, 16777216 ;  /* 0x4b800000fafa9820 */ /* 0x000fc80000400000 */
[----:B------:R-:W-:-:S05]  /*50c90*/  FMUL R250, R4, R250 ;  /* 0x000000fa04fa7220 */ /* 0x000fca0000400000 */
[----:B------:R0:W-:Y:S02]  /*50ca0*/  STL [R1+0x448], R250 ;  /* 0x000448fa01007387 */ /* 0x0001e40000100800 */
[C---:B0-----:R-:W-:Y:S01]  /*50cb0*/  FMUL R250, R4.reuse, R249 ;  /* 0x000000f904fa7220 */ /* 0x041fe20000400000 */
[C---:B------:R-:W-:Y:S01]  /*50cc0*/  FMUL R249, R4.reuse, R245 ;  /* 0x000000f504f97220 */ /* 0x040fe20000400000 */
[C---:B------:R-:W-:Y:S01]  /*50cd0*/  FMUL R245, R4.reuse, R7 ;  /* 0x0000000704f57220 */ /* 0x040fe20000400000 */
[C---:B------:R-:W-:Y:S02]  /*50ce0*/  FMUL R7, R4.reuse, R9 ;  /* 0x0000000904077220 */ /* 0x040fe40000400000 */
[----:B------:R-:W-:Y:S01]  /*50cf0*/  STL [R1+0x444], R250 ;  /* 0x000444fa01007387 */ /* 0x000fe20000100800 */
[----:B------:R-:W-:-:S03]  /*50d00*/  FMUL R9, R4, R10 ;  /* 0x0000000a04097220 */ /* 0x000fc60000400000 */
[----:B------:R-:W-:Y:S04]  /*50d10*/  STL [R1+0x43c], R249 ;  /* 0x00043cf901007387 */ /* 0x000fe80000100800 */
[----:B------:R-:W-:Y:S04]  /*50d20*/  STL [R1+0x41c], R245 ;  /* 0x00041cf501007387 */ /* 0x000fe80000100800 */
[----:B------:R0:W-:Y:S04]  /*50d30*/  STL [R1+0x418], R8 ;  /* 0x0004180801007387 */ /* 0x0001e80000100800 */
[----:B------:R1:W-:Y:S01]  /*50d40*/  STL [R1+0x414], R7 ;  /* 0x0004140701007387 */ /* 0x0003e20000100800 */
[----:B0-----:R-:W-:-:S03]  /*50d50*/  FMUL R8, R4, R13 ;  /* 0x0000000d04087220 */ /* 0x001fc60000400000 */
[----:B------:R0:W-:Y:S01]  /*50d60*/  STL [R1+0x40c], R9 ;  /* 0x00040c0901007387 */ /* 0x0001e20000100800 */
[----:B-1----:R-:W-:-:S03]  /*50d70*/  FMUL R7, R4, R14 ;  /* 0x0000000e04077220 */ /* 0x002fc60000400000 */
        /* <DEDUP_REMOVED lines=9> */
[----:B------:R-:W-:Y:S01]  /*50e10*/  @!P1 FMUL R31, R31, 16777216 ;  /* 0x4b8000001f1f9820 */ /* 0x000fe20000400000 */
[----:B------:R-:W-:Y:S01]  /*50e20*/  @!P1 FMUL R34, R34, 16777216 ;  /* 0x4b80000022229820 */ /* 0x000fe20000400000 */
[C---:B0-----:R-:W-:Y:S01]  /*50e30*/  FMUL R8, R4.reuse, R26 ;  /* 0x0000001a04087220 */ /* 0x041fe20000400000 */
        /* <DEDUP_REMOVED lines=136> */
[C---:B0-----:R-:W-:Y:S02]  /*516c0*/  FMUL R7, R4.reuse, R120 ;  /* 0x0000007804077220 */ /* 0x041fe40000400000 */
[----:B------:R0:W-:Y:S01]  /*516d0*/  STL [R1+0x9c], R8 ;  /* 0x00009c0801007387 */ /* 0x0001e20000100800 */
[----:B-1----:R-:W-:-:S03]  /*516e0*/  FMUL R9, R4, R121 ;  /* 0x0000007904097220 */ /* 0x002fc60000400000 */
[----:B------:R1:W-:Y:S01]  /*516f0*/  STL [R1+0x90], R7 ;  /* 0x0000900701007387 */ /* 0x0003e20000100800 */
[----:B0-----:R-:W-:-:S03]  /*51700*/  FMUL R8, R4, R124 ;  /* 0x0000007c04087220 */ /* 0x001fc60000400000 */
[----:B------:R-:W-:Y:S01]  /*51710*/  STL [R1+0x88], R9 ;  /* 0x0000880901007387 */ /* 0x000fe20000100800 */
[----:B-1----:R-:W-:-:S03]  /*51720*/  FMUL R7, R4, R125 ;  /* 0x0000007d04077220 */ /* 0x002fc60000400000 */
[----:B------:R-:W3:Y:S04]  /*51730*/  LDL.LU R31, [R1+0xdc] ;  /* 0x0000dc00011f7983 */ /* 0x000ee80000300800 */
[----:B------:R-:W-:Y:S04]  /*51740*/  STL [R1+0x84], R8 ;  /* 0x0000840801007387 */ /* 0x000fe80000100800 */
        /* <DEDUP_REMOVED lines=8> */
[----:B------:R-:W3:Y:S01]  /*517d0*/  LDL.LU R245, [R1+0x78] ;  /* 0x0000780001f57983 */ /* 0x000ee20000300800 */
[----:B0-----:R-:W-:-:S03]  /*517e0*/  F2FP.BF16.F32.PACK_AB R7, R11, R252 ;  /* 0x000000fc0b07723e */ /* 0x001fc600000010ff */
[----:B------:R-:W3:Y:S04]  /*517f0*/  LDL.LU R249, [R1+0x6c] ;  /* 0x00006c0001f97983 */ /* 0x000ee80000300800 */
[----:B------:R-:W3:Y:S04]  /*51800*/  LDL.LU R250, [R1+0x58] ;  /* 0x0000580001fa7983 */ /* 0x000ee80000300800 */
[----:B------:R-:W3:Y:S04]  /*51810*/  LDL.LU R11, [R1+0x1f28] ;  /* 0x001f2800010b7983 */ /* 0x000ee80000300800 */
[----:B------:R-:W3:Y:S01]  /*51820*/  LDL.LU R252, [R1+0x1f24] ;  /* 0x001f240001fc7983 */ /* 0x000ee20000300800 */
[----:B------:R-:W-:Y:S01]  /*51830*/  @!P5 FMUL R247, R247, 16777216 ;  /* 0x4b800000f7f7d820 */ /* 0x000fe20000400000 */
[----:B--2---:R-:W-:Y:S01]  /*51840*/  @!P1 FMUL R5, R5, 16777216 ;  /* 0x4b80000005059820 */ /* 0x004fe20000400000 */
        /* <DEDUP_REMOVED lines=57> */
[C---:B------:R-:W-:Y:S01]  /*51be0*/  FMUL R3, R248.reuse, R3 ;  /* 0x00000003f8037220 */ /* 0x040fe20000400000 */
[----:B------:R-:W-:Y:S01]  /*51bf0*/  FMUL R247, R248, R247 ;  /* 0x000000f7f8f77220 */ /* 0x000fe20000400000 */
[C---:B------:R-:W-:Y:S01]  /*51c00*/  FMUL R5, R4.reuse, R5 ;  /* 0x0000000504057220 */ /* 0x040fe20000400000 */
        /* <DEDUP_REMOVED lines=56> */
[----:B------:R-:W-:Y:S01]  /*51f90*/  FMUL R238, R4, R238 ;  /* 0x000000ee04ee7220 */ /* 0x000fe20000400000 */
[----:B------:R-:W-:Y:S01]  /*51fa0*/  F2FP.BF16.F32.PACK_AB R4, R247, R3 ;  /* 0x00000003f704723e */ /* 0x000fe200000010ff */
[----:B----4-:R-:W-:Y:S01]  /*51fb0*/  @!P5 FMUL R12, R12, 16777216 ;  /* 0x4b8000000c0cd820 */ /* 0x010fe20000400000 */
        /* <DEDUP_REMOVED lines=28> */
[----:B------:R-:W-:Y:S01]  /*52180*/  IADD3 R8, R239, -R244, RZ ;  /* 0x800000f4ef087210 */ /* 0x000fe20007ffe0ff */
        /* <DEDUP_REMOVED lines=10> */
[----:B------:R-:W-:-:S04]  /*52230*/  @!P5 FMUL R30, R30, 16777216 ;  /* 0x4b8000001e1ed820 */ /* 0x000fc80000400000 */
[----:B------:R-:W-:Y:S01]  /*52240*/  FMUL R30, R248, R30 ;  /* 0x0000001ef81e7220 */ /* 0x000fe20000400000 */
[----:B------:R-:W-:Y:S01]  /*52250*/  @!P5 FMUL R27, R27, 16777216 ;  /* 0x4b8000001b1bd820 */ /* 0x000fe20000400000 */
[----:B------:R-:W-:Y:S01]  /*52260*/  STL [R1+0x350], R31 ;  /* 0x0003501f01007387 */ /* 0x000fe20000100800 */
[----:B------:R-:W-:Y:S02]  /*52270*/  @!P5 FMUL R26, R26, 16777216 ;  /* 0x4b8000001a1ad820 */ /* 0x000fe40000400000 */
[C---:B------:R-:W-:Y:S01]  /*52280*/  FMUL R3, R248.reuse, R27 ;  /* 0x0000001bf8037220 */ /* 0x040fe20000400000 */
[----:B------:R-:W-:Y:S01]  /*52290*/  @!P5 FMUL R23, R23, 16777216 ;  /* 0x4b8000001717d820 */ /* 0x000fe20000400000 */
[C---:B------:R-:W-:Y:S01]  /*522a0*/  FMUL R26, R248.reuse, R26 ;  /* 0x0000001af81a7220 */ /* 0x040fe20000400000 */
[----:B------:R-:W-:Y:S01]  /*522b0*/  STL [R1+0x344], R30 ;  /* 0x0003441e01007387 */ /* 0x000fe20000100800 */
[----:B------:R-:W-:Y:S01]  /*522c0*/  @!P5 FMUL R19, R19, 16777216 ;  /* 0x4b8000001313d820 */ /* 0x000fe20000400000 */
[----:B------:R-:W-:-:S02]  /*522d0*/  FMUL R23, R248, R23 ;  /* 0x00000017f8177220 */ /* 0x000fc40000400000 */
[----:B------:R0:W-:Y:S01]  /*522e0*/  STL [R1+0x320], R3 ;  /* 0x0003200301007387 */ /* 0x0001e20000100800 */
[----:B------:R-:W-:-:S03]  /*522f0*/  @!P5 FMUL R14, R14, 16777216 ;  /* 0x4b8000000e0ed820 */ /* 0x000fc60000400000 */
[----:B------:R-:W-:Y:S01]  /*52300*/  STL [R1+0x318], R26 ;  /* 0x0003181a01007387 */ /* 0x000fe20000100800 */
[----:B------:R-:W-:Y:S01]  /*52310*/  @!P5 FMUL R10, R10, 16777216 ;  /* 0x4b8000000a0ad820 */ /* 0x000fe20000400000 */
[C---:B------:R-:W-:Y:S01]  /*52320*/  FMUL R14, R248.reuse, R14 ;  /* 0x0000000ef80e7220 */ /* 0x040fe20000400000 */
[C---:B0-----:R-:W-:Y:S01]  /*52330*/  FMUL R3, R248.reuse, R19 ;  /* 0x00000013f8037220 */ /* 0x041fe20000400000 */
[----:B------:R-:W-:Y:S01]  /*52340*/  @!P5 FMUL R245, R245, 16777216 ;  /* 0x4b800000f5f5d820 */ /* 0x000fe20000400000 */
[----:B------:R-:W-:Y:S01]  /*52350*/  STL [R1+0x310], R23 ;  /* 0x0003101701007387 */ /* 0x000fe20000100800 */
[----:B------:R-:W-:Y:S01]  /*52360*/  FMUL R10, R248, R10 ;  /* 0x0000000af80a7220 */ /* 0x000fe20000400000 */
[----:B------:R-:W-:Y:S02]  /*52370*/  @!P5 FMUL R249, R249, 16777216 ;  /* 0x4b800000f9f9d820 */ /* 0x000fe40000400000 */
[----:B------:R0:W-:Y:S01]  /*52380*/  STL [R1+0x304], R3 ;  /* 0x0003040301007387 */ /* 0x0001e20000100800 */
[----:B------:R-:W-:-:S03]  /*52390*/  @!P5 FMUL R250, R250, 16777216 ;  /* 0x4b800000fafad820 */ /* 0x000fc60000400000 */
[----:B------:R1:W-:Y:S01]  /*523a0*/  STL [R1+0x2e0], R14 ;  /* 0x0002e00e01007387 */ /* 0x0003e20000100800 */
[----:B0-----:R-:W-:Y:S01]  /*523b0*/  FMUL R3, R248, R245 ;  /* 0x000000f5f8037220 */ /* 0x001fe20000400000 */
[----:B------:R-:W-:Y:S02]  /*523c0*/  @!P5 FMUL R252, R252, 16777216 ;  /* 0x4b800000fcfcd820 */ /* 0x000fe40000400000 */
[----:B------:R0:W-:Y:S01]  /*523d0*/  STL [R1+0x2d8], R10 ;  /* 0x0002d80a01007387 */ /* 0x0001e20000100800 */
[C---:B-1----:R-:W-:Y:S01]  /*523e0*/  FMUL R14, R248.reuse, R249 ;  /* 0x000000f9f80e7220 */ /* 0x042fe20000400000 */
[----:B------:R-:W-:Y:S02]  /*523f0*/  @!P5 FMUL R11, R11, 16777216 ;  /* 0x4b8000000b0bd820 */ /* 0x000fe40000400000 */
[----:B------:R1:W-:Y:S01]  /*52400*/  STL [R1+0x2d0], R3 ;  /* 0x0002d00301007387 */ /* 0x0003e20000100800 */
[----:B0-----:R-:W-:-:S03]  /*52410*/  FMUL R10, R248, R250 ;  /* 0x000000faf80a7220 */ /* 0x001fc60000400000 */
[----:B------:R-:W-:Y:S01]  /*52420*/  STL [R1+0x2c4], R14 ;  /* 0x0002c40e01007387 */ /* 0x000fe20000100800 */
[C---:B-1----:R-:W-:Y:S01]  /*52430*/  FMUL R3, R248.reuse, R252 ;  /* 0x000000fcf8037220 */ /* 0x042fe20000400000 */
[C---:B------:R-:W-:Y:S02]  /*52440*/  FMUL R11, R248.reuse, R11 ;  /* 0x0000000bf80b7220 */ /* 0x040fe40000400000 */
[----:B------:R-:W2:Y:S04]  /*52450*/  LDL.LU R252, [R1+0x1f20] ;  /* 0x001f200001fc7983 */ /* 0x000ea80000300800 */
[----:B------:R0:W-:Y:S04]  /*52460*/  STL [R1+0x2a0], R10 ;  /* 0x0002a00a01007387 */ /* 0x0001e80000100800 */
[----:B------:R1:W-:Y:S01]  /*52470*/  STL [R1+0x298], R3 ;  /* 0x0002980301007387 */ /* 0x0003e20000100800 */
[----:B0-----:R-:W-:-:S03]  /*52480*/  FMUL R10, R248, R12 ;  /* 0x0000000cf80a7220 */ /* 0x001fc60000400000 */
[----:B------:R0:W-:Y:S01]  /*52490*/  STL [R1+0x290], R11 ;  /* 0x0002900b01007387 */ /* 0x0001e20000100800 */
[----:B-1----:R-:W-:-:S03]  /*524a0*/  FMUL R3, R248, R15 ;  /* 0x0000000ff8037220 */ /* 0x002fc60000400000 */
[----:B------:R1:W-:Y:S04]  /*524b0*/  STL [R1+0x284], R10 ;  /* 0x0002840a01007387 */ /* 0x0003e80000100800 */
[----:B------:R3:W-:Y:S01]  /*524c0*/  STL [R1+0x260], R3 ;  /* 0x0002600301007387 */ /* 0x0007e20000100800 */
[C---:B0-----:R-:W-:Y:S01]  /*524d0*/  FMUL R11, R248.reuse, R16 ;  /* 0x00000010f80b7220 */ /* 0x041fe20000400000 */
[----:B-1----:R-:W-:-:S04]  /*524e0*/  FMUL R10, R248, R20 ;  /* 0x00000014f80a7220 */ /* 0x002fc80000400000 */
[----:B------:R0:W-:Y:S01]  /*524f0*/  STL [R1+0x258], R11 ;  /* 0x0002580b01007387 */ /* 0x0001e20000100800 */
[----:B---3--:R-:W-:-:S03]  /*52500*/  FMUL R3, R248, R21 ;  /* 0x00000015f8037220 */ /* 0x008fc60000400000 */
        /* <DEDUP_REMOVED lines=42> */
[----:B------:R1:W-:Y:S01]  /*527b0*/  STL [R1+0x7c], R10 ;  /* 0x00007c0a01007387 */ /* 0x0003e20000100800 */
[----:B------:R-:W-:-:S03]  /*527c0*/  @!P5 FMUL R88, R88, 16777216 ;  /* 0x4b8000005858d820 */ /* 0x000fc60000400000 */
[----:B------:R3:W-:Y:S01]  /*527d0*/  STL [R1+0x78], R3 ;  /* 0x0000780301007387 */ /* 0x0007e20000100800 */
[C---:B0-----:R-:W-:Y:S01]  /*527e0*/  FMUL R11, R248.reuse, R65 ;  /* 0x00000041f80b7220 */ /* 0x041fe20000400000 */
[----:B------:R-:W-:Y:S01]  /*527f0*/  @!P5 FMUL R89, R89, 16777216 ;  /* 0x4b8000005959d820 */ /* 0x000fe20000400000 */
[----:B-1----:R-:W-:Y:S01]  /*52800*/  FMUL R10, R248, R68 ;  /* 0x00000044f80a7220 */ /* 0x002fe20000400000 */
[----:B------:R-:W-:Y:S01]  /*52810*/  @!P5 FMUL R92, R92, 16777216 ;  /* 0x4b8000005c5cd820 */ /* 0x000fe20000400000 */
[----:B------:R-:W-:Y:S01]  /*52820*/  @!P5 FMUL R93, R93, 16777216 ;  /* 0x4b8000005d5dd820 */ /* 0x000fe20000400000 */
[----:B---3--:R-:W-:Y:S01]  /*52830*/  FMUL R3, R248, R69 ;  /* 0x00000045f8037220 */ /* 0x008fe20000400000 */
        /* <DEDUP_REMOVED lines=72> */
[----:B------:R-:W-:Y:S01]  /*52cc0*/  STL [R1+0x74], R11 ;  /* 0x0000740b01007387 */ /* 0x000fe20000100800 */
[----:B------:R-:W-:Y:S01]  /*52cd0*/  F2FP.BF16.F32.PACK_AB R5, R246, R5 ;  /* 0x00000005f605723e */ /* 0x000fe200000010ff */
[----:B------:R-:W-:-:S02]  /*52ce0*/  FADD R8, R8, -1 ;  /* 0xbf80000008087421 */ /* 0x000fc40000000000 */
[----:B------:R-:W-:Y:S01]  /*52cf0*/  STL [R1+0x70], R10 ;  /* 0x0000700a01007387 */ /* 0x000fe20000100800 */
[----:B------:R-:W-:Y:S01]  /*52d00*/  F2FP.BF16.F32.PACK_AB R6, R6, R251 ;  /* 0x000000fb0606723e */ /* 0x000fe200000010ff */
[C---:B------:R-:W-:Y:S01]  /*52d10*/  FMUL R247, R248.reuse, R72 ;  /* 0x00000048f8f77220 */ /* 0x040fe20000400000 */
[----:B------:R-:W-:Y:S01]  /*52d20*/  MOV R22, 0x3dc6b27f ;  /* 0x3dc6b27f00167802 */ /* 0x000fe20000000f00 */
[----:B------:R0:W-:Y:S01]  /*52d30*/  STL [R1+0x6c], R3 ;  /* 0x00006c0301007387 */ /* 0x0001e20000100800 */
        /* <DEDUP_REMOVED lines=13> */
[C---:B0-----:R-:W-:Y:S01]  /*52e10*/  FMUL R3, R248.reuse, R100 ;  /* 0x00000064f8037220 */ /* 0x041fe20000400000 */
        /* <DEDUP_REMOVED lines=69> */
[----:B------:R-:W3:Y:S01]  /*53270*/  LDL.LU R26, [R1+0x228] ;  /* 0x00022800011a7983 */ /* 0x000ee20000300800 */
[----:B------:R-:W-:Y:S01]  /*53280*/  BAR.SYNC.DEFER_BLOCKING 0x0 ;  /* 0x0000000000007b1d */ /* 0x000fe20000010000 */
[----:B------:R-:W-:Y:S01]  /*53290*/  FFMA.FTZ R10, R8, R22, -0.16845393180847167969 ;  /* 0xbe2c7f30080a7423 */ /* 0x000fe20000010016 */
[----:B------:R-:W-:-:S06]  /*532a0*/  IADD3 R14, R240, -R241, RZ ;  /* 0x800000f1f00e7210 */ /* 0x000fcc0007ffe0ff */
[----:B------:R-:W0:Y:S01]  /*532b0*/  LDC.64 R244, c[0x0][0x228] ;  /* 0x00008a00fff47b82 */ /* 0x000e220000000a00 */
[----:B------:R-:W4:Y:S04]  /*532c0*/  LDL.LU R23, [R1+0x220] ;  /* 0x0002200001177983 */ /* 0x000f280000300800 */
[----:B------:R-:W4:Y:S04]  /*532d0*/  LDL.LU R249, [R1+0x218] ;  /* 0x0002180001f97983 */ /* 0x000f280000300800 */
[----:B------:R-:W4:Y:S01]  /*532e0*/  LDL.LU R250, [R1+0x21c] ;  /* 0x00021c0001fa7983 */ /* 0x000f220000300800 */
[----:B------:R-:W-:Y:S01]  /*532f0*/  FFMA.FTZ R10, R8, R10, 0.1716887056827545166 ;  /* 0x3e2fcf2a080a7423 */ /* 0x000fe2000001000a */
[----:B------:R-:W-:Y:S01]  /*53300*/  FADD R14, R14, -1 ;  /* 0xbf8000000e0e7421 */ /* 0x000fe20000000000 */
[----:B------:R-:W-:Y:S01]  /*53310*/  ISETP.GE.U32.AND P2, PT, R239, 0x7f800000, PT ;  /* 0x7f800000ef00780c */ /* 0x000fe20003f46070 */
[----:B--2---:R-:W-:Y:S01]  /*53320*/  STL [R1+0x1f20], R252 ;  /* 0x001f20fc01007387 */ /* 0x004fe20000100800 */
[----:B------:R-:W-:Y:S01]  /*53330*/  FFMA.FTZ R10, R8, R10, -0.17900948226451873779 ;  /* 0xbe374e43080a7423 */ /* 0x000fe2000001000a */
[----:B------:R-:W-:Y:S01]  /*53340*/  FFMA.FTZ R19, R14, R22, -0.16845393180847167969 ;  /* 0xbe2c7f300e137423 */ /* 0x000fe20000010016 */
[----:B------:R-:W-:Y:S01]  /*53350*/  ISETP.GE.U32.AND P3, PT, R240, 0x7f800000, PT ;  /* 0x7f800000f000780c */ /* 0x000fe20003f66070 */
[----:B------:R-:W2:Y:S01]  /*53360*/  LDL.LU R50, [R1+0x10] ;  /* 0x0000100001327983 */ /* 0x000ea20000300800 */
[----:B------:R-:W-:Y:S01]  /*53370*/  FFMA.FTZ R10, R8, R10, 0.20512372255325317383 ;  /* 0x3e520bf4080a7423 */ /* 0x000fe2000001000a */
[----:B------:R-:W-:Y:S01]  /*53380*/  FFMA.FTZ R19, R14, R19, 0.1716887056827545166 ;  /* 0x3e2fcf2a0e137423 */ /* 0x000fe20000010013 */
[----:B------:R-:W-:Y:S01]  /*53390*/  ISETP.GE.U32.AND P6, PT, R236, 0x7f800000, PT ;  /* 0x7f800000ec00780c */ /* 0x000fe20003fc6070 */
[----:B------:R-:W2:Y:S01]  /*533a0*/  LDL.LU R47, [R1+0xc] ;  /* 0x00000c00012f7983 */ /* 0x000ea20000300800 */
[----:B------:R-:W-:Y:S01]  /*533b0*/  FFMA.FTZ R10, R8, R10, -0.24046532809734344482 ;  /* 0xbe763c8b080a7423 */ /* 0x000fe2000001000a */
[----:B------:R-:W-:Y:S01]  /*533c0*/  FFMA.FTZ R19, R14, R19, -0.17900948226451873779 ;  /* 0xbe374e430e137423 */ /* 0x000fe20000010013 */
[----:B------:R-:W-:Y:S01]  /*533d0*/  ISETP.GE.U32.AND P0, PT, R18, 0x7f800000, PT ;  /* 0x7f8000001200780c */ /* 0x000fe20003f06070 */
[----:B------:R-:W2:Y:S01]  /*533e0*/  LDL.LU R46, [R1+0x28] ;  /* 0x00002800012e7983 */ /* 0x000ea20000300800 */
[----:B------:R-:W-:Y:S01]  /*533f0*/  FFMA.FTZ R10, R8, R10, 0.28857114911079406738 ;  /* 0x3e93bf99080a7423 */ /* 0x000fe2000001000a */
[----:B------:R-:W-:-:S02]  /*53400*/  FFMA.FTZ R19, R14, R19, 0.20512372255325317383 ;  /* 0x3e520bf40e137423 */ /* 0x000fc40000010013 */
[----:B------:R-:W2:Y:S01]  /*53410*/  LDL.LU R43, [R1+0x1c] ;  /* 0x00001c00012b7983 */ /* 0x000ea20000300800 */
[----:B------:R-:W-:Y:S01]  /*53420*/  FFMA.FTZ R10, R8, R10, -0.36067417263984680176 ;  /* 0xbeb8aa49080a7423 */ /* 0x000fe2000001000a */
[----:B------:R-:W-:Y:S02]  /*53430*/  FFMA.FTZ R19, R14, R19, -0.24046532809734344482 ;  /* 0xbe763c8b0e137423 */ /* 0x000fe40000010013 */
[----:B------:R1:W-:Y:S01]  /*53440*/  STSM.16.M88.4 [R2], R4 ;  /* 0x0000000402007844 */ /* 0x0003e20000000200 */
[----:B------:R-:W-:Y:S01]  /*53450*/  FFMA.FTZ R10, R8, R10, 0.48089820146560668945 ;  /* 0x3ef6384a080a7423 */ /* 0x000fe2000001000a */
[----:B------:R-:W-:Y:S02]  /*53460*/  FFMA.FTZ R19, R14, R19, 0.28857114911079406738 ;  /* 0x3e93bf990e137423 */ /* 0x000fe40000010013 */
[----:B------:R-:W2:Y:S01]  /*53470*/  LDL.LU R42, [R1+0x18] ;  /* 0x00001800012a7983 */ /* 0x000ea20000300800 */
[----:B------:R-:W-:Y:S01]  /*53480*/  FFMA.FTZ R10, R8, R10, -0.72134751081466674805 ;  /* 0xbf38aa3b080a7423 */ /* 0x000fe2000001000a */
[----:B------:R-:W-:-:S02]  /*53490*/  FFMA.FTZ R19, R14, R19, -0.36067417263984680176 ;  /* 0xbeb8aa490e137423 */ /* 0x000fc40000010013 */
[----:B------:R-:W2:Y:S01]  /*534a0*/  LDL.LU R39, [R1+0x14] ;  /* 0x0000140001277983 */ /* 0x000ea20000300800 */
[----:B------:R-:W-:Y:S01]  /*534b0*/  FMUL R10, R8, R10 ;  /* 0x0000000a080a7220 */ /* 0x000fe20000400000 */
[----:B------:R-:W-:Y:S02]  /*534c0*/  FFMA.FTZ R19, R14, R19, 0.48089820146560668945 ;  /* 0x3ef6384a0e137423 */ /* 0x000fe40000010013 */
[----:B------:R-:W2:Y:S01]  /*534d0*/  LDL.LU R38, [R1+0x30] ;  /* 0x0000300001267983 */ /* 0x000ea20000300800 */
[----:B------:R-:W-:Y:S01]  /*534e0*/  FMUL R10, R8, R10 ;  /* 0x0000000a080a7220 */ /* 0x000fe20000400000 */
[----:B------:R-:W-:Y:S01]  /*534f0*/  FFMA.FTZ R19, R14, R19, -0.72134751081466674805 ;  /* 0xbf38aa3b0e137423 */ /* 0x000fe20000010013 */
[----:B-1----:R-:W-:Y:S01]  /*53500*/  IADD3 R7, R236, -R242, RZ ;  /* 0x800000f2ec077210 */ /* 0x002fe20007ffe0ff */
[----:B------:R-:W2:Y:S01]  /*53510*/  LDL.LU R35, [R1+0x2c] ;  /* 0x00002c0001237983 */ /* 0x000ea20000300800 */
[----:B------:R-:W-:Y:S01]  /*53520*/  IADD3 R6, R18, -R243, RZ ;  /* 0x800000f312067210 */ /* 0x000fe20007ffe0ff */
[----:B------:R-:W-:Y:S01]  /*53530*/  FFMA.FTZ R10, R8, 1.4426950216293334961, R10 ;  /* 0x3fb8aa3b080a7823 */ /* 0x000fe2000001000a */
[----:B------:R-:W-:Y:S01]  /*53540*/  FMUL R8, R14, R19 ;  /* 0x000000130e087220 */ /* 0x000fe20000400000 */
[----:B------:R-:W-:Y:S01]  /*53550*/  FADD R7, R7, -1 ;  /* 0xbf80000007077421 */ /* 0x000fe20000000000 */
[----:B------:R-:W1:Y:S01]  /*53560*/  LDC.64 R4, c[0x0][0x270] ;  /* 0x00009c00ff047b82 */ /* 0x000e620000000a00 */
[----:B------:R-:W-:Y:S01]  /*53570*/  FADD R6, R6, -1 ;  /* 0xbf80000006067421 */ /* 0x000fe20000000000 */
[----:B------:R-:W-:Y:S01]  /*53580*/  FMUL R8, R14, R8 ;  /* 0x000000080e087220 */ /* 0x000fe20000400000 */
[CC--:B------:R-:W-:Y:S01]  /*53590*/  FFMA.FTZ R15, R7.reuse, R22.reuse, -0.16845393180847167969 ;  /* 0xbe2c7f30070f7423 */ /* 0x0c0fe20000010016 */
[----:B------:R-:W2:Y:S01]  /*535a0*/  LDL.LU R34, [R1+0x38] ;  /* 0x0000380001227983 */ /* 0x000ea20000300800 */
[----:B------:R-:W-:Y:S01]  /*535b0*/  FFMA.FTZ R11, R6, R22, -0.16845393180847167969 ;  /* 0xbe2c7f30060b7423 */ /* 0x000fe20000010016 */
[----:B------:R-:W-:Y:S01]  /*535c0*/  FFMA.FTZ R8, R14, 1.4426950216293334961, R8 ;  /* 0x3fb8aa3b0e087823 */ /* 0x000fe20000010008 */
[----:B------:R-:W-:Y:S01]  /*535d0*/  FFMA.FTZ R15, R7, R15, 0.1716887056827545166 ;  /* 0x3e2fcf2a070f7423 */ /* 0x000fe2000001000f */
[----:B------:R-:W1:Y:S01]  /*535e0*/  S2R R25, SR_CTAID.Y ;  /* 0x0000000000197919 */ /* 0x000e620000002600 */
[----:B------:R-:W-:-:S02]  /*535f0*/  FFMA.FTZ R11, R6, R11, 0.1716887056827545166 ;  /* 0x3e2fcf2a060b7423 */ /* 0x000fc4000001000b */
[C---:B------:R-:W-:Y:S01]  /*53600*/  FFMA.FTZ R15, R7.reuse, R15, -0.17900948226451873779 ;  /* 0xbe374e43070f7423 */ /* 0x040fe2000001000f */
[----:B------:R-:W-:Y:S01]  /*53610*/  BAR.SYNC.DEFER_BLOCKING 0x0 ;  /* 0x0000000000007b1d */ /* 0x000fe20000010000 */
[C---:B------:R-:W-:Y:S02]  /*53620*/  FFMA.FTZ R11, R6.reuse, R11, -0.17900948226451873779 ;  /* 0xbe374e43060b7423 */ /* 0x040fe4000001000b */
[C---:B------:R-:W-:Y:S02]  /*53630*/  FFMA.FTZ R15, R7.reuse, R15, 0.20512372255325317383 ;  /* 0x3e520bf4070f7423 */ /* 0x040fe4000001000f */
[C---:B------:R-:W-:Y:S02]  /*53640*/  FFMA.FTZ R11, R6.reuse, R11, 0.20512372255325317383 ;  /* 0x3e520bf4060b7423 */ /* 0x040fe4000001000b */
[----:B------:R-:W-:Y:S02]  /*53650*/  FFMA.FTZ R15, R7, R15, -0.24046532809734344482 ;  /* 0xbe763c8b070f7423 */ /* 0x000fe4000001000f */
[----:B------:R-:W-:-:S02]  /*53660*/  FFMA.FTZ R11, R6, R11, -0.24046532809734344482 ;  /* 0xbe763c8b060b7423 */ /* 0x000fc4000001000b */
[C---:B------:R-:W-:Y:S02]  /*53670*/  FFMA.FTZ R15, R7.reuse, R15, 0.28857114911079406738 ;  /* 0x3e93bf99070f7423 */ /* 0x040fe4000001000f */
[C---:B------:R-:W-:Y:S02]  /*53680*/  FFMA.FTZ R11, R6.reuse, R11, 0.28857114911079406738 ;  /* 0x3e93bf99060b7423 */ /* 0x040fe4000001000b */
[C---:B------:R-:W-:Y:S02]  /*53690*/  FFMA.FTZ R15, R7.reuse, R15, -0.36067417263984680176 ;  /* 0xbeb8aa49070f7423 */ /* 0x040fe4000001000f */
[C---:B------:R-:W-:Y:S02]  /*536a0*/  FFMA.FTZ R11, R6.reuse, R11, -0.36067417263984680176 ;  /* 0xbeb8aa49060b7423 */ /* 0x040fe4000001000b */
[----:B------:R-:W-:Y:S02]  /*536b0*/  FFMA.FTZ R15, R7, R15, 0.48089820146560668945 ;  /* 0x3ef6384a070f7423 */ /* 0x000fe4000001000f */
[----:B------:R-:W-:-:S02]  /*536c0*/  FFMA.FTZ R11, R6, R11, 0.48089820146560668945 ;  /* 0x3ef6384a060b7423 */ /* 0x000fc4000001000b */
[C---:B------:R-:W-:Y:S01]  /*536d0*/  FFMA.FTZ R15, R7.reuse, R15, -0.72134751081466674805 ;  /* 0xbf38aa3b070f7423 */ /* 0x040fe2000001000f */
[----:B------:R-:W2:Y:S01]  /*536e0*/  LDS.128 R68, [R0] ;  /* 0x0000000000447984 */ /* 0x000ea20000000c00 */
[C---:B------:R-:W-:Y:S02]  /*536f0*/  FFMA.FTZ R11, R6.reuse, R11, -0.72134751081466674805 ;  /* 0xbf38aa3b060b7423 */ /* 0x040fe4000001000b */
[----:B------:R-:W-:Y:S01]  /*53700*/  FMUL R15, R7, R15 ;  /* 0x0000000f070f7220 */ /* 0x000fe20000400000 */
[----:B-1----:R-:W-:Y:S02]  /*53710*/  IMAD R4, R25, R4, RZ ;  /* 0x0000000419047224 */ /* 0x002fe400078e02ff */
[----:B------:R-:W-:Y:S01]  /*53720*/  FMUL R11, R6, R11 ;  /* 0x0000000b060b7220 */ /* 0x000fe20000400000 */
[----:B------:R-:W-:-:S03]  /*53730*/  FMUL R15, R7, R15 ;  /* 0x0000000f070f7220 */ /* 0x000fc60000400000 */
[----:B------:R-:W-:Y:S01]  /*53740*/  FMUL R11, R6, R11 ;  /* 0x0000000b060b7220 */ /* 0x000fe20000400000 */
[----:B------:R-:W-:-:S03]  /*53750*/  FFMA.FTZ R7, R7, 1.4426950216293334961, R15 ;  /* 0x3fb8aa3b07077823 */ /* 0x000fc6000001000f */
[----:B------:R-:W-:Y:S01]  /*53760*/  FFMA.FTZ R6, R6, 1.4426950216293334961, R11 ;  /* 0x3fb8aa3b06067823 */ /* 0x000fe2000001000b */
[----:B---3--:R-:W-:Y:S02]  /*53770*/  FADD R21, R26, R10 ;  /* 0x0000000a1a157221 */ /* 0x008fe40000000000 */
[----:B------:R-:W1:Y:S01]  /*53780*/  S2R R26, SR_TID.X ;  /* 0x00000000001a7919 */ /* 0x000e620000002100 */
[----:B----4-:R-:W-:Y:S02]  /*53790*/  FADD R15, R23, R8 ;  /* 0x00000008170f7221 */ /* 0x010fe40000000000 */
[----:B------:R-:W3:Y:S01]  /*537a0*/  S2R R23, SR_CTAID.X ;  /* 0x0000000000177919 */ /* 0x000ee20000002500 */
[----:B------:R-:W-:Y:S01]  /*537b0*/  @P3 MOV R8, 0x7f800000 ;  /* 0x7f80000000083802 */ /* 0x000fe20000000f00 */
[----:B------:R-:W-:Y:S01]  /*537c0*/  FADD R14, R249, R7 ;  /* 0x00000007f90e7221 */ /* 0x000fe20000000000 */
[----:B------:R-:W-:Y:S01]  /*537d0*/  FADD R11, R250, R6 ;  /* 0x00000006fa0b7221 */ /* 0x000fe20000000000 */
[----:B------:R-:W-:-:S02]  /*537e0*/  @P2 MOV R6, 0x7f800000 ;  /* 0x7f80000000062802 */ /* 0x000fc40000000f00 */
[----:B------:R-:W-:-:S03]  /*537f0*/  @P3 FFMA.FTZ R15, R240, R8, +INF ;  /* 0x7f800000f00f3423 */ /* 0x000fc60000010008 */
[----:B------:R-:W-:Y:S01]  /*53800*/  @P2 FFMA.FTZ R21, R239, R6, +INF ;  /* 0x7f800000ef152423 */ /* 0x000fe20000010006 */
[----:B-1----:R-:W-:-:S04]  /*53810*/  LOP3.LUT R26, R26, 0x7f, RZ, 0xc0, !PT ;  /* 0x0000007f1a1a7812 */ /* 0x002fc800078ec0ff */
[----:B------:R-:W-:Y:S04]  /*53820*/  STL [R1+0x68], R21 ;  /* 0x0000681501007387 */ /* 0x000fe80000100800 */
[----:B------:R-:W4:Y:S04]  /*53830*/  LDL.LU R31, [R1+0x34] ;  /* 0x00003400011f7983 */ /* 0x000f280000300800 */
[----:B------:R-:W4:Y:S01]  /*53840*/  LDL.LU R30, [R1+0x48] ;  /* 0x00004800011e7983 */ /* 0x000f220000300800 */
[----:B---3--:R-:W-:-:S03]  /*53850*/  LEA R23, R23, R26, 0x7 ;  /* 0x0000001a17177211 */ /* 0x008fc600078e38ff */
[----:B------:R-:W-:Y:S04]  /*53860*/  STL [R1+0x60], R15 ;  /* 0x0000600f01007387 */ /* 0x000fe80000100800 */
[----:B------:R-:W3:Y:S01]  /*53870*/  LDL.LU R27, [R1+0x44] ;  /* 0x00004400011b7983 */ /* 0x000ee20000300800 */
[----:B------:R-:W-:-:S03]  /*53880*/  IMAD R5, R23, R5, RZ ;  /* 0x0000000517057224 */ /* 0x000fc600078e02ff */
[----:B------:R-:W3:Y:S04]  /*53890*/  LDL.LU R26, [R1+0x40] ;  /* 0x00004000011a7983 */ /* 0x000ee80000300800 */
[----:B------:R-:W3:Y:S01]  /*538a0*/  LDL.LU R23, [R1+0x3c] ;  /* 0x00003c0001177983 */ /* 0x000ee20000300800 */
[----:B------:R-:W-:Y:S02]  /*538b0*/  SHF.L.U32 R7, R4, 0x1, RZ ;  /* 0x0000000104077819 */ /* 0x000fe400000006ff */
[----:B------:R-:W-:Y:S01]  /*538c0*/  SHF.L.U32 R10, R5, 0x1, RZ ;  /* 0x00000001050a7819 */ /* 0x000fe200000006ff */
[----:B------:R-:W3:Y:S01]  /*538d0*/  LDL.LU R249, [R1+0x50] ;  /* 0x0000500001f97983 */ /* 0x000ee20000300800 */
[----:B------:R-:W-:Y:S02]  /*538e0*/  @P6 MOV R6, 0x7f800000 ;  /* 0x7f80000000066802 */ /* 0x000fe40000000f00 */
[----:B0-----:R-:W-:-:S02]  /*538f0*/  IADD3 R244, P3, P4, R10, R244, R7 ;  /* 0x000000f40af47210 */ /* 0x001fc40007c7e007 */
[----:B------:R-:W-:Y:S01]  /*53900*/  @P0 MOV R7, 0x7f800000 ;  /* 0x7f80000000070802 */ /* 0x000fe20000000f00 */
[----:B------:R-:W-:-:S04]  /*53910*/  @P6 FFMA.FTZ R14, R236, R6, +INF ;  /* 0x7f800000ec0e6423 */ /* 0x000fc80000010006 */
[----:B------:R-:W-:Y:S01]  /*53920*/  @P0 FFMA.FTZ R11, R18, R7, +INF ;  /* 0x7f800000120b0423 */ /* 0x000fe20000010007 */
[----:B------:R-:W-:Y:S01]  /*53930*/  STL [R1+0x58], R14 ;  /* 0x0000580e01007387 */ /* 0x000fe20000100800 */
[----:B------:R-:W-:-:S03]  /*53940*/  F2FP.BF16.F32.PACK_AB R8, R234, R235 ;  /* 0x000000ebea08723e */ /* 0x000fc600000010ff */
[----:B------:R-:W3:Y:S01]  /*53950*/  LDL.LU R250, [R1+0x4c] ;  /* 0x00004c0001fa7983 */ /* 0x000ee20000300800 */
[----:B------:R-:W-:Y:S02]  /*53960*/  F2FP.BF16.F32.PACK_AB R9, R9, R238 ;  /* 0x000000ee0909723e */ /* 0x000fe400000010ff */
[----:B--2---:R-:W-:Y:S01]  /*53970*/  F2FP.BF16.F32.PACK_AB R10, R50, R47 ;  /* 0x0000002f320a723e */ /* 0x004fe200000010ff */
[----:B------:R0:W-:Y:S02]  /*53980*/  STL [R1+0x54], R11 ;  /* 0x0000540b01007387 */ /* 0x0001e40000100800 */
[----:B0-----:R-:W-:Y:S01]  /*53990*/  F2FP.BF16.F32.PACK_AB R11, R46, R43 ;  /* 0x0000002b2e0b723e */ /* 0x001fe200000010ff */
[----:B------:R-:W-:Y:S06]  /*539a0*/  BAR.SYNC.DEFER_BLOCKING 0x0 ;  /* 0x0000000000007b1d */ /* 0x000fec0000010000 */
[----:B------:R-:W-:Y:S02]  /*539b0*/  STSM.16.M88.4 [R2], R8 ;  /* 0x0000000802007844 */ /* 0x000fe40000000200 */
[----:B------:R-:W-:Y:S01]  /*539c0*/  BAR.SYNC.DEFER_BLOCKING 0x0 ;  /* 0x0000000000007b1d */ /* 0x000fe20000010000 */
[----:B------:R-:W-:-:S04]  /*539d0*/  IMAD.HI R4, R4, 0x2, RZ ;  /* 0x0000000204047827 */ /* 0x000fc800078e02ff */
[----:B------:R-:W-:Y:S01]  /*539e0*/  IMAD.HI R5, R5, 0x2, RZ ;  /* 0x0000000205057827 */ /* 0x000fe200078e02ff */
[----:B------:R-:W0:Y:S04]  /*539f0*/  LDS.128 R8, [R0] ;  /* 0x0000000000087984 */ /* 0x000e280000000c00 */
[----:B------:R-:W-:Y:S02]  /*53a00*/  IADD3.X R245, R5, R245, R4, P3, P4 ;  /* 0x000000f505f57210 */ /* 0x000fe40001fe8404 */
[----:B------:R-:W-:Y:S02]  /*53a10*/  F2FP.BF16.F32.PACK_AB R4, R230, R231 ;  /* 0x000000e7e604723e */ /* 0x000fe400000010ff */
[----:B------:R-:W-:Y:S02]  /*53a20*/  F2FP.BF16.F32.PACK_AB R5, R232, R233 ;  /* 0x000000e9e805723e */ /* 0x000fe400000010ff */
[----:B------:R-:W-:-:S02]  /*53a30*/  F2FP.BF16.F32.PACK_AB R6, R42, R39 ;  /* 0x000000272a06723e */ /* 0x000fc400000010ff */
[----:B------:R-:W-:Y:S01]  /*53a40*/  F2FP.BF16.F32.PACK_AB R7, R38, R35 ;  /* 0x000000232607723e */ /* 0x000fe200000010ff */
[----:B------:R-:W-:Y:S06]  /*53a50*/  BAR.SYNC.DEFER_BLOCKING 0x0 ;  /* 0x0000000000007b1d */ /* 0x000fec0000010000 */
[----:B------:R-:W-:Y:S02]  /*53a60*/  STSM.16.M88.4 [R2], R4 ;  /* 0x0000000402007844 */ /* 0x000fe40000000200 */
[----:B------:R-:W-:Y:S06]  /*53a70*/  BAR.SYNC.DEFER_BLOCKING 0x0 ;  /* 0x0000000000007b1d */ /* 0x000fec0000010000 */
[----:B------:R-:W1:Y:S04]  /*53a80*/  LDS.128 R4, [R0] ;  /* 0x0000000000047984 */ /* 0x000e680000000c00 */
[----:B------:R-:W-:Y:S04]  /*53a90*/  STL.64 [R1+0x20], R68 ;  /* 0x0000204401007387 */ /* 0x000fe80000100a00 */
[----:B------:R-:W-:Y:S04]  /*53aa0*/  STL.64 [R1+0x28], R70 ;  /* 0x0000284601007387 */ /* 0x000fe80000100a00 */
[----:B0-----:R-:W-:Y:S04]  /*53ab0*/  STL.64 [R1+0x10], R8 ;  /* 0x0000100801007387 */ /* 0x001fe80000100a00 */
[----:B------:R-:W-:Y:S04]  /*53ac0*/  STL.64 [R1+0x18], R10 ;  /* 0x0000180a01007387 */ /* 0x000fe80000100a00 */
[----:B------:R-:W2:Y:S04]  /*53ad0*/  LDL.LU R54, [R1+0x64] ;  /* 0x0000640001367983 */ /* 0x000ea80000300800 */
[----:B------:R-:W2:Y:S04]  /*53ae0*/  LDL.LU R43, [R1+0x5c] ;  /* 0x00005c00012b7983 */ /* 0x000ea80000300800 */
[----:B------:R-:W2:Y:S01]  /*53af0*/  LDL.LU R42, [R1+0xfc] ;  /* 0x0000fc00012a7983 */ /* 0x000ea20000300800 */
[----:B------:R-:W-:Y:S01]  /*53b00*/  FSETP.NEU.AND P6, PT, R18, RZ, PT ;  /* 0x000000ff1200720b */ /* 0x000fe20003fcd000 */
[----:B------:R-:W-:Y:S01]  /*53b10*/  BAR.SYNC.DEFER_BLOCKING 0x0 ;  /* 0x0000000000007b1d */ /* 0x000fe20000010000 */
[----:B----4-:R-:W-:-:S02]  /*53b20*/  F2FP.BF16.F32.PACK_AB R18, R34, R31 ;  /* 0x0000001f2212723e */ /* 0x010fc400000010ff */
[----:B---3--:R-:W-:Y:S02]  /*53b30*/  F2FP.BF16.F32.PACK_AB R19, R30, R27 ;  /* 0x0000001b1e13723e */ /* 0x008fe400000010ff */
[----:B------:R-:W-:Y:S02]  /*53b40*/  F2FP.BF16.F32.PACK_AB R14, R26, R23 ;  /* 0x000000171a0e723e */ /* 0x000fe400000010ff */
[----:B------:R-:W3:Y:S04]  /*53b50*/  LDL.LU R23, [R1+0xf4] ;  /* 0x0000f40001177983 */ /* 0x000ee80000300800 */
[----:B------:R-:W4:Y:S04]  /*53b60*/  LDL.LU R39, [R1+0xb4] ;  /* 0x0000b40001277983 */ /* 0x000f280000300800 */
[----:B------:R-:W4:Y:S04]  /*53b70*/  LDL.LU R26, [R1+0xb0] ;  /* 0x0000b000011a7983 */ /* 0x000f280000300800 */
[----:B------:R-:W4:Y:S04]  /*53b80*/  LDL.LU R38, [R1+0x114] ;  /* 0x0001140001267983 */ /* 0x000f280000300800 */
[----:B------:R-:W4:Y:S04]  /*53b90*/  LDL.LU R27, [R1+0x10c] ;  /* 0x00010c00011b7983 */ /* 0x000f280000300800 */
[----:B-1----:R-:W-:Y:S04]  /*53ba0*/  STL.64 [R1], R4 ;  /* 0x0000000401007387 */ /* 0x002fe80000100a00 */
[----:B------:R-:W-:Y:S04]  /*53bb0*/  STL [R1+0x8], R6 ;  /* 0x0000080601007387 */ /* 0x000fe80000100800 */
        /* <DEDUP_REMOVED lines=8> */
[----:B------:R-:W-:-:S02]  /*53c40*/  F2FP.BF16.F32.PACK_AB R16, R16, R227 ;  /* 0x000000e31010723e */ /* 0x000fc400000010ff */
[----:B------:R-:W-:-:S05]  /*53c50*/  F2FP.BF16.F32.PACK_AB R17, R17, R229 ;  /* 0x000000e51111723e */ /* 0x000fca00000010ff */
[----:B------:R-:W-:Y:S01]  /*53c60*/  STSM.16.M88.4 [R2], R16 ;  /* 0x0000001002007844 */ /* 0x000fe20000000200 */
[----:B------:R-:W-:Y:S01]  /*53c70*/  BAR.SYNC.DEFER_BLOCKING 0x0 ;  /* 0x0000000000007b1d */ /* 0x000fe20000010000 */
[----:B------:R-:W-:Y:S02]  /*53c80*/  F2FP.BF16.F32.PACK_AB R15, R249, R250 ;  /* 0x000000faf90f723e */ /* 0x000fe400000010ff */
[----:B------:R-:W-:-:S03]  /*53c90*/  F2FP.BF16.F32.PACK_AB R12, R12, R223 ;  /* 0x000000df0c0c723e */ /* 0x000fc600000010ff */
[----:B------:R-:W0:Y:S01]  /*53ca0*/  LDS.128 R248, [R0] ;  /* 0x0000000000f87984 */ /* 0x000e220000000c00 */
[----:B------:R-:W-:Y:S01]  /*53cb0*/  F2FP.BF16.F32.PACK_AB R13, R13, R225 ;  /* 0x000000e10d0d723e */ /* 0x000fe200000010ff */
[----:B------:R-:W-:Y:S06]  /*53cc0*/  BAR.SYNC.DEFER_BLOCKING 0x0 ;  /* 0x0000000000007b1d */ /* 0x000fec0000010000 */
[----:B------:R-:W-:Y:S02]  /*53cd0*/  STSM.16.M88.4 [R2], R12 ;  /* 0x0000000c02007844 */ /* 0x000fe40000000200 */
[----:B------:R-:W-:Y:S01]  /*53ce0*/  BAR.SYNC.DEFER_BLOCKING 0x0 ;  /* 0x0000000000007b1d */ /* 0x000fe20000010000 */
[----:B------:R-:W-:-:S05]  /*53cf0*/  MOV R252, R7 ;  /* 0x0000000700fc7202 */ /* 0x000fca0000000f00 */
[----:B------:R-:W1:Y:S04]  /*53d00*/  LDS.128 R4, [R0] ;  /* 0x0000000000047984 */ /* 0x000e680000000c00 */
[----:B------:R-:W-:Y:S04]  /*53d10*/  STL [R1+0x1f24], R252 ;  /* 0x001f24fc01007387 */ /* 0x000fe80000100800 */
[----:B0-----:R-:W-:Y:S04]  /*53d20*/  STL [R1+0x1f34], R248 ;  /* 0x001f34f801007387 */ /* 0x001fe80000100800 */
[----:B------:R-:W-:Y:S04]  /*53d30*/  STL [R1+0x1f30], R249 ;  /* 0x001f30f901007387 */ /* 0x000fe80000100800 */
[----:B------:R-:W-:Y:S04]  /*53d40*/  STL [R1+0x1f2c], R250 ;  /* 0x001f2cfa01007387 */ /* 0x000fe80000100800 */
[----:B------:R-:W-:Y:S04]  /*53d50*/  STL [R1+0x1f28], R251 ;  /* 0x001f28fb01007387 */ /* 0x000fe80000100800 */
[----:B------:R-:W4:Y:S01]  /*53d60*/  LDL.LU R59, [R1+0x104] ;  /* 0x00010400013b7983 */ /* 0x000f220000300800 */
[----:B--2---:R-:W-:-:S02]  /*53d70*/  F2FP.BF16.F32.PACK_AB R22, R54, R43 ;  /* 0x0000002b3616723e */ /* 0x004fc400000010ff */
[----:B---3--:R-:W-:Y:S02]  /*53d80*/  F2FP.BF16.F32.PACK_AB R23, R42, R23 ;  /* 0x000000172a17723e */ /* 0x008fe400000010ff */
[----:B----4-:R-:W-:Y:S02]  /*53d90*/  F2FP.BF16.F32.PACK_AB R26, R39, R26 ;  /* 0x0000001a271a723e */ /* 0x010fe400000010ff */
[----:B------:R-:W-:Y:S02]  /*53da0*/  F2FP.BF16.F32.PACK_AB R27, R38, R27 ;  /* 0x0000001b261b723e */ /* 0x000fe400000010ff */
[----:B------:R-:W2:Y:S04]  /*53db0*/  LDL.LU R38, [R1+0x100] ;  /* 0x0001000001267983 */ /* 0x000ea80000300800 */
[----:B------:R-:W3:Y:S04]  /*53dc0*/  LDL.LU R58, [R1+0x1e0] ;  /* 0x0001e000013a7983 */ /* 0x000ee80000300800 */
[----:B------:R-:W3:Y:S04]  /*53dd0*/  LDL.LU R39, [R1+0x198] ;  /* 0x0001980001277983 */ /* 0x000ee80000300800 */
[----:B------:R-:W4:Y:S04]  /*53de0*/  LDL.LU R55, [R1+0x118] ;  /* 0x0001180001377983 */ /* 0x000f280000300800 */
[----:B------:R-:W4:Y:S04]  /*53df0*/  LDL.LU R42, [R1+0x110] ;  /* 0x00011000012a7983 */ /* 0x000f280000300800 */
[----:B------:R-:W4:Y:S04]  /*53e00*/  LDL.LU R54, [R1+0x1f0] ;  /* 0x0001f00001367983 */ /* 0x000f280000300800 */
[----:B------:R-:W4:Y:S04]  /*53e10*/  LDL.LU R43, [R1+0x1e4] ;  /* 0x0001e400012b7983 */ /* 0x000f280000300800 */
[----:B-1----:R-:W-:Y:S04]  /*53e20*/  STL [R1+0x1f3c], R6 ;  /* 0x001f3c0601007387 */ /* 0x002fe80000100800 */
[----:B------:R-:W-:Y:S01]  /*53e30*/  STL [R1+0x1f38], R7 ;  /* 0x001f380701007387 */ /* 0x000fe20000100800 */
[----:B------:R-:W-:-:S03]  /*53e40*/  F2FP.BF16.F32.PACK_AB R34, R47, R34 ;  /* 0x000000222f22723e */ /* 0x000fc600000010ff */
[----:B------:R-:W4:Y:S01]  /*53e50*/  LDL.LU R67, [R1+0x124] ;  /* 0x0001240001437983 */ /* 0x000f220000300800 */
[----:B------:R-:W-:-:S03]  /*53e60*/  F2FP.BF16.F32.PACK_AB R35, R46, R35 ;  /* 0x000000232e23723e */ /* 0x000fc600000010ff */
[----:B------:R-:W4:Y:S01]  /*53e70*/  LDL.LU R46, [R1+0x11c] ;  /* 0x00011c00012e7983 */ /* 0x000f220000300800 */
[----:B------:R-:W-:-:S03]  /*53e80*/  F2FP.BF16.F32.PACK_AB R31, R50, R31 ;  /* 0x0000001f321f723e */ /* 0x000fc600000010ff */
[----:B------:R-:W4:Y:S01]  /*53e90*/  LDL.LU R66, [R1+0x204] ;  /* 0x0002040001427983 */ /* 0x000f220000300800 */
[----:B------:R-:W-:-:S03]  /*53ea0*/  F2FP.BF16.F32.PACK_AB R30, R51, R30 ;  /* 0x0000001e331e723e */ /* 0x000fc600000010ff */
[----:B------:R-:W4:Y:S04]  /*53eb0*/  LDL.LU R47, [R1+0x200] ;  /* 0x00020000012f7983 */ /* 0x000f280000300800 */
[----:B------:R-:W4:Y:S04]  /*53ec0*/  LDL.LU R63, [R1+0x134] ;  /* 0x00013400013f7983 */ /* 0x000f280000300800 */
[----:B------:R-:W4:Y:S04]  /*53ed0*/  LDL.LU R50, [R1+0x12c] ;  /* 0x00012c0001327983 */ /* 0x000f280000300800 */
[----:B------:R-:W4:Y:S04]  /*53ee0*/  LDL.LU R62, [R1+0x20c] ;  /* 0x00020c00013e7983 */ /* 0x000f280000300800 */
[----:B------:R-:W4:Y:S04]  /*53ef0*/  LDL.LU R51, [R1+0x208] ;  /* 0x0002080001337983 */ /* 0x000f280000300800 */
[----:B------:R-:W4:Y:S01]  /*53f00*/  LDL.LU R75, [R1+0x144] ;  /* 0x00014400014b7983 */ /* 0x000f220000300800 */
[----:B------:R-:W-:-:S02]  /*53f10*/  F2FP.BF16.F32.PACK_AB R20, R20, R219 ;  /* 0x000000db1414723e */ /* 0x000fc400000010ff */
[----:B------:R-:W-:Y:S01]  /*53f20*/  F2FP.BF16.F32.PACK_AB R21, R220, R221 ;  /* 0x000000dddc15723e */ /* 0x000fe200000010ff */
[----:B------:R-:W-:Y:S01]  /*53f30*/  BAR.SYNC.DEFER_BLOCKING 0x0 ;  /* 0x0000000000007b1d */ /* 0x000fe20000010000 */
[----:B--2---:R-:W-:Y:S02]  /*53f40*/  F2FP.BF16.F32.PACK_AB R38, R59, R38 ;  /* 0x000000263b26723e */ /* 0x004fe400000010ff */
        /* <DEDUP_REMOVED lines=10> */
[----:B------:R-:W4:Y:S01]  /*53ff0*/  LDL.LU R83, [R1+0x168] ;  /* 0x0001680001537983 */ /* 0x000f220000300800 */
[----:B------:R-:W-:-:S02]  /*54000*/  F2FP.BF16.F32.PACK_AB R50, R63, R50 ;  /* 0x000000323f32723e */ /* 0x000fc400000010ff */
[----:B------:R-:W-:Y:S02]  /*54010*/  F2FP.BF16.F32.PACK_AB R47, R66, R47 ;  /* 0x0000002f422f723e */ /* 0x000fe400000010ff */
[----:B------:R-:W-:Y:S02]  /*54020*/  F2FP.BF16.F32.PACK_AB R51, R62, R51 ;  /* 0x000000333e33723e */ /* 0x000fe400000010ff */
[----:B------:R-:W4:Y:S04]  /*54030*/  LDL.LU R62, [R1+0x160] ;  /* 0x00016000013e7983 */ /* 0x000f280000300800 */
        /* <DEDUP_REMOVED lines=31> */
[----:B------:R-:W-:Y:S01]  /*54230*/  STSM.16.M88.4 [R2], R20 ;  /* 0x0000001402007844 */ /* 0x000fe20000000200 */
[----:B------:R-:W-:Y:S06]  /*54240*/  BAR.SYNC.DEFER_BLOCKING 0x0 ;  /* 0x0000000000007b1d */ /* 0x000fec0000010000 */
[----:B------:R-:W4:Y:S04]  /*54250*/  LDL.LU R97, [R1+0x1c4] ;  /* 0x0001c40001617983 */ /* 0x000f280000300800 */
[----:B------:R-:W0:Y:S01]  /*54260*/  LDS.128 R8, [R0] ;  /* 0x0000000000087984 */ /* 0x000e220000000c00 */
[----:B------:R-:W-:-:S02]  /*54270*/  F2FP.BF16.F32.PACK_AB R24, R24, R215 ;  /* 0x000000d71818723e */ /* 0x000fc400000010ff */
[----:B------:R-:W-:Y:S01]  /*54280*/  F2FP.BF16.F32.PACK_AB R25, R216, R217 ;  /* 0x000000d9d819723e */ /* 0x000fe200000010ff */
[----:B------:R-:W-:Y:S06]  /*54290*/  BAR.SYNC.DEFER_BLOCKING 0x0 ;  /* 0x0000000000007b1d */ /* 0x000fec0000010000 */
[----:B------:R-:W-:Y:S02]  /*542a0*/  STSM.16.M88.4 [R2], R24 ;  /* 0x0000001802007844 */ /* 0x000fe40000000200 */
[----:B------:R-:W-:Y:S01]  /*542b0*/  BAR.SYNC.DEFER_BLOCKING 0x0 ;  /* 0x0000000000007b1d */ /* 0x000fe20000010000 */
[----:B------:R-:W-:-:S02]  /*542c0*/  F2FP.BF16.F32.PACK_AB R28, R28, R211 ;  /* 0x000000d31c1c723e */ /* 0x000fc400000010ff */
[----:B------:R-:W-:-:S03]  /*542d0*/  F2FP.BF16.F32.PACK_AB R29, R212, R213 ;  /* 0x000000d5d41d723e */ /* 0x000fc600000010ff */
[----:B------:R-:W1:Y:S02]  /*542e0*/  LDS.128 R12, [R0] ;  /* 0x00000000000c7984 */ /* 0x000e640000000c00 */
[----:B------:R-:W-:Y:S06]  /*542f0*/  BAR.SYNC.DEFER_BLOCKING 0x0 ;  /* 0x0000000000007b1d */ /* 0x000fec0000010000 */
[----:B------:R-:W-:Y:S02]  /*54300*/  STSM.16.M88.4 [R2], R28 ;  /* 0x0000001c02007844 */ /* 0x000fe40000000200 */
[----:B------:R-:W-:Y:S01]  /*54310*/  BAR.SYNC.DEFER_BLOCKING 0x0 ;  /* 0x0000000000007b1d */ /* 0x000fe20000010000 */
[----:B------:R-:W-:-:S02]  /*54320*/  F2FP.BF16.F32.PACK_AB R32, R32, R207 ;  /* 0x000000cf2020723e */ /* 0x000fc400000010ff */
[----:B------:R-:W-:-:S03]  /*54330*/  F2FP.BF16.F32.PACK_AB R33, R208, R209 ;  /* 0x000000d1d021723e */ /* 0x000fc600000010ff */
[----:B------:R-:W1:Y:S02]  /*54340*/  LDS.128 R16, [R0] ;  /* 0x0000000000107984 */ /* 0x000e640000000c00 */
        /* <DEDUP_REMOVED lines=10> */
[----:B------:R-:W2:Y:S04]  /*543f0*/  LDL.LU R92, [R1+0x330] ;  /* 0x00033000015c7983 */ /* 0x000ea80000300800 */
[----:B------:R-:W2:Y:S04]  /*54400*/  LDL.LU R91, [R1+0x32c] ;  /* 0x00032c00015b7983 */ /* 0x000ea80000300800 */
[----:B------:R-:W3:Y:S04]  /*54410*/  LDL.LU R186, [R1+0x1ec] ;  /* 0x0001ec0001ba7983 */ /* 0x000ee80000300800 */
[----:B------:R-:W3:Y:S04]  /*54420*/  LDL.LU R182, [R1+0x1e8] ;  /* 0x0001e80001b67983 */ /* 0x000ee80000300800 */
[----:B------:R-:W2:Y:S01]  /*54430*/  LDL.LU R105, [R1+0x360] ;  /* 0x0003600001697983 */ /* 0x000ea20000300800 */
[----:B------:R-:W-:-:S03]  /*54440*/  F2FP.BF16.F32.PACK_AB R83, R98, R83 ;  /* 0x000000536253723e */ /* 0x000fc600000010ff */
[----:B------:R-:W2:Y:S01]  /*54450*/  LDL.LU R104, [R1+0x35c] ;  /* 0x00035c0001687983 */ /* 0x000ea20000300800 */
[----:B------:R-:W-:-:S03]  /*54460*/  F2FP.BF16.F32.PACK_AB R82, R99, R82 ;  /* 0x000000526352723e */ /* 0x000fc600000010ff */
[----:B------:R-:W2:Y:S04]  /*54470*/  LDL.LU R101, [R1+0x1fc] ;  /* 0x0001fc0001657983 */ /* 0x000ea80000300800 */
[----:B------:R-:W2:Y:S04]  /*54480*/  LDL.LU R98, [R1+0x1f4] ;  /* 0x0001f40001627983 */ /* 0x000ea80000300800 */
[----:B------:R-:W2:Y:S04]  /*54490*/  LDL.LU R100, [R1+0x368] ;  /* 0x0003680001647983 */ /* 0x000ea80000300800 */
[----:B------:R-:W2:Y:S04]  /*544a0*/  LDL.LU R99, [R1+0x364] ;  /* 0x0003640001637983 */ /* 0x000ea80000300800 */
[----:B------:R-:W2:Y:S04]  /*544b0*/  LDL.LU R178, [R1+0x214] ;  /* 0x0002140001b27983 */ /* 0x000ea80000300800 */
[----:B------:R-:W2:Y:S04]  /*544c0*/  LDL.LU R174, [R1+0x210] ;  /* 0x0002100001ae7983 */ /* 0x000ea80000300800 */
[----:B------:R-:W-:Y:S01]  /*544d0*/  STSM.16.M88.4 [R2], R32 ;  /* 0x0000002002007844 */ /* 0x000fe20000000200 */
[----:B------:R-:W-:Y:S01]  /*544e0*/  BAR.SYNC.DEFER_BLOCKING 0x0 ;  /* 0x0000000000007b1d */ /* 0x000fe20000010000 */
[----:B------:R-:W-:-:S02]  /*544f0*/  F2FP.BF16.F32.PACK_AB R36, R36, R203 ;  /* 0x000000cb2424723e */ /* 0x000fc400000010ff */
[----:B------:R-:W-:Y:S02]  /*54500*/  F2FP.BF16.F32.PACK_AB R37, R204, R205 ;  /* 0x000000cdcc25723e */ /* 0x000fe400000010ff */
[----:B------:R-:W-:Y:S02]  /*54510*/  F2FP.BF16.F32.PACK_AB R40, R40, R199 ;  /* 0x000000c72828723e */ /* 0x000fe400000010ff */
[----:B------:R-:W-:Y:S01]  /*54520*/  F2FP.BF16.F32.PACK_AB R41, R200, R201 ;  /* 0x000000c9c829723e */ /* 0x000fe200000010ff */
[----:B------:R-:W2:Y:S01]  /*54530*/  LDL.LU R202, [R1+0x394] ;  /* 0x0003940001ca7983 */ /* 0x000ea20000300800 */
[----:B------:R-:W-:Y:S02]  /*54540*/  F2FP.BF16.F32.PACK_AB R44, R44, R195 ;  /* 0x000000c32c2c723e */ /* 0x000fe400000010ff */
[----:B------:R-:W-:Y:S01]  /*54550*/  F2FP.BF16.F32.PACK_AB R45, R196, R197 ;  /* 0x000000c5c42d723e */ /* 0x000fe200000010ff */
[----:B------:R-:W2:Y:S04]  /*54560*/  LDL.LU R198, [R1+0x390] ;  /* 0x0003900001c67983 */ /* 0x000ea80000300800 */
[----:B------:R-:W2:Y:S04]  /*54570*/  LDL.LU R194, [R1+0x22c] ;  /* 0x00022c0001c27983 */ /* 0x000ea80000300800 */
[----:B------:R-:W2:Y:S04]  /*54580*/  LDL.LU R190, [R1+0x224] ;  /* 0x0002240001be7983 */ /* 0x000ea80000300800 */
[----:B------:R-:W1:Y:S01]  /*54590*/  LDS.128 R20, [R0] ;  /* 0x0000000000147984 */ /* 0x000e620000000c00 */
[----:B------:R-:W-:Y:S01]  /*545a0*/  BAR.SYNC.DEFER_BLOCKING 0x0 ;  /* 0x0000000000007b1d */ /* 0x000fe20000010000 */
[----:B------:R-:W-:-:S02]  /*545b0*/  F2FP.BF16.F32.PACK_AB R48, R48, R191 ;  /* 0x000000bf3030723e */ /* 0x000fc400000010ff */
[----:B------:R-:W-:-:S03]  /*545c0*/  F2FP.BF16.F32.PACK_AB R49, R192, R193 ;  /* 0x000000c1c031723e */ /* 0x000fc600000010ff */
[----:B------:R-:W2:Y:S04]  /*545d0*/  LDL.LU R109, [R1+0x39c] ;  /* 0x00039c00016d7983 */ /* 0x000ea80000300800 */
[----:B------:R-:W2:Y:S04]  /*545e0*/  LDL.LU R108, [R1+0x398] ;  /* 0x00039800016c7983 */ /* 0x000ea80000300800 */
[----:B------:R-:W-:Y:S01]  /*545f0*/  STSM.16.M88.4 [R2], R36 ;  /* 0x0000002402007844 */ /* 0x000fe20000000200 */
[----:B------:R-:W-:Y:S06]  /*54600*/  BAR.SYNC.DEFER_BLOCKING 0x0 ;  /* 0x0000000000007b1d */ /* 0x000fec0000010000 */
[----:B------:R-:W1:Y:S02]  /*54610*/  LDS.128 R24, [R0] ;  /* 0x0000000000187984 */ /* 0x000e640000000c00 */
[----:B------:R-:W-:Y:S06]  /*54620*/  BAR.SYNC.DEFER_BLOCKING 0x0 ;  /* 0x0000000000007b1d */ /* 0x000fec0000010000 */
[----:B------:R-:W-:Y:S02]  /*54630*/  STSM.16.M88.4 [R2], R40 ;  /* 0x0000002802007844 */ /* 0x000fe40000000200 */
        /* <DEDUP_REMOVED lines=8> */
[----:B------:R-:W-:Y:S01]  /*546c0*/  BAR.SYNC.DEFER_BLOCKING 0x0 ;  /* 0x0000000000007b1d */ /* 0x000fe20000010000 */
[----:B----4-:R-:W-:-:S02]  /*546d0*/  F2FP.BF16.F32.PACK_AB R90, R93, R90 ;  /* 0x0000005a5d5a723e */ /* 0x010fc400000010ff */
[----:B------:R-:W-:-:S03]  /*546e0*/  F2FP.BF16.F32.PACK_AB R93, R95, R94 ;  /* 0x0000005e5f5d723e */ /* 0x000fc600000010ff */
[----:B------:R-:W4:Y:S01]  /*546f0*/  LDS.128 R36, [R0] ;  /* 0x0000000000247984 */ /* 0x000f220000000c00 */
[----:B---3--:R-:W-:-:S03]  /*54700*/  F2FP.BF16.F32.PACK_AB R94, R186, R182 ;  /* 0x000000b6ba5e723e */ /* 0x008fc600000010ff */
[----:B------:R-:W3:Y:S04]  /*54710*/  LDL.LU R186, [R1+0x244] ;  /* 0x0002440001ba7983 */ /* 0x000ee80000300800 */
[----:B------:R-:W3:Y:S04]  /*54720*/  LDL.LU R182, [R1+0x240] ;  /* 0x0002400001b67983 */ /* 0x000ee80000300800 */
[----:B------:R-:W4:Y:S04]  /*54730*/  LDL.LU R242, [R1+0x3c4] ;  /* 0x0003c40001f27983 */ /* 0x000f280000300800 */
[----:B------:R-:W4:Y:S01]  /*54740*/  LDL.LU R241, [R1+0x3c0] ;  /* 0x0003c00001f17983 */ /* 0x000f220000300800 */
[----:B--2---:R-:W-:-:S02]  /*54750*/  F2FP.BF16.F32.PACK_AB R98, R101, R98 ;  /* 0x000000626562723e */ /* 0x004fc400000010ff */
[----:B------:R-:W-:Y:S01]  /*54760*/  F2FP.BF16.F32.PACK_AB R101, R103, R102 ;  /* 0x000000666765723e */ /* 0x000fe200000010ff */
[----:B------:R-:W2:Y:S04]  /*54770*/  LDL.LU R226, [R1+0x24c] ;  /* 0x00024c0001e27983 */ /* 0x000ea80000300800 */
[----:B------:R-:W2:Y:S01]  /*54780*/  LDL.LU R222, [R1+0x248] ;  /* 0x0002480001de7983 */ /* 0x000ea20000300800 */
[----:B------:R-:W-:-:S03]  /*54790*/  F2FP.BF16.F32.PACK_AB R102, R178, R174 ;  /* 0x000000aeb266723e */ /* 0x000fc600000010ff */
[----:B------:R-:W4:Y:S04]  /*547a0*/  LDL.LU R178, [R1+0x3cc] ;  /* 0x0003cc0001b27983 */ /* 0x000f280000300800 */
[----:B------:R-:W4:Y:S01]  /*547b0*/  LDL.LU R174, [R1+0x3c8] ;  /* 0x0003c80001ae7983 */ /* 0x000f220000300800 */
[----:B------:R-:W-:Y:S02]  /*547c0*/  F2FP.BF16.F32.PACK_AB R52, R52, R187 ;  /* 0x000000bb3434723e */ /* 0x000fe400000010ff */
[----:B------:R-:W-:Y:S01]  /*547d0*/  F2FP.BF16.F32.PACK_AB R53, R188, R189 ;  /* 0x000000bdbc35723e */ /* 0x000fe200000010ff */
[----:B------:R-:W-:Y:S01]  /*547e0*/  BAR.SYNC.DEFER_BLOCKING 0x0 ;  /* 0x0000000000007b1d */ /* 0x000fe20000010000 */
[----:B------:R-:W-:Y:S02]  /*547f0*/  F2FP.BF16.F32.PACK_AB R56, R56, R183 ;  /* 0x000000b73838723e */ /* 0x000fe400000010ff */
[----:B------:R-:W-:-:S02]  /*54800*/  F2FP.BF16.F32.PACK_AB R57, R184, R185 ;  /* 0x000000b9b839723e */ /* 0x000fc400000010ff */
[----:B------:R-:W-:Y:S02]  /*54810*/  F2FP.BF16.F32.PACK_AB R60, R60, R179 ;  /* 0x000000b33c3c723e */ /* 0x000fe400000010ff */
[----:B------:R-:W-:Y:S01]  /*54820*/  F2FP.BF16.F32.PACK_AB R61, R180, R181 ;  /* 0x000000b5b43d723e */ /* 0x000fe200000010ff */
[----:B------:R-:W2:Y:S01]  /*54830*/  LDL.LU R218, [R1+0x84] ;  /* 0x0000840001da7983 */ /* 0x000ea20000300800 */
[----:B------:R-:W-:Y:S02]  /*54840*/  F2FP.BF16.F32.PACK_AB R64, R64, R175 ;  /* 0x000000af4040723e */ /* 0x000fe400000010ff */
[----:B------:R-:W-:Y:S01]  /*54850*/  F2FP.BF16.F32.PACK_AB R65, R176, R177 ;  /* 0x000000b1b041723e */ /* 0x000fe200000010ff */
[----:B------:R-:W2:Y:S01]  /*54860*/  LDL.LU R214, [R1+0x80] ;  /* 0x0000800001d67983 */ /* 0x000ea20000300800 */
[----:B------:R-:W-:Y:S02]  /*54870*/  F2FP.BF16.F32.PACK_AB R68, R170, R171 ;  /* 0x000000abaa44723e */ /* 0x000fe400000010ff */
[----:B------:R-:W-:Y:S01]  /*54880*/  F2FP.BF16.F32.PACK_AB R69, R172, R173 ;  /* 0x000000adac45723e */ /* 0x000fe200000010ff */
[----:B------:R-:W2:Y:S01]  /*54890*/  LDL.LU R210, [R1+0x90] ;  /* 0x0000900001d27983 */ /* 0x000ea20000300800 */
[----:B------:R-:W-:-:S03]  /*548a0*/  F2FP.BF16.F32.PACK_AB R103, R202, R198 ;  /* 0x000000c6ca67723e */ /* 0x000fc600000010ff */
[----:B------:R-:W2:Y:S04]  /*548b0*/  LDL.LU R206, [R1+0x88] ;  /* 0x0000880001ce7983 */ /* 0x000ea80000300800 */
[----:B------:R-:W-:Y:S01]  /*548c0*/  STSM.16.M88.4 [R2], R52 ;  /* 0x0000003402007844 */ /* 0x000fe20000000200 */
[----:B------:R-:W-:Y:S01]  /*548d0*/  BAR.SYNC.DEFER_BLOCKING 0x0 ;  /* 0x0000000000007b1d */ /* 0x000fe20000010000 */
[----:B------:R-:W-:Y:S02]  /*548e0*/  FSETP.NEU.AND P1, PT, R239, RZ, PT ;  /* 0x000000ffef00720b */ /* 0x000fe40003f2d000 */
[----:B------:R-:W-:Y:S02]  /*548f0*/  F2FP.BF16.F32.PACK_AB R95, R105, R104 ;  /* 0x00000068695f723e */ /* 0x000fe400000010ff */
[----:B------:R-:W-:Y:S01]  /*54900*/  F2FP.BF16.F32.PACK_AB R72, R166, R167 ;  /* 0x000000a7a648723e */ /* 0x000fe200000010ff */
[----:B------:R-:W2:Y:S04]  /*54910*/  LDL.LU R202, [R1+0x278] ;  /* 0x0002780001ca7983 */ /* 0x000ea80000300800 */
[----:B------:R-:W1:Y:S01]  /*54920*/  LDS.128 R40, [R0] ;  /* 0x0000000000287984 */ /* 0x000e620000000c00 */
[----:B------:R-:W-:Y:S01]  /*54930*/  BAR.SYNC.DEFER_BLOCKING 0x0 ;  /* 0x0000000000007b1d */ /* 0x000fe20000010000 */
[----:B------:R-:W-:-:S02]  /*54940*/  F2FP.BF16.F32.PACK_AB R105, R107, R106 ;  /* 0x0000006a6b69723e */ /* 0x000fc400000010ff */
[----:B------:R-:W-:-:S03]  /*54950*/  F2FP.BF16.F32.PACK_AB R73, R168, R169 ;  /* 0x000000a9a849723e */ /* 0x000fc600000010ff */
[----:B------:R-:W2:Y:S04]  /*54960*/  LDL.LU R198, [R1+0x274] ;  /* 0x0002740001c67983 */ /* 0x000ea80000300800 */
[----:B------:R-:W-:Y:S01]  /*54970*/  STSM.16.M88.4 [R2], R56 ;  /* 0x0000003802007844 */ /* 0x000fe20000000200 */
[----:B------:R-:W-:Y:S01]  /*54980*/  BAR.SYNC.DEFER_BLOCKING 0x0 ;  /* 0x0000000000007b1d */ /* 0x000fe20000010000 */
[----:B------:R-:W-:Y:S02]  /*54990*/  F2FP.BF16.F32.PACK_AB R106, R194, R190 ;  /* 0x000000bec26a723e */ /* 0x000fe400000010ff */
        /* <DEDUP_REMOVED lines=21> */
[----:B------:R-:W-:Y:S01]  /*54af0*/  BAR.SYNC.DEFER_BLOCKING 0x0 ;  /* 0x0000000000007b1d */ /* 0x000fe20000010000 */
[----:B---3--:R-:W-:-:S05]  /*54b00*/  F2FP.BF16.F32.PACK_AB R110, R186, R182 ;  /* 0x000000b6ba6e723e */ /* 0x008fca00000010ff */
[----:B------:R-:W3:Y:S04]  /*54b10*/  LDL.LU R186, [R1+0x3fc] ;  /* 0x0003fc0001ba7983 */ /* 0x000ee80000300800 */
[----:B------:R-:W3:Y:S01]  /*54b20*/  LDL.LU R182, [R1+0x3f8] ;  /* 0x0003f80001b67983 */ /* 0x000ee20000300800 */
[----:B----4-:R-:W-:-:S03]  /*54b30*/  F2FP.BF16.F32.PACK_AB R147, R178, R174 ;  /* 0x000000aeb293723e */ /* 0x010fc600000010ff */
[----:B------:R-:W4:Y:S04]  /*54b40*/  LDL.LU R178, [R1+0xa4] ;  /* 0x0000a40001b27983 */ /* 0x000f280000300800 */
[----:B------:R-:W4:Y:S04]  /*54b50*/  LDL.LU R174, [R1+0x9c] ;  /* 0x00009c0001ae7983 */ /* 0x000f280000300800 */
[----:B------:R-:W-:Y:S01]  /*54b60*/  STSM.16.M88.4 [R2], R72 ;  /* 0x0000004802007844 */ /* 0x000fe20000000200 */
[----:B------:R-:W-:Y:S01]  /*54b70*/  BAR.SYNC.DEFER_BLOCKING 0x0 ;  /* 0x0000000000007b1d */ /* 0x000fe20000010000 */
[----:B------:R-:W-:-:S02]  /*54b80*/  F2FP.BF16.F32.PACK_AB R76, R162, R163 ;  /* 0x000000a3a24c723e */ /* 0x000fc400000010ff */
[----:B------:R-:W-:-:S03]  /*54b90*/  F2FP.BF16.F32.PACK_AB R77, R164, R165 ;  /* 0x000000a5a44d723e */ /* 0x000fc600000010ff */
[----:B------:R-:W1:Y:S01]  /*54ba0*/  LDS.128 R60, [R0] ;  /* 0x00000000003c7984 */ /* 0x000e620000000c00 */
[----:B------:R-:W-:Y:S02]  /*54bb0*/  F2FP.BF16.F32.PACK_AB R78, R85, R78 ;  /* 0x0000004e554e723e */ /* 0x000fe400000010ff */
        /* <DEDUP_REMOVED lines=28> */
[----:B------:R-:W-:-:S02]  /*54d80*/  F2FP.BF16.F32.PACK_AB R111, R242, R241 ;  /* 0x000000f1f26f723e */ /* 0x000fc400000010ff */
[----:B--2---:R-:W-:Y:S02]  /*54d90*/  F2FP.BF16.F32.PACK_AB R146, R226, R222 ;  /* 0x000000dee292723e */ /* 0x004fe400000010ff */
[----:B------:R-:W-:Y:S01]  /*54da0*/  F2FP.BF16.F32.PACK_AB R153, R218, R214 ;  /* 0x000000d6da99723e */ /* 0x000fe200000010ff */
[----:B------:R-:W2:Y:S04]  /*54db0*/  LDL.LU R242, [R1+0xb8] ;  /* 0x0000b80001f27983 */ /* 0x000ea80000300800 */
[----:B------:R-:W2:Y:S01]  /*54dc0*/  LDL.LU R241, [R1+0xa8] ;  /* 0x0000a80001f17983 */ /* 0x000ea20000300800 */
[----:B------:R-:W-:-:S03]  /*54dd0*/  F2FP.BF16.F32.PACK_AB R157, R210, R206 ;  /* 0x000000ced29d723e */ /* 0x000fc600000010ff */
[----:B------:R-:W2:Y:S04]  /*54de0*/  LDL.LU R226, [R1+0x2b8] ;  /* 0x0002b80001e27983 */ /* 0x000ea80000300800 */
[----:B------:R-:W2:Y:S04]  /*54df0*/  LDL.LU R222, [R1+0x2b4] ;  /* 0x0002b40001de7983 */ /* 0x000ea80000300800 */
[----:B------:R-:W1:Y:S01]  /*54e00*/  LDS.128 R80, [R0] ;  /* 0x0000000000507984 */ /* 0x000e620000000c00 */
[----:B------:R-:W-:-:S03]  /*54e10*/  F2FP.BF16.F32.PACK_AB R96, R142, R143 ;  /* 0x0000008f8e60723e */ /* 0x000fc600000010ff */
[----:B------:R-:W2:Y:S01]  /*54e20*/  LDL.LU R218, [R1+0x424] ;  /* 0x0004240001da7983 */ /* 0x000ea20000300800 */
[----:B------:R-:W-:-:S03]  /*54e30*/  F2FP.BF16.F32.PACK_AB R97, R144, R145 ;  /* 0x000000919061723e */ /* 0x000fc600000010ff */
[----:B------:R-:W2:Y:S01]  /*54e40*/  LDL.LU R214, [R1+0x420] ;  /* 0x0004200001d67983 */ /* 0x000ea20000300800 */
[----:B------:R-:W-:Y:S01]  /*54e50*/  F2FP.BF16.F32.PACK_AB R99, R100, R99 ;  /* 0x000000636463723e */ /* 0x000fe200000010ff */
[----:B------:R-:W-:Y:S01]  /*54e60*/  BAR.SYNC.DEFER_BLOCKING 0x0 ;  /* 0x0000000000007b1d */ /* 0x000fe20000010000 */
[----:B------:R-:W-:Y:S02]  /*54e70*/  F2FP.BF16.F32.PACK_AB R154, R202, R198 ;  /* 0x000000c6ca9a723e */ /* 0x000fe400000010ff */
[----:B------:R-:W-:-:S03]  /*54e80*/  F2FP.BF16.F32.PACK_AB R158, R194, R190 ;  /* 0x000000bec29e723e */ /* 0x000fc600000010ff */
[----:B------:R-:W2:Y:S04]  /*54e90*/  LDL.LU R210, [R1+0x2c8] ;  /* 0x0002c80001d27983 */ /* 0x000ea80000300800 */
[----:B------:R-:W2:Y:S01]  /*54ea0*/  LDL.LU R206, [R1+0x2bc] ;  /* 0x0002bc0001ce7983 */ /* 0x000ea20000300800 */
[----:B---3--:R-:W-:-:S03]  /*54eb0*/  F2FP.BF16.F32.PACK_AB R159, R186, R182 ;  /* 0x000000b6ba9f723e */ /* 0x008fc600000010ff */
[----:B------:R-:W3:Y:S01]  /*54ec0*/  LDL.LU R202, [R1+0x42c] ;  /* 0x00042c0001ca7983 */ /* 0x000ee20000300800 */
[----:B------:R-:W-:-:S03]  /*54ed0*/  F2FP.BF16.F32.PACK_AB R116, R116, R117 ;  /* 0x000000757474723e */ /* 0x000fc600000010ff */
[----:B------:R-:W3:Y:S01]  /*54ee0*/  LDL.LU R198, [R1+0x428] ;  /* 0x0004280001c67983 */ /* 0x000ee20000300800 */
[----:B----4-:R-:W-:-:S03]  /*54ef0*/  F2FP.BF16.F32.PACK_AB R117, R178, R174 ;  /* 0x000000aeb275723e */ /* 0x010fc600000010ff */
[----:B------:R-:W4:Y:S04]  /*54f00*/  LDL.LU R194, [R1+0xd0] ;  /* 0x0000d00001c27983 */ /* 0x000f280000300800 */
[----:B------:R-:W4:Y:S04]  /*54f10*/  LDL.LU R190, [R1+0xc8] ;  /* 0x0000c80001be7983 */ /* 0x000f280000300800 */
[----:B------:R-:W-:Y:S04]  /*54f20*/  STSM.16.M88.4 [R2], R96 ;  /* 0x0000006002007844 */ /* 0x000fe80000000200 */
[----:B------:R-:W4:Y:S01]  /*54f30*/  LDL.LU R186, [R1+0xe8] ;  /* 0x0000e80001ba7983 */ /* 0x000f220000300800 */
[----:B------:R-:W-:Y:S06]  /*54f40*/  BAR.SYNC.DEFER_BLOCKING 0x0 ;  /* 0x0000000000007b1d */ /* 0x000fec0000010000 */
[----:B------:R-:W4:Y:S04]  /*54f50*/  LDL.LU R182, [R1+0xe0] ;  /* 0x0000e00001b67983 */ /* 0x000f280000300800 */
[----:B------:R-:W4:Y:S04]  /*54f60*/  LDL.LU R178, [R1+0x2f8] ;  /* 0x0002f80001b27983 */ /* 0x000f280000300800 */
[----:B------:R-:W4:Y:S04]  /*54f70*/  LDL.LU R174, [R1+0x2f4] ;  /* 0x0002f40001ae7983 */ /* 0x000f280000300800 */
[----:B------:R-:W1:Y:S01]  /*54f80*/  LDS.128 R84, [R0] ;  /* 0x0000000000547984 */ /* 0x000e620000000c00 */
[----:B------:R-:W-:Y:S01]  /*54f90*/  F2FP.BF16.F32.PACK_AB R100, R138, R139 ;  /* 0x0000008b8a64723e */ /* 0x000fe200000010ff */
[----:B------:R-:W-:Y:S06]  /*54fa0*/  BAR.SYNC.DEFER_BLOCKING 0x0 ;  /* 0x0000000000007b1d */ /* 0x000fec0000010000 */
[----:B------:R-:W-:Y:S02]  /*54fb0*/  STSM.16.M88.4 [R2], R100 ;  /* 0x0000006402007844 */ /* 0x000fe40000000200 */
[----:B------:R-:W-:Y:S01]  /*54fc0*/  BAR.SYNC.DEFER_BLOCKING 0x0 ;  /* 0x0000000000007b1d */ /* 0x000fe20000010000 */
[----:B------:R-:W-:-:S05]  /*54fd0*/  F2FP.BF16.F32.PACK_AB R104, R134, R135 ;  /* 0x000000878668723e */ /* 0x000fca00000010ff */
[----:B------:R-:W1:Y:S02]  /*54fe0*/  LDS.128 R88, [R0] ;  /* 0x0000000000587984 */ /* 0x000e640000000c00 */
        /* <DEDUP_REMOVED lines=8> */
[----:B------:R-:W-:-:S02]  /*55070*/  F2FP.BF16.F32.PACK_AB R144, R126, R127 ;  /* 0x0000007f7e90723e */ /* 0x000fc400000010ff */
[----:B------:R-:W-:-:S03]  /*55080*/  F2FP.BF16.F32.PACK_AB R145, R115, R114 ;  /* 0x000000727391723e */ /* 0x000fc600000010ff */
[----:B------:R-:W1:Y:S02]  /*55090*/  LDS.128 R96, [R0] ;  /* 0x0000000000607984 */ /* 0x000e640000000c00 */
[----:B------:R-:W-:Y:S06]  /*550a0*/  BAR.SYNC.DEFER_BLOCKING 0x0 ;  /* 0x0000000000007b1d */ /* 0x000fec0000010000 */
[----:B------:R2:W-:Y:S02]  /*550b0*/  STSM.16.M88.4 [R2], R144 ;  /* 0x0000009002007844 */ /* 0x0005e40000000200 */
[----:B------:R-:W-:Y:S01]  /*550c0*/  BAR.SYNC.DEFER_BLOCKING 0x0 ;  /* 0x0000000000007b1d */ /* 0x000fe20000010000 */
[----:B------:R-:W-:-:S02]  /*550d0*/  F2FP.BF16.F32.PACK_AB R152, R122, R123 ;  /* 0x0000007b7a98723e */ /* 0x000fc400000010ff */
[----:B------:R-:W-:Y:S02]  /*550e0*/  F2FP.BF16.F32.PACK_AB R155, R239, R243 ;  /* 0x000000f3ef9b723e */ /* 0x000fe400000010ff */
[----:B------:R-:W-:Y:S01]  /*550f0*/  F2FP.BF16.F32.PACK_AB R156, R118, R119 ;  /* 0x00000077769c723e */ /* 0x000fe200000010ff */
[----:B------:R-:W4:Y:S01]  /*55100*/  LDL.LU R239, [R1+0x454] ;  /* 0x0004540001ef7983 */ /* 0x000f220000300800 */
[----:B--2---:R-:W-:-:S03]  /*55110*/  F2FP.BF16.F32.PACK_AB R145, R242, R241 ;  /* 0x000000f1f291723e */ /* 0x004fc600000010ff */
        /* <DEDUP_REMOVED lines=9> */
[----:B------:R-:W2:Y:S04]  /*551b0*/  LDL.LU R218, [R1+0xf8] ;  /* 0x0000f80001da7983 */ /* 0x000ea80000300800 */
[----:B------:R4:W-:Y:S01]  /*551c0*/  STSM.16.M88.4 [R2], R152 ;  /* 0x0000009802007844 */ /* 0x0009e20000000200 */
[----:B------:R-:W-:Y:S01]  /*551d0*/  BAR.SYNC.DEFER_BLOCKING 0x0 ;  /* 0x0000000000007b1d */ /* 0x000fe20000010000 */
[----:B------:R-:W-:-:S02]  /*551e0*/  F2FP.BF16.F32.PACK_AB R146, R210, R206 ;  /* 0x000000ced292723e */ /* 0x000fc400000010ff */
[----:B---3--:R-:W-:-:S03]  /*551f0*/  F2FP.BF16.F32.PACK_AB R147, R202, R198 ;  /* 0x000000c6ca93723e */ /* 0x008fc600000010ff */
[----:B------:R-:W3:Y:S04]  /*55200*/  LDL.LU R214, [R1+0xf0] ;  /* 0x0000f00001d67983 */ /* 0x000ee80000300800 */
[----:B------:R-:W3:Y:S01]  /*55210*/  LDL.LU R210, [R1+0x120] ;  /* 0x0001200001d27983 */ /* 0x000ee20000300800 */
[----:B----4-:R-:W-:-:S03]  /*55220*/  F2FP.BF16.F32.PACK_AB R153, R194, R190 ;  /* 0x000000bec299723e */ /* 0x010fc600000010ff */
[----:B------:R-:W4:Y:S04]  /*55230*/  LDL.LU R206, [R1+0x108] ;  /* 0x0001080001ce7983 */ /* 0x000f280000300800 */
[----:B------:R-:W4:Y:S04]  /*55240*/  LDL.LU R202, [R1+0x338] ;  /* 0x0003380001ca7983 */ /* 0x000f280000300800 */
[----:B------:R-:W-:Y:S01]  /*55250*/  LDS.128 R104, [R0] ;  /* 0x0000000000687984 */ /* 0x000fe20000000c00 */
[----:B------:R-:W-:Y:S06]  /*55260*/  BAR.SYNC.DEFER_BLOCKING 0x0 ;  /* 0x0000000000007b1d */ /* 0x000fec0000010000 */
[----:B------:R-:W4:Y:S01]  /*55270*/  LDL.LU R198, [R1+0x334] ;  /* 0x0003340001c67983 */ /* 0x000f220000300800 */
[----:B------:R-:W-:-:S03]  /*55280*/  F2FP.BF16.F32.PACK_AB R154, R178, R174 ;  /* 0x000000aeb29a723e */ /* 0x000fc600000010ff */
[----:B------:R-:W4:Y:S04]  /*55290*/  LDL.LU R194, [R1+0x484] ;  /* 0x0004840001c27983 */ /* 0x000f280000300800 */
[----:B------:R-:W4:Y:S04]  /*552a0*/  LDL.LU R190, [R1+0x480] ;  /* 0x0004800001be7983 */ /* 0x000f280000300800 */
[----:B------:R0:W-:Y:S01]  /*552b0*/  STSM.16.M88.4 [R2], R156 ;  /* 0x0000009c02007844 */ /* 0x0001e20000000200 */
[----:B------:R-:W-:Y:S01]  /*552c0*/  BAR.SYNC.DEFER_BLOCKING 0x0 ;  /* 0x0000000000007b1d */ /* 0x000fe20000010000 */
[----:B0-----:R-:W-:-:S05]  /*552d0*/  F2FP.BF16.F32.PACK_AB R157, R186, R182 ;  /* 0x000000b6ba9d723e */ /* 0x001fca00000010ff */
[----:B------:R-:W4:Y:S04]  /*552e0*/  LDL.LU R186, [R1+0x348] ;  /* 0x0003480001ba7983 */ /* 0x000f280000300800 */
[----:B------:R-:W4:Y:S04]  /*552f0*/  LDL.LU R182, [R1+0x33c] ;  /* 0x00033c0001b67983 */ /* 0x000f280000300800 */
[----:B------:R-:W4:Y:S04]  /*55300*/  LDL.LU R178, [R1+0x48c] ;  /* 0x00048c0001b27983 */ /* 0x000f280000300800 */
[----:B------:R-:W4:Y:S04]  /*55310*/  LDL.LU R174, [R1+0x488] ;  /* 0x0004880001ae7983 */ /* 0x000f280000300800 */
[----:B------:R-:W-:Y:S01]  /*55320*/  LDS.128 R108, [R0] ;  /* 0x00000000006c7984 */ /* 0x000fe20000000c00 */
[----:B------:R-:W-:Y:S01]  /*55330*/  BAR.SYNC.DEFER_BLOCKING 0x0 ;  /* 0x0000000000007b1d */ /* 0x000fe20000010000 */
[----:B------:R-:W-:-:S02]  /*55340*/  F2FP.BF16.F32.PACK_AB R144, R112, R113 ;  /* 0x000000717090723e */ /* 0x000fc400000010ff */
[----:B------:R-:W-:-:S03]  /*55350*/  FSETP.NEU.AND P5, PT, R236, RZ, PT ;  /* 0x000000ffec00720b */ /* 0x000fc60003fad000 */
[----:B------:R-:W4:Y:S01]  /*55360*/  LDL.LU R230, [R1+0x140] ;  /* 0x0001400001e67983 */ /* 0x000f220000300800 */
[----:B------:R-:W-:-:S03]  /*55370*/  FSETP.NEU.AND P2, PT, R240, RZ, PT ;  /* 0x000000fff000720b */ /* 0x000fc60003f4d000 */
[----:B------:R-:W4:Y:S04]  /*55380*/  LDL.LU R238, [R1+0x130] ;  /* 0x0001300001ee7983 */ /* 0x000f280000300800 */
[----:B------:R-:W4:Y:S04]  /*55390*/  LDL.LU R235, [R1+0x184] ;  /* 0x0001840001eb7983 */ /* 0x000f280000300800 */
[----:B------:R-:W4:Y:S04]  /*553a0*/  LDL.LU R234, [R1+0x170] ;  /* 0x0001700001ea7983 */ /* 0x000f280000300800 */
[----:B------:R-:W-:Y:S01]  /*553b0*/  STSM.16.M88.4 [R2], R116 ;  /* 0x0000007402007844 */ /* 0x000fe20000000200 */
[----:B------:R-:W-:Y:S06]  /*553c0*/  BAR.SYNC.DEFER_BLOCKING 0x0 ;  /* 0x0000000000007b1d */ /* 0x000fec0000010000 */
[----:B------:R-:W4:Y:S04]  /*553d0*/  LDL.LU R236, [R1+0x370] ;  /* 0x0003700001ec7983 */ /* 0x000f280000300800 */
[----:B------:R-:W4:Y:S04]  /*553e0*/  LDL.LU R240, [R1+0x36c] ;  /* 0x00036c0001f07983 */ /* 0x000f280000300800 */
[----:B------:R-:W-:Y:S01]  /*553f0*/  LDS.128 R112, [R0] ;  /* 0x0000000000707984 */ /* 0x000fe20000000c00 */
[----:B------:R-:W-:Y:S06]  /*55400*/  BAR.SYNC.DEFER_BLOCKING 0x0 ;  /* 0x0000000000007b1d */ /* 0x000fec0000010000 */
[----:B------:R3:W-:Y:S02]  /*55410*/  STSM.16.M88.4 [R2], R144 ;  /* 0x0000009002007844 */ /* 0x0007e40000000200 */
[----:B------:R-:W-:Y:S01]  /*55420*/  BAR.SYNC.DEFER_BLOCKING 0x0 ;  /* 0x0000000000007b1d */ /* 0x000fe20000010000 */
[----:B------:R-:W-:-:S05]  /*55430*/  F2FP.BF16.F32.PACK_AB R152, R125, R128 ;  /* 0x000000807d98723e */ /* 0x000fca00000010ff */
[----:B------:R-:W-:Y:S01]  /*55440*/  LDS.128 R116, [R0] ;  /* 0x0000000000747984 */ /* 0x000fe20000000c00 */
[----:B--2---:R-:W-:Y:S01]  /*55450*/  F2FP.BF16.F32.PACK_AB R155, R239, R243 ;  /* 0x000000f3ef9b723e */ /* 0x004fe200000010ff */
[----:B------:R-:W-:Y:S06]  /*55460*/  BAR.SYNC.DEFER_BLOCKING 0x0 ;  /* 0x0000000000007b1d */ /* 0x000fec0000010000 */
[----:B------:R-:W2:Y:S04]  /*55470*/  LDL.LU R239, [R1+0x4ac] ;  /* 0x0004ac0001ef7983 */ /* 0x000ea80000300800 */
[----:B------:R-:W2:Y:S01]  /*55480*/  LDL.LU R243, [R1+0x4a8] ;  /* 0x0004a80001f37983 */ /* 0x000ea20000300800 */
[----:B------:R-:W-:-:S03]  /*55490*/  F2FP.BF16.F32.PACK_AB R158, R242, R241 ;  /* 0x000000f1f29e723e */ /* 0x000fc600000010ff */
[----:B------:R-:W2:Y:S04]  /*554a0*/  LDL.LU R242, [R1+0x37c] ;  /* 0x00037c0001f27983 */ /* 0x000ea80000300800 */
[----:B------:R-:W2:Y:S01]  /*554b0*/  LDL.LU R241, [R1+0x374] ;  /* 0x0003740001f17983 */ /* 0x000ea20000300800 */
[----:B------:R-:W-:-:S03]  /*554c0*/  F2FP.BF16.F32.PACK_AB R159, R226, R222 ;  /* 0x000000dee29f723e */ /* 0x000fc600000010ff */
[----:B------:R-:W2:Y:S04]  /*554d0*/  LDL.LU R226, [R1+0x4b4] ;  /* 0x0004b40001e27983 */ /* 0x000ea80000300800 */
[----:B------:R-:W2:Y:S01]  /*554e0*/  LDL.LU R222, [R1+0x4b0] ;  /* 0x0004b00001de7983 */ /* 0x000ea20000300800 */
[----:B---3--:R-:W-:-:S03]  /*554f0*/  F2FP.BF16.F32.PACK_AB R145, R218, R214 ;  /* 0x000000d6da91723e */ /* 0x008fc600000010ff */
[----:B------:R-:W3:Y:S04]  /*55500*/  LDL.LU R218, [R1+0x1a8] ;  /* 0x0001a80001da7983 */ /* 0x000ee80000300800 */
[----:B------:R-:W3:Y:S01]  /*55510*/  LDL.LU R214, [R1+0x194] ;  /* 0x0001940001d67983 */ /* 0x000ee20000300800 */
[----:B----4-:R-:W-:-:S03]  /*55520*/  F2FP.BF16.F32.PACK_AB R161, R210, R206 ;  /* 0x000000ced2a1723e */ /* 0x010fc600000010ff */
[----:B------:R-:W4:Y:S04]  /*55530*/  LDL.LU R210, [R1+0x1c8] ;  /* 0x0001c80001d27983 */ /* 0x000f280000300800 */
[----:B------:R-:W4:Y:S01]  /*55540*/  LDL.LU R206, [R1+0x1b8] ;  /* 0x0001b80001ce7983 */ /* 0x000f220000300800 */
[----:B------:R-:W-:-:S03]  /*55550*/  F2FP.BF16.F32.PACK_AB R146, R202, R198 ;  /* 0x000000c6ca92723e */ /* 0x000fc600000010ff */
        /* <DEDUP_REMOVED lines=10> */
[----:B------:R-:W4:Y:S04]  /*55600*/  LDL.LU R174, [R1+0x4d0] ;  /* 0x0004d00001ae7983 */ /* 0x000f280000300800 */
[----:B------:R0:W-:Y:S01]  /*55610*/  STSM.16.M88.4 [R2], R152 ;  /* 0x0000009802007844 */ /* 0x0001e20000000200 */
[----:B------:R-:W-:Y:S01]  /*55620*/  F2FP.BF16.F32.PACK_AB R156, R120, R121 ;  /* 0x00000079789c723e */ /* 0x000fe200000010ff */
[----:B------:R-:W-:Y:S01]  /*55630*/  BAR.SYNC.DEFER_BLOCKING 0x0 ;  /* 0x0000000000007b1d */ /* 0x000fe20000010000 */
[----:B------:R-:W-:-:S02]  /*55640*/  F2FP.BF16.F32.PACK_AB R144, R3, R124 ;  /* 0x0000007c0390723e */ /* 0x000fc400000010ff */
[----:B------:R-:W-:-:S03]  /*55650*/  F2FP.BF16.F32.PACK_AB R160, R132, R129 ;  /* 0x0000008184a0723e */ /* 0x000fc600000010ff */
[----:B------:R-:W4:Y:S04]  /*55660*/  LDL.LU R223, [R1+0x1f8] ;  /* 0x0001f80001df7983 */ /* 0x000f280000300800 */
[----:B------:R-:W4:Y:S01]  /*55670*/  LDL.LU R229, [R1+0x1d8] ;  /* 0x0001d80001e57983 */ /* 0x000f220000300800 */
[----:B0-----:R-:W-:-:S03]  /*55680*/  F2FP.BF16.F32.PACK_AB R153, R230, R238 ;  /* 0x000000eee699723e */ /* 0x001fc600000010ff */
        /* <DEDUP_REMOVED lines=9> */
[----:B------:R-:W-:Y:S06]  /*55720*/  BAR.SYNC.DEFER_BLOCKING 0x0 ;  /* 0x0000000000007b1d */ /* 0x000fec0000010000 */
[----:B------:R-:W-:Y:S02]  /*55730*/  LDS.128 R124, [R0] ;  /* 0x00000000007c7984 */ /* 0x000fe40000000c00 */
[----:B------:R-:W-:Y:S06]  /*55740*/  BAR.SYNC.DEFER_BLOCKING 0x0 ;  /* 0x0000000000007b1d */ /* 0x000fec0000010000 */
[----:B------:R-:W-:Y:S02]  /*55750*/  STSM.16.M88.4 [R2], R144 ;  /* 0x0000009002007844 */ /* 0x000fe40000000200 */
[----:B------:R-:W-:Y:S01]  /*55760*/  BAR.SYNC.DEFER_BLOCKING 0x0 ;  /* 0x0000000000007b1d */ /* 0x000fe20000010000 */
[----:B0-----:R-:W-:-:S05]  /*55770*/  F2FP.BF16.F32.PACK_AB R157, R235, R234 ;  /* 0x000000eaeb9d723e */ /* 0x001fca00000010ff */
[----:B------:R-:W4:Y:S04]  /*55780*/  LDL.LU R235, [R1+0x4e8] ;  /* 0x0004e80001eb7983 */ /* 0x000f280000300800 */
[----:B------:R-:W4:Y:S04]  /*55790*/  LDL.LU R234, [R1+0x3e0] ;  /* 0x0003e00001ea7983 */ /* 0x000f280000300800 */
[----:B------:R-:W4:Y:S04]  /*557a0*/  LDL.LU R236, [R1+0x3d8] ;  /* 0x0003d80001ec7983 */ /* 0x000f280000300800 */
[----:B------:R-:W4:Y:S04]  /*557b0*/  LDL.LU R240, [R1+0x4f4] ;  /* 0x0004f40001f07983 */ /* 0x000f280000300800 */
[----:B------:R-:W-:Y:S01]  /*557c0*/  LDS.128 R128, [R0] ;  /* 0x0000000000807984 */ /* 0x000fe20000000c00 */
[----:B------:R-:W-:Y:S06]  /*557d0*/  BAR.SYNC.DEFER_BLOCKING 0x0 ;  /* 0x0000000000007b1d */ /* 0x000fec0000010000 */
[----:B------:R3:W-:Y:S01]  /*557e0*/  STSM.16.M88.4 [R2], R160 ;  /* 0x000000a002007844 */ /* 0x0007e20000000200 */
[----:B--2---:R-:W-:-:S03]  /*557f0*/  F2FP.BF16.F32.PACK_AB R155, R239, R243 ;  /* 0x000000f3ef9b723e */ /* 0x004fc600000010ff */
[----:B------:R-:W2:Y:S04]  /*55800*/  LDL.LU R239, [R1+0x4f0] ;  /* 0x0004f00001ef7983 */ /* 0x000ea80000300800 */
[----:B------:R-:W2:Y:S01]  /*55810*/  LDL.LU R243, [R1+0x70] ;  /* 0x0000700001f37983 */ /* 0x000ea20000300800 */
[----:B------:R-:W-:-:S03]  /*55820*/  F2FP.BF16.F32.PACK_AB R158, R242, R241 ;  /* 0x000000f1f29e723e */ /* 0x000fc600000010ff */
[----:B------:R-:W2:Y:S04]  /*55830*/  LDL.LU R242, [R1+0x6c] ;  /* 0x00006c0001f27983 */ /* 0x000ea80000300800 */
[----:B------:R-:W2:Y:S01]  /*55840*/  LDL.LU R241, [R1+0x28c] ;  /* 0x00028c0001f17983 */ /* 0x000ea20000300800 */
[----:B------:R-:W-:-:S03]  /*55850*/  F2FP.BF16.F32.PACK_AB R159, R226, R222 ;  /* 0x000000dee29f723e */ /* 0x000fc600000010ff */
        /* <DEDUP_REMOVED lines=8> */
[----:B------:R-:W3:Y:S04]  /*558e0*/  LDL.LU R202, [R1+0x404] ;  /* 0x0004040001ca7983 */ /* 0x000ee80000300800 */
[----:B------:R-:W3:Y:S01]  /*558f0*/  LDL.LU R198, [R1+0x400] ;  /* 0x0004000001c67983 */ /* 0x000ee20000300800 */
[----:B------:R-:W-:-:S03]  /*55900*/  F2FP.BF16.F32.PACK_AB R163, R194, R190 ;  /* 0x000000bec2a3723e */ /* 0x000fc600000010ff */
[----:B------:R-:W3:Y:S04]  /*55910*/  LDL.LU R194, [R1+0x50c] ;  /* 0x00050c0001c27983 */ /* 0x000ee80000300800 */
[----:B------:R-:W3:Y:S01]  /*55920*/  LDL.LU R190, [R1+0x508] ;  /* 0x0005080001be7983 */ /* 0x000ee20000300800 */
[----:B------:R-:W-:-:S03]  /*55930*/  F2FP.BF16.F32.PACK_AB R226, R186, R182 ;  /* 0x000000b6bae2723e */ /* 0x000fc600000010ff */
[----:B------:R-:W3:Y:S01]  /*55940*/  LDL.LU R186, [R1+0x410] ;  /* 0x0004100001ba7983 */ /* 0x000ee20000300800 */
[----:B------:R-:W-:-:S03]  /*55950*/  F2FP.BF16.F32.PACK_AB R227, R178, R174 ;  /* 0x000000aeb2e3723e */ /* 0x000fc600000010ff */
        /* <DEDUP_REMOVED lines=11> */
[----:B------:R-:W-:-:S03]  /*55a10*/  F2FP.BF16.F32.PACK_AB R166, R234, R236 ;  /* 0x000000eceaa6723e */ /* 0x000fc600000010ff */
[----:B------:R-:W3:Y:S01]  /*55a20*/  LDL.LU R236, [R1+0x434] ;  /* 0x0004340001ec7983 */ /* 0x000ee20000300800 */
[----:B--2---:R-:W-:Y:S02]  /*55a30*/  F2FP.BF16.F32.PACK_AB R167, R240, R239 ;  /* 0x000000eff0a7723e */ /* 0x004fe400000010ff */
[----:B------:R-:W-:Y:S02]  /*55a40*/  F2FP.BF16.F32.PACK_AB R169, R241, R222 ;  /* 0x000000def1a9723e */ /* 0x000fe400000010ff */
[----:B----4-:R-:W-:Y:S02]  /*55a50*/  F2FP.BF16.F32.PACK_AB R173, R210, R206 ;  /* 0x000000ced2ad723e */ /* 0x010fe400000010ff */
[----:B---3--:R-:W-:Y:S02]  /*55a60*/  F2FP.BF16.F32.PACK_AB R170, R202, R198 ;  /* 0x000000c6caaa723e */ /* 0x008fe400000010ff */
[----:B------:R-:W-:Y:S02]  /*55a70*/  F2FP.BF16.F32.PACK_AB R175, R182, R178 ;  /* 0x000000b2b6af723e */ /* 0x000fe400000010ff */
[----:B------:R-:W2:Y:S04]  /*55a80*/  LDL.LU R178, [R1+0x430] ;  /* 0x0004300001b27983 */ /* 0x000ea80000300800 */
[----:B------:R-:W3:Y:S04]  /*55a90*/  LDL.LU R239, [R1+0x52c] ;  /* 0x00052c0001ef7983 */ /* 0x000ee80000300800 */
[----:B------:R-:W3:Y:S04]  /*55aa0*/  LDL.LU R222, [R1+0x528] ;  /* 0x0005280001de7983 */ /* 0x000ee80000300800 */
[----:B------:R-:W4:Y:S04]  /*55ab0*/  LDL.LU R210, [R1+0x440] ;  /* 0x0004400001d27983 */ /* 0x000f280000300800 */
[----:B------:R-:W4:Y:S04]  /*55ac0*/  LDL.LU R182, [R1+0x438] ;  /* 0x0004380001b67983 */ /* 0x000f280000300800 */
[----:B------:R-:W4:Y:S04]  /*55ad0*/  LDL.LU R202, [R1+0x534] ;  /* 0x0005340001ca7983 */ /* 0x000f280000300800 */
[----:B------:R-:W4:Y:S01]  /*55ae0*/  LDL.LU R198, [R1+0x530] ;  /* 0x0005300001c67983 */ /* 0x000f220000300800 */
[----:B------:R-:W-:-:S02]  /*55af0*/  F2FP.BF16.F32.PACK_AB R229, R223, R229 ;  /* 0x000000e5dfe5723e */ /* 0x000fc400000010ff */
[----:B------:R-:W-:Y:S01]  /*55b00*/  F2FP.BF16.F32.PACK_AB R165, R233, R232 ;  /* 0x000000e8e9a5723e */ /* 0x000fe200000010ff */
[----:B------:R-:W4:Y:S01]  /*55b10*/  LDL.LU R223, [R1+0xac] ;  /* 0x0000ac0001df7983 */ /* 0x000f220000300800 */
[----:B------:R-:W-:Y:S02]  /*55b20*/  F2FP.BF16.F32.PACK_AB R230, R231, R230 ;  /* 0x000000e6e7e6723e */ /* 0x000fe400000010ff */
[----:B------:R-:W-:Y:S01]  /*55b30*/  F2FP.BF16.F32.PACK_AB R231, R238, R235 ;  /* 0x000000ebeee7723e */ /* 0x000fe200000010ff */
        /* <DEDUP_REMOVED lines=17> */
[----:B------:R-:W4:Y:S04]  /*55c50*/  LDL.LU R206, [R1+0x554] ;  /* 0x0005540001ce7983 */ /* 0x000f280000300800 */
[----:B------:R-:W4:Y:S01]  /*55c60*/  LDL.LU R194, [R1+0x550] ;  /* 0x0005500001c27983 */ /* 0x000f220000300800 */
[----:B------:R-:W-:Y:S01]  /*55c70*/  BAR.SYNC.DEFER_BLOCKING 0x0 ;  /* 0x0000000000007b1d */ /* 0x000fe20000010000 */
[----:B--2---:R-:W-:-:S05]  /*55c80*/  F2FP.BF16.F32.PACK_AB R178, R236, R178 ;  /* 0x000000b2ecb2723e */ /* 0x004fca00000010ff */
[----:B------:R-:W2:Y:S01]  /*55c90*/  LDL.LU R236, [R1+0xd8] ;  /* 0x0000d80001ec7983 */ /* 0x000ea20000300800 */
[----:B---3--:R-:W-:-:S03]  /*55ca0*/  F2FP.BF16.F32.PACK_AB R179, R239, R222 ;  /* 0x000000deefb3723e */ /* 0x008fc600000010ff */
[----:B------:R-:W2:Y:S04]  /*55cb0*/  LDL.LU R239, [R1+0xc4] ;  /* 0x0000c40001ef7983 */ /* 0x000ea80000300800 */
[----:B------:R-:W3:Y:S01]  /*55cc0*/  LDL.LU R222, [R1+0x34c] ;  /* 0x00034c0001de7983 */ /* 0x000ee20000300800 */
[----:B----4-:R-:W-:-:S03]  /*55cd0*/  F2FP.BF16.F32.PACK_AB R182, R210, R182 ;  /* 0x000000b6d2b6723e */ /* 0x010fc600000010ff */
[----:B------:R-:W3:Y:S01]  /*55ce0*/  LDL.LU R210, [R1+0x340] ;  /* 0x0003400001d27983 */ /* 0x000ee20000300800 */
[----:B------:R-:W-:-:S03]  /*55cf0*/  F2FP.BF16.F32.PACK_AB R183, R202, R198 ;  /* 0x000000c6cab7723e */ /* 0x000fc600000010ff */
[----:B------:R-:W4:Y:S04]  /*55d00*/  LDL.LU R202, [R1+0x128] ;  /* 0x0001280001ca7983 */ /* 0x000f280000300800 */
[----:B------:R-:W4:Y:S01]  /*55d10*/  LDL.LU R198, [R1+0xdc] ;  /* 0x0000dc0001c67983 */ /* 0x000f220000300800 */
[----:B------:R-:W-:-:S03]  /*55d20*/  F2FP.BF16.F32.PACK_AB R152, R136, R133 ;  /* 0x000000858898723e */ /* 0x000fc600000010ff */
[----:B------:R-:W-:Y:S01]  /*55d30*/  LDS.128 R132, [R0] ;  /* 0x0000000000847984 */ /* 0x000fe20000000c00 */
[----:B------:R-:W-:Y:S01]  /*55d40*/  BAR.SYNC.DEFER_BLOCKING 0x0 ;  /* 0x0000000000007b1d */ /* 0x000fe20000010000 */
[----:B------:R-:W-:-:S05]  /*55d50*/  F2FP.BF16.F32.PACK_AB R188, R235, R234 ;  /* 0x000000eaebbc723e */ /* 0x000fca00000010ff */
[----:B------:R-:W4:Y:S04]  /*55d60*/  LDL.LU R235, [R1+0x358] ;  /* 0x0003580001eb7983 */ /* 0x000f280000300800 */
[----:B------:R-:W4:Y:S01]  /*55d70*/  LDL.LU R234, [R1+0x354] ;  /* 0x0003540001ea7983 */ /* 0x000f220000300800 */
[----:B------:R-:W-:-:S03]  /*55d80*/  F2FP.BF16.F32.PACK_AB R189, R240, R243 ;  /* 0x000000f3f0bd723e */ /* 0x000fc600000010ff */
[----:B------:R-:W4:Y:S01]  /*55d90*/  LDL.LU R240, [R1+0x494] ;  /* 0x0004940001f07983 */ /* 0x000f220000300800 */
[----:B------:R-:W-:-:S03]  /*55da0*/  F2FP.BF16.F32.PACK_AB R186, R242, R186 ;  /* 0x000000baf2ba723e */ /* 0x000fc600000010ff */
[----:B------:R-:W-:Y:S01]  /*55db0*/  STSM.16.M88.4 [R2], R152 ;  /* 0x0000009802007844 */ /* 0x000fe20000000200 */
[----:B------:R-:W-:Y:S01]  /*55dc0*/  BAR.SYNC.DEFER_BLOCKING 0x0 ;  /* 0x0000000000007b1d */ /* 0x000fe20000010000 */
[----:B------:R-:W-:Y:S02]  /*55dd0*/  F2FP.BF16.F32.PACK_AB R187, R241, R218 ;  /* 0x000000daf1bb723e */ /* 0x000fe400000010ff */
[----:B------:R-:W-:Y:S02]  /*55de0*/  F2FP.BF16.F32.PACK_AB R190, R214, R190 ;  /* 0x000000bed6be723e */ /* 0x000fe400000010ff */
[----:B------:R-:W-:Y:S02]  /*55df0*/  F2FP.BF16.F32.PACK_AB R191, R206, R194 ;  /* 0x000000c2cebf723e */ /* 0x000fe400000010ff */
[----:B------:R-:W4:Y:S04]  /*55e00*/  LDL.LU R206, [R1+0x490] ;  /* 0x0004900001ce7983 */ /* 0x000f280000300800 */
[----:B------:R-:W4:Y:S04]  /*55e10*/  LDL.LU R243, [R1+0x56c] ;  /* 0x00056c0001f37983 */ /* 0x000f280000300800 */
[----:B------:R-:W4:Y:S04]  /*55e20*/  LDL.LU R242, [R1+0x568] ;  /* 0x0005680001f27983 */ /* 0x000f280000300800 */
[----:B------:R-:W4:Y:S04]  /*55e30*/  LDL.LU R241, [R1+0x4a0] ;  /* 0x0004a00001f17983 */ /* 0x000f280000300800 */
[----:B------:R-:W4:Y:S04]  /*55e40*/  LDL.LU R194, [R1+0x498] ;  /* 0x0004980001c27983 */ /* 0x000f280000300800 */
[----:B------:R-:W4:Y:S04]  /*55e50*/  LDL.LU R218, [R1+0x574] ;  /* 0x0005740001da7983 */ /* 0x000f280000300800 */
[----:B------:R-:W4:Y:S01]  /*55e60*/  LDL.LU R214, [R1+0x570] ;  /* 0x0005700001d67983 */ /* 0x000f220000300800 */
[----:B------:R-:W-:-:S03]  /*55e70*/  F2FP.BF16.F32.PACK_AB R156, R140, R137 ;  /* 0x000000898c9c723e */ /* 0x000fc600000010ff */
[----:B------:R-:W-:Y:S01]  /*55e80*/  LDS.128 R136, [R0] ;  /* 0x0000000000887984 */ /* 0x000fe20000000c00 */
[----:B------:R-:W-:Y:S01]  /*55e90*/  BAR.SYNC.DEFER_BLOCKING 0x0 ;  /* 0x0000000000007b1d */ /* 0x000fe20000010000 */
[----:B------:R-:W-:Y:S02]  /*55ea0*/  F2FP.BF16.F32.PACK_AB R176, R221, R220 ;  /* 0x000000dcddb0723e */ /* 0x000fe400000010ff */
[----:B------:R-:W-:Y:S02]  /*55eb0*/  F2FP.BF16.F32.PACK_AB R177, R219, R251 ;  /* 0x000000fbdbb1723e */ /* 0x000fe400000010ff */
[----:B------:R-:W-:Y:S01]  /*55ec0*/  F2FP.BF16.F32.PACK_AB R180, R250, R249 ;  /* 0x000000f9fab4723e */ /* 0x000fe200000010ff */
[----:B------:R-:W4:Y:S04]  /*55ed0*/  LDL.LU R221, [R1+0x148] ;  /* 0x0001480001dd7983 */ /* 0x000f280000300800 */
[----:B------:R-:W4:Y:S01]  /*55ee0*/  LDL.LU R220, [R1+0x138] ;  /* 0x0001380001dc7983 */ /* 0x000f220000300800 */
[----:B------:R-:W-:-:S03]  /*55ef0*/  F2FP.BF16.F32.PACK_AB R184, R223, R233 ;  /* 0x000000e9dfb8723e */ /* 0x000fc600000010ff */
[----:B------:R-:W4:Y:S04]  /*55f00*/  LDL.LU R219, [R1+0x380] ;  /* 0x0003800001db7983 */ /* 0x000f280000300800 */
[----:B------:R-:W4:Y:S04]  /*55f10*/  LDL.LU R251, [R1+0x378] ;  /* 0x0003780001fb7983 */ /* 0x000f280000300800 */
[----:B------:R-:W-:Y:S01]  /*55f20*/  STSM.16.M88.4 [R2], R156 ;  /* 0x0000009c02007844 */ /* 0x000fe20000000200 */
[----:B------:R-:W-:Y:S01]  /*55f30*/  BAR.SYNC.DEFER_BLOCKING 0x0 ;  /* 0x0000000000007b1d */ /* 0x000fe20000010000 */
[----:B------:R-:W-:-:S05]  /*55f40*/  F2FP.BF16.F32.PACK_AB R185, R232, R238 ;  /* 0x000000eee8b9723e */ /* 0x000fca00000010ff */
[----:B------:R-:W4:Y:S04]  /*55f50*/  LDL.LU R250, [R1+0x18c] ;  /* 0x00018c0001fa7983 */ /* 0x000f280000300800 */
[----:B------:R-:W4:Y:S04]  /*55f60*/  LDL.LU R249, [R1+0x178] ;  /* 0x0001780001f97983 */ /* 0x000f280000300800 */
[----:B------:R-:W4:Y:S04]  /*55f70*/  LDL.LU R223, [R1+0x38c] ;  /* 0x00038c0001df7983 */ /* 0x000f280000300800 */
[----:B------:R-:W4:Y:S04]  /*55f80*/  LDL.LU R233, [R1+0x388] ;  /* 0x0003880001e97983 */ /* 0x000f280000300800 */
[----:B------:R-:W4:Y:S01]  /*55f90*/  LDL.LU R232, [R1+0x4bc] ;  /* 0x0004bc0001e87983 */ /* 0x000f220000300800 */
[----:B------:R-:W-:-:S03]  /*55fa0*/  F2FP.BF16.F32.PACK_AB R160, R148, R141 ;  /* 0x0000008d94a0723e */ /* 0x000fc600000010ff */
[----:B------:R-:W-:Y:S01]  /*55fb0*/  LDS.128 R140, [R0] ;  /* 0x00000000008c7984 */ /* 0x000fe20000000c00 */
[----:B------:R-:W-:Y:S06]  /*55fc0*/  BAR.SYNC.DEFER_BLOCKING 0x0 ;  /* 0x0000000000007b1d */ /* 0x000fec0000010000 */
[----:B------:R-:W-:Y:S02]  /*55fd0*/  STSM.16.M88.4 [R2], R160 ;  /* 0x000000a002007844 */ /* 0x000fe40000000200 */
[----:B------:R-:W-:Y:S01]  /*55fe0*/  BAR.SYNC.DEFER_BLOCKING 0x0 ;  /* 0x0000000000007b1d */ /* 0x000fe20000010000 */
[----:B------:R-:W-:-:S05]  /*55ff0*/  F2FP.BF16.F32.PACK_AB R224, R224, R149 ;  /* 0x00000095e0e0723e */ /* 0x000fca00000010ff */
[----:B------:R-:W0:Y:S02]  /*56000*/  LDS.128 R144, [R0] ;  /* 0x0000000000907984 */ /* 0x000e240000000c00 */
[----:B------:R-:W-:Y:S01]  /*56010*/  BAR.SYNC.DEFER_BLOCKING 0x0 ;  /* 0x0000000000007b1d */ /* 0x000fe20000010000 */
[----:B--2---:R-:W-:Y:S02]  /*56020*/  F2FP.BF16.F32.PACK_AB R204, R236, R239 ;  /* 0x000000efeccc723e */ /* 0x004fe400000010ff */
[----:B---3--:R-:W-:Y:S02]  /*56030*/  F2FP.BF16.F32.PACK_AB R205, R222, R210 ;  /* 0x000000d2decd723e */ /* 0x008fe400000010ff */
[----:B----4-:R-:W-:Y:S02]  /*56040*/  F2FP.BF16.F32.PACK_AB R192, R202, R198 ;  /* 0x000000c6cac0723e */ /* 0x010fe400000010ff */
[----:B------:R-:W2:Y:S04]  /*56050*/  LDL.LU R198, [R1+0x4b8] ;  /* 0x0004b80001c67983 */ /* 0x000ea80000300800 */
[----:B------:R-:W3:Y:S04]  /*56060*/  LDL.LU R238, [R1+0x584] ;  /* 0x0005840001ee7983 */ /* 0x000ee80000300800 */
[----:B------:R-:W3:Y:S04]  /*56070*/  LDL.LU R236, [R1+0x580] ;  /* 0x0005800001ec7983 */ /* 0x000ee80000300800 */
[----:B------:R-:W4:Y:S04]  /*56080*/  LDL.LU R239, [R1+0x4c4] ;  /* 0x0004c40001ef7983 */ /* 0x000f280000300800 */
[----:B------:R-:W4:Y:S04]  /*56090*/  LDL.LU R202, [R1+0x4c0] ;  /* 0x0004c00001ca7983 */ /* 0x000f280000300800 */
[----:B------:R-:W4:Y:S04]  /*560a0*/  LDL.LU R222, [R1+0x58c] ;  /* 0x00058c0001de7983 */ /* 0x000f280000300800 */
[----:B------:R-:W4:Y:S04]  /*560b0*/  LDL.LU R210, [R1+0x588] ;  /* 0x0005880001d27983 */ /* 0x000f280000300800 */
[----:B------:R-:W-:Y:S01]  /*560c0*/  STSM.16.M88.4 [R2], R224 ;  /* 0x000000e002007844 */ /* 0x000fe20000000200 */
[----:B------:R-:W-:Y:S01]  /*560d0*/  BAR.SYNC.DEFER_BLOCKING 0x0 ;  /* 0x0000000000007b1d */ /* 0x000fe20000010000 */
[----:B------:R-:W-:-:S05]  /*560e0*/  F2FP.BF16.F32.PACK_AB R228, R237, R228 ;  /* 0x000000e4ede4723e */ /* 0x000fca00000010ff */
[----:B------:R-:W0:Y:S02]  /*560f0*/  LDS.128 R148, [R0] ;  /* 0x0000000000947984 */ /* 0x000e240000000c00 */
[----:B------:R-:W-:Y:S06]  /*56100*/  BAR.SYNC.DEFER_BLOCKING 0x0 ;  /* 0x0000000000007b1d */ /* 0x000fec0000010000 */
[----:B------:R-:W-:Y:S02]  /*56110*/  STSM.16.M88.4 [R2], R228 ;  /* 0x000000e402007844 */ /* 0x000fe40000000200 */
[----:B------:R-:W-:Y:S01]  /*56120*/  BAR.SYNC.DEFER_BLOCKING 0x0 ;  /* 0x0000000000007b1d */ /* 0x000fe20000010000 */
[----:B------:R-:W-:-:S05]  /*56130*/  F2FP.BF16.F32.PACK_AB R164, R247, R246 ;  /* 0x000000f6f7a4723e */ /* 0x000fca00000010ff */
[----:B------:R-:W0:Y:S02]  /*56140*/  LDS.128 R152, [R0] ;  /* 0x0000000000987984 */ /* 0x000e240000000c00 */
[----:B------:R-:W-:Y:S06]  /*56150*/  BAR.SYNC.DEFER_BLOCKING 0x0 ;  /* 0x0000000000007b1d */ /* 0x000fec0000010000 */
[----:B------:R-:W-:Y:S02]  /*56160*/  STSM.16.M88.4 [R2], R164 ;  /* 0x000000a402007844 */ /* 0x000fe40000000200 */
[----:B------:R-:W-:Y:S01]  /*56170*/  BAR.SYNC.DEFER_BLOCKING 0x0 ;  /* 0x0000000000007b1d */ /* 0x000fe20000010000 */
[----:B------:R-:W-:-:S02]  /*56180*/  F2FP.BF16.F32.PACK_AB R181, R248, R252 ;  /* 0x000000fcf8b5723e */ /* 0x000fc400000010ff */
[----:B------:R-:W-:Y:S02]  /*56190*/  F2FP.BF16.F32.PACK_AB R193, R235, R234 ;  /* 0x000000eaebc1723e */ /* 0x000fe400000010ff */
[----:B------:R-:W-:Y:S01]  /*561a0*/  F2FP.BF16.F32.PACK_AB R206, R240, R206 ;  /* 0x000000cef0ce723e */ /* 0x000fe200000010ff */
[----:B------:R-:W4:Y:S01]  /*561b0*/  LDL.LU R248, [R1+0x1ac] ;  /* 0x0001ac0001f87983 */ /* 0x000f220000300800 */
[----:B------:R-:W-:-:S03]  /*561c0*/  F2FP.BF16.F32.PACK_AB R207, R243, R242 ;  /* 0x000000f2f3cf723e */ /* 0x000fc600000010ff */
[----:B------:R-:W4:Y:S04]  /*561d0*/  LDL.LU R252, [R1+0x19c] ;  /* 0x00019c0001fc7983 */ /* 0x000f280000300800 */
[----:B------:R-:W4:Y:S01]  /*561e0*/  LDL.LU R235, [R1+0x3b4] ;  /* 0x0003b40001eb7983 */ /* 0x000f220000300800 */
[----:B------:R-:W-:-:S03]  /*561f0*/  F2FP.BF16.F32.PACK_AB R194, R241, R194 ;  /* 0x000000c2f1c2723e */ /* 0x000fc600000010ff */
[----:B------:R-:W4:Y:S04]  /*56200*/  LDL.LU R234, [R1+0x3ac] ;  /* 0x0003ac0001ea7983 */ /* 0x000f280000300800 */
[----:B------:R-:W0:Y:S01]  /*56210*/  LDS.128 R156, [R0] ;  /* 0x00000000009c7984 */ /* 0x000e220000000c00 */
[----:B------:R-:W-:Y:S01]  /*56220*/  BAR.SYNC.DEFER_BLOCKING 0x0 ;  /* 0x0000000000007b1d */ /* 0x000fe20000010000 */
[----:B------:R-:W-:-:S05]  /*56230*/  F2FP.BF16.F32.PACK_AB R195, R218, R214 ;  /* 0x000000d6dac3723e */ /* 0x000fca00000010ff */
[----:B------:R-:W4:Y:S04]  /*56240*/  LDL.LU R240, [R1+0x1cc] ;  /* 0x0001cc0001f07983 */ /* 0x000f280000300800 */
[----:B------:R-:W4:Y:S04]  /*56250*/  LDL.LU R243, [R1+0x1bc] ;  /* 0x0001bc0001f37983 */ /* 0x000f280000300800 */
[----:B------:R-:W4:Y:S04]  /*56260*/  LDL.LU R242, [R1+0x3bc] ;  /* 0x0003bc0001f27983 */ /* 0x000f280000300800 */
[----:B------:R-:W4:Y:S04]  /*56270*/  LDL.LU R241, [R1+0x3b8] ;  /* 0x0003b80001f17983 */ /* 0x000f280000300800 */
[----:B------:R-:W-:Y:S01]  /*56280*/  STSM.16.M88.4 [R2], R168 ;  /* 0x000000a802007844 */ /* 0x000fe20000000200 */
[----:B------:R-:W-:Y:S06]  /*56290*/  BAR.SYNC.DEFER_BLOCKING 0x0 ;  /* 0x0000000000007b1d */ /* 0x000fec0000010000 */
[----:B------:R-:W4:Y:S04]  /*562a0*/  LDL.LU R218, [R1+0x4dc] ;  /* 0x0004dc0001da7983 */ /* 0x000f280000300800 */
[----:B------:R-:W4:Y:S04]  /*562b0*/  LDL.LU R214, [R1+0x4d8] ;  /* 0x0004d80001d67983 */ /* 0x000f280000300800 */
[----:B------:R-:W0:Y:S01]  /*562c0*/  LDS.128 R160, [R0] ;  /* 0x0000000000a07984 */ /* 0x000e220000000c00 */
[----:B------:R-:W-:Y:S01]  /*562d0*/  BAR.SYNC.DEFER_BLOCKING 0x0 ;  /* 0x0000000000007b1d */ /* 0x000fe20000010000 */
[----:B------:R-:W-:-:S05]  /*562e0*/  F2FP.BF16.F32.PACK_AB R201, R223, R233 ;  /* 0x000000e9dfc9723e */ /* 0x000fca00000010ff */
[----:B------:R-:W4:Y:S04]  /*562f0*/  LDL.LU R223, [R1+0x594] ;  /* 0x0005940001df7983 */ /* 0x000f280000300800 */
[----:B------:R-:W4:Y:S04]  /*56300*/  LDL.LU R233, [R1+0x590] ;  /* 0x0005900001e97983 */ /* 0x000f280000300800 */
[----:B------:R-:W-:Y:S01]  /*56310*/  STSM.16.M88.4 [R2], R172 ;  /* 0x000000ac02007844 */ /* 0x000fe20000000200 */
[----:B------:R-:W-:Y:S06]  /*56320*/  BAR.SYNC.DEFER_BLOCKING 0x0 ;  /* 0x0000000000007b1d */ /* 0x000fec0000010000 */
[----:B------:R-:W0:Y:S02]  /*56330*/  LDS.128 R164, [R0] ;  /* 0x0000000000a47984 */ /* 0x000e240000000c00 */
[----:B------:R-:W-:Y:S01]  /*56340*/  BAR.SYNC.DEFER_BLOCKING 0x0 ;  /* 0x0000000000007b1d */ /* 0x000fe20000010000 */
[----:B--2---:R-:W-:-:S05]  /*56350*/  F2FP.BF16.F32.PACK_AB R198, R232, R198 ;  /* 0x000000c6e8c6723e */ /* 0x004fca00000010ff */
[----:B------:R-:W2:Y:S01]  /*56360*/  LDL.LU R232, [R1+0x4e4] ;  /* 0x0004e40001e87983 */ /* 0x000ea20000300800 */
        /* <DEDUP_REMOVED lines=8> */
[----:B------:R-:W-:Y:S01]  /*563f0*/  STSM.16.M88.4 [R2], R176 ;  /* 0x000000b002007844 */ /* 0x000fe20000000200 */
[----:B------:R-:W-:Y:S01]  /*56400*/  BAR.SYNC.DEFER_BLOCKING 0x0 ;  /* 0x0000000000007b1d */ /* 0x000fe20000010000 */
[----:B------:R-:W-:-:S02]  /*56410*/  F2FP.BF16.F32.PACK_AB R196, R221, R220 ;  /* 0x000000dcddc4723e */ /* 0x000fc400000010ff */
[----:B------:R-:W-:-:S03]  /*56420*/  F2FP.BF16.F32.PACK_AB R197, R219, R251 ;  /* 0x000000fbdbc5723e */ /* 0x000fc600000010ff */
[----:B------:R-:W4:Y:S01]  /*56430*/  LDL.LU R217, [R1+0x3e4] ;  /* 0x0003e40001d97983 */ /* 0x000f220000300800 */
[----:B------:R-:W-:-:S03]  /*56440*/  F2FP.BF16.F32.PACK_AB R200, R250, R249 ;  /* 0x000000f9fac8723e */ /* 0x000fc600000010ff */
[----:B------:R-:W4:Y:S04]  /*56450*/  LDL.LU R216, [R1+0x3dc] ;  /* 0x0003dc0001d87983 */ /* 0x000f280000300800 */
[----:B------:R-:W4:Y:S04]  /*56460*/  LDL.LU R215, [R1+0x260] ;  /* 0x0002600001d77983 */ /* 0x000f280000300800 */
[----:B------:R-:W4:Y:S04]  /*56470*/  LDL.LU R221, [R1+0x258] ;  /* 0x0002580001dd7983 */ /* 0x000f280000300800 */
[----:B------:R-:W0:Y:S01]  /*56480*/  LDS.128 R168, [R0] ;  /* 0x0000000000a87984 */ /* 0x000e220000000c00 */
[----:B------:R-:W-:Y:S06]  /*56490*/  BAR.SYNC.DEFER_BLOCKING 0x0 ;  /* 0x0000000000007b1d */ /* 0x000fec0000010000 */
[----:B------:R-:W4:Y:S04]  /*564a0*/  LDL.LU R219, [R1+0x3ec] ;  /* 0x0003ec0001db7983 */ /* 0x000f280000300800 */
[----:B------:R-:W4:Y:S04]  /*564b0*/  LDL.LU R249, [R1+0x3e8] ;  /* 0x0003e80001f97983 */ /* 0x000f280000300800 */
[----:B------:R-:W-:Y:S01]  /*564c0*/  STSM.16.M88.4 [R2], R180 ;  /* 0x000000b402007844 */ /* 0x000fe20000000200 */
[----:B------:R-:W-:Y:S06]  /*564d0*/  BAR.SYNC.DEFER_BLOCKING 0x0 ;  /* 0x0000000000007b1d */ /* 0x000fec0000010000 */
[----:B------:R-:W0:Y:S02]  /*564e0*/  LDS.128 R172, [R0] ;  /* 0x0000000000ac7984 */ /* 0x000e240000000c00 */
[----:B------:R-:W-:Y:S06]  /*564f0*/  BAR.SYNC.DEFER_BLOCKING 0x0 ;  /* 0x0000000000007b1d */ /* 0x000fec0000010000 */
[----:B------:R-:W-:Y:S02]  /*56500*/  STSM.16.M88.4 [R2], R184 ;  /* 0x000000b802007844 */ /* 0x000fe40000000200 */
[----:B------:R-:W-:Y:S06]  /*56510*/  BAR.SYNC.DEFER_BLOCKING 0x0 ;  /* 0x0000000000007b1d */ /* 0x000fec0000010000 */
[----:B------:R-:W0:Y:S02]  /*56520*/  LDS.128 R176, [R0] ;  /* 0x0000000000b07984 */ /* 0x000e240000000c00 */
[----:B------:R-:W-:Y:S06]  /*56530*/  BAR.SYNC.DEFER_BLOCKING 0x0 ;  /* 0x0000000000007b1d */ /* 0x000fec0000010000 */
[----:B------:R-:W-:Y:S02]  /*56540*/  STSM.16.M88.4 [R2], R188 ;  /* 0x000000bc02007844 */ /* 0x000fe40000000200 */
[----:B------:R-:W-:Y:S06]  /*56550*/  BAR.SYNC.DEFER_BLOCKING 0x0 ;  /* 0x0000000000007b1d */ /* 0x000fec0000010000 */
[----:B------:R-:W0:Y:S02]  /*56560*/  LDS.128 R180, [R0] ;  /* 0x0000000000b47984 */ /* 0x000e240000000c00 */
[----:B------:R-:W-:Y:S01]  /*56570*/  BAR.SYNC.DEFER_BLOCKING 0x0 ;  /* 0x0000000000007b1d */ /* 0x000fe20000010000 */
[----:B------:R-:W-:-:S02]  /*56580*/  F2FP.BF16.F32.PACK_AB R208, R240, R243 ;  /* 0x000000f3f0d0723e */ /* 0x000fc400000010ff */
[----:B------:R-:W-:-:S03]  /*56590*/  F2FP.BF16.F32.PACK_AB R209, R242, R241 ;  /* 0x000000f1f2d1723e */ /* 0x000fc600000010ff */
[----:B------:R1:W-:Y:S02]  /*565a0*/  STSM.16.M88.4 [R2], R204 ;  /* 0x000000cc02007844 */ /* 0x0003e40000000200 */
[----:B------:R-:W-:Y:S01]  /*565b0*/  BAR.SYNC.DEFER_BLOCKING 0x0 ;  /* 0x0000000000007b1d */ /* 0x000fe20000010000 */
[----:B-1----:R-:W-:Y:S02]  /*565c0*/  F2FP.BF16.F32.PACK_AB R205, R235, R234 ;  /* 0x000000eaebcd723e */ /* 0x002fe400000010ff */
[----:B------:R-:W-:-:S03]  /*565d0*/  F2FP.BF16.F32.PACK_AB R206, R218, R214 ;  /* 0x000000d6dace723e */ /* 0x000fc600000010ff */
        /* <DEDUP_REMOVED lines=9> */
[----:B------:R-:W4:Y:S04]  /*56670*/  LDL.LU R220, [R1+0x290] ;  /* 0x0002900001dc7983 */ /* 0x000f280000300800 */
[----:B------:R-:W4:Y:S01]  /*56680*/  LDL.LU R251, [R1+0x284] ;  /* 0x0002840001fb7983 */ /* 0x000f220000300800 */
[----:B--2---:R-:W-:-:S03]  /*56690*/  F2FP.BF16.F32.PACK_AB R210, R232, R210 ;  /* 0x000000d2e8d2723e */ /* 0x004fc600000010ff */
        /* <DEDUP_REMOVED lines=8> */
[----:B------:R-:W4:Y:S04]  /*56720*/  LDL.LU R233, [R1+0x418] ;  /* 0x0004180001e97983 */ /* 0x000f280000300800 */
[----:B------:R-:W4:Y:S04]  /*56730*/  LDL.LU R238, [R1+0x51c] ;  /* 0x00051c0001ee7983 */ /* 0x000f280000300800 */
[----:B------:R-:W4:Y:S04]  /*56740*/  LDL.LU R222, [R1+0x518] ;  /* 0x0005180001de7983 */ /* 0x000f280000300800 */
[----:B------:R-:W4:Y:S04]  /*56750*/  LDL.LU R236, [R1+0x5b4] ;  /* 0x0005b40001ec7983 */ /* 0x000f280000300800 */
[----:B------:R-:W4:Y:S04]  /*56760*/  LDL.LU R239, [R1+0x5b0] ;  /* 0x0005b00001ef7983 */ /* 0x000f280000300800 */
[----:B------:R-:W1:Y:S01]  /*56770*/  LDS.128 R184, [R0] ;  /* 0x0000000000b87984 */ /* 0x000e620000000c00 */
[----:B------:R-:W-:Y:S01]  /*56780*/  BAR.SYNC.DEFER_BLOCKING 0x0 ;  /* 0x0000000000007b1d */ /* 0x000fe20000010000 */
[----:B------:R-:W-:-:S05]  /*56790*/  F2FP.BF16.F32.PACK_AB R213, R217, R216 ;  /* 0x000000d8d9d5723e */ /* 0x000fca00000010ff */
[----:B------:R-:W4:Y:S04]  /*567a0*/  LDL.LU R225, [R1+0x524] ;  /* 0x0005240001e17983 */ /* 0x000f280000300800 */
[----:B------:R-:W-:Y:S01]  /*567b0*/  STSM.16.M88.4 [R2], R192 ;  /* 0x000000c002007844 */ /* 0x000fe20000000200 */
[----:B------:R-:W-:Y:S06]  /*567c0*/  BAR.SYNC.DEFER_BLOCKING 0x0 ;  /* 0x0000000000007b1d */ /* 0x000fec0000010000 */
[----:B------:R-:W1:Y:S02]  /*567d0*/  LDS.128 R188, [R0] ;  /* 0x0000000000bc7984 */ /* 0x000e640000000c00 */
[----:B------:R-:W-:Y:S06]  /*567e0*/  BAR.SYNC.DEFER_BLOCKING 0x0 ;  /* 0x0000000000007b1d */ /* 0x000fec0000010000 */
[----:B------:R-:W-:Y:S02]  /*567f0*/  STSM.16.M88.4 [R2], R196 ;  /* 0x000000c402007844 */ /* 0x000fe40000000200 */
[----:B------:R-:W-:Y:S01]  /*56800*/  BAR.SYNC.DEFER_BLOCKING 0x0 ;  /* 0x0000000000007b1d */ /* 0x000fe20000010000 */
[----:B------:R-:W-:-:S05]  /*56810*/  F2FP.BF16.F32.PACK_AB R216, R215, R221 ;  /* 0x000000ddd7d8723e */ /* 0x000fca00000010ff */
[----:B------:R-:W1:Y:S02]  /*56820*/  LDS.128 R192, [R0] ;  /* 0x0000000000c07984 */ /* 0x000e640000000c00 */
[----:B------:R-:W-:Y:S01]  /*56830*/  BAR.SYNC.DEFER_BLOCKING 0x0 ;  /* 0x0000000000007b1d */ /* 0x000fe20000010000 */
[----:B------:R-:W-:-:S05]  /*56840*/  F2FP.BF16.F32.PACK_AB R217, R219, R249 ;  /* 0x000000f9dbd9723e */ /* 0x000fca00000010ff */
[----:B------:R-:W-:Y:S02]  /*56850*/  STSM.16.M88.4 [R2], R200 ;  /* 0x000000c802007844 */ /* 0x000fe40000000200 */
[----:B------:R-:W-:Y:S06]  /*56860*/  BAR.SYNC.DEFER_BLOCKING 0x0 ;  /* 0x0000000000007b1d */ /* 0x000fec0000010000 */
[----:B------:R-:W1:Y:S02]  /*56870*/  LDS.128 R196, [R0] ;  /* 0x0000000000c47984 */ /* 0x000e640000000c00 */
[----:B------:R-:W-:Y:S01]  /*56880*/  BAR.SYNC.DEFER_BLOCKING 0x0 ;  /* 0x0000000000007b1d */ /* 0x000fe20000010000 */
[----:B------:R-:W-:-:S02]  /*56890*/  F2FP.BF16.F32.PACK_AB R214, R235, R214 ;  /* 0x000000d6ebd6723e */ /* 0x000fc400000010ff */
[----:B------:R-:W-:-:S03]  /*568a0*/  F2FP.BF16.F32.PACK_AB R215, R234, R240 ;  /* 0x000000f0ead7723e */ /* 0x000fc600000010ff */
[----:B------:R-:W4:Y:S04]  /*568b0*/  LDL.LU R234, [R1+0x520] ;  /* 0x0005200001ea7983 */ /* 0x000f280000300800 */
[----:B------:R-:W4:Y:S04]  /*568c0*/  LDL.LU R226, [R1+0x5bc] ;  /* 0x0005bc0001e27983 */ /* 0x000f280000300800 */
        /* <DEDUP_REMOVED lines=10> */
[----:B------:R-:W-:Y:S01]  /*56970*/  BAR.SYNC.DEFER_BLOCKING 0x0 ;  /* 0x0000000000007b1d */ /* 0x000fe20000010000 */
[----:B------:R-:W-:-:S02]  /*56980*/  F2FP.BF16.F32.PACK_AB R220, R220, R251 ;  /* 0x000000fbdcdc723e */ /* 0x000fc400000010ff */
[----:B--2---:R-:W-:-:S03]  /*56990*/  F2FP.BF16.F32.PACK_AB R221, R250, R248 ;  /* 0x000000f8fadd723e */ /* 0x004fc600000010ff */
[----:B------:R-:W2:Y:S04]  /*569a0*/  LDL.LU R227, [R1+0x44c] ;  /* 0x00044c0001e37983 */ /* 0x000ea80000300800 */
[----:B------:R-:W2:Y:S01]  /*569b0*/  LDL.LU R3, [R1+0x448] ;  /* 0x0004480001037983 */ /* 0x000ea20000300800 */
[----:B---3--:R-:W-:-:S03]  /*569c0*/  F2FP.BF16.F32.PACK_AB R232, R252, R232 ;  /* 0x000000e8fce8723e */ /* 0x008fc600000010ff */
[----:B------:R-:W3:Y:S01]  /*569d0*/  LDL.LU R6, [R1+0x53c] ;  /* 0x00053c0001067983 */ /* 0x000ee20000300800 */
[----:B----4-:R-:W-:-:S03]  /*569e0*/  F2FP.BF16.F32.PACK_AB R233, R223, R233 ;  /* 0x000000e9dfe9723e */ /* 0x010fc600000010ff */
[----:B------:R-:W3:Y:S01]  /*569f0*/  LDL.LU R251, [R1+0x538] ;  /* 0x0005380001fb7983 */ /* 0x000ee20000300800 */
[----:B------:R-:W-:-:S03]  /*56a00*/  F2FP.BF16.F32.PACK_AB R222, R238, R222 ;  /* 0x000000deeede723e */ /* 0x000fc600000010ff */
[----:B------:R-:W4:Y:S01]  /*56a10*/  LDL.LU R250, [R1+0x5c4] ;  /* 0x0005c40001fa7983 */ /* 0x000f220000300800 */
[----:B------:R-:W-:-:S03]  /*56a20*/  F2FP.BF16.F32.PACK_AB R223, R236, R239 ;  /* 0x000000efecdf723e */ /* 0x000fc600000010ff */
[----:B------:R-:W4:Y:S04]  /*56a30*/  LDL.LU R248, [R1+0x5c0] ;  /* 0x0005c00001f87983 */ /* 0x000f280000300800 */
[----:B------:R-:W4:Y:S04]  /*56a40*/  LDL.LU R252, [R1+0x544] ;  /* 0x0005440001fc7983 */ /* 0x000f280000300800 */
[----:B------:R-:W4:Y:S04]  /*56a50*/  LDL.LU R238, [R1+0x540] ;  /* 0x0005400001ee7983 */ /* 0x000f280000300800 */
[----:B------:R-:W2:Y:S04]  /*56a60*/  LDL.LU R236, [R1+0x5cc] ;  /* 0x0005cc0001ec7983 */ /* 0x000ea80000300800 */
[----:B------:R-:W2:Y:S04]  /*56a70*/  LDL.LU R239, [R1+0x5c8] ;  /* 0x0005c80001ef7983 */ /* 0x000ea80000300800 */
[----:B------:R-:W1:Y:S01]  /*56a80*/  LDS.128 R200, [R0] ;  /* 0x0000000000c87984 */ /* 0x000e620000000c00 */
        /* <DEDUP_REMOVED lines=15> */
[----:B------:R-:W1:Y:S01]  /*56b80*/  LDS.128 R216, [R0] ;  /* 0x0000000000d87984 */ /* 0x000e620000000c00 */
[----:B------:R-:W-:-:S02]  /*56b90*/  F2FP.BF16.F32.PACK_AB R234, R225, R234 ;  /* 0x000000eae1ea723e */ /* 0x000fc400000010ff */
[----:B------:R-:W-:Y:S01]  /*56ba0*/  F2FP.BF16.F32.PACK_AB R235, R226, R235 ;  /* 0x000000ebe2eb723e */ /* 0x000fe200000010ff */
[----:B------:R-:W-:Y:S01]  /*56bb0*/  BAR.SYNC.DEFER_BLOCKING 0x0 ;  /* 0x0000000000007b1d */ /* 0x000fe20000010000 */
[----:B------:R-:W-:Y:S02]  /*56bc0*/  F2FP.BF16.F32.PACK_AB R224, R7, R249 ;  /* 0x000000f907e0723e */ /* 0x000fe400000010ff */
[----:B------:R-:W-:Y:S02]  /*56bd0*/  F2FP.BF16.F32.PACK_AB R225, R240, R243 ;  /* 0x000000f3f0e1723e */ /* 0x000fe400000010ff */
[----:B------:R-:W-:Y:S01]  /*56be0*/  F2FP.BF16.F32.PACK_AB R228, R242, R241 ;  /* 0x000000f1f2e4723e */ /* 0x000fe200000010ff */
[----:B------:R0:W-:Y:S02]  /*56bf0*/  STSM.16.M88.4 [R2], R232 ;  /* 0x000000e802007844 */ /* 0x0001e40000000200 */
[----:B------:R-:W-:Y:S06]  /*56c00*/  BAR.SYNC.DEFER_BLOCKING 0x0 ;  /* 0x0000000000007b1d */ /* 0x000fec0000010000 */
[----:B0-----:R-:W4:Y:S04]  /*56c10*/  LDL.LU R232, [R1+0x304] ;  /* 0x0003040001e87983 */ /* 0x001f280000300800 */
        /* <DEDUP_REMOVED lines=8> */
[----:B---3--:R-:W-:-:S03]  /*56ca0*/  F2FP.BF16.F32.PACK_AB R226, R6, R251 ;  /* 0x000000fb06e2723e */ /* 0x008fc600000010ff */
[----:B------:R-:W3:Y:S01]  /*56cb0*/  LDL.LU R237, [R1+0x564] ;  /* 0x0005640001ed7983 */ /* 0x000ee20000300800 */
[----:B--2---:R-:W-:-:S03]  /*56cc0*/  F2FP.BF16.F32.PACK_AB R231, R236, R239 ;  /* 0x000000efece7723e */ /* 0x004fc600000010ff */
[----:B------:R-:W3:Y:S04]  /*56cd0*/  LDL.LU R242, [R1+0x560] ;  /* 0x0005600001f27983 */ /* 0x000ee80000300800 */
[----:B------:R-:W2:Y:S04]  /*56ce0*/  LDL.LU R7, [R1+0x5dc] ;  /* 0x0005dc0001077983 */ /* 0x000ea80000300800 */
[----:B------:R-:W2:Y:S04]  /*56cf0*/  LDL.LU R243, [R1+0x5d8] ;  /* 0x0005d80001f37983 */ /* 0x000ea80000300800 */
[----:B------:R-:W3:Y:S04]  /*56d00*/  LDL.LU R6, [R1+0x350] ;  /* 0x0003500001067983 */ /* 0x000ee80000300800 */
[----:B------:R-:W3:Y:S04]  /*56d10*/  LDL.LU R236, [R1+0x344] ;  /* 0x0003440001ec7983 */ /* 0x000ee80000300800 */
[----:B------:R-:W0:Y:S01]  /*56d20*/  LDS.128 R220, [R0] ;  /* 0x0000000000dc7984 */ /* 0x000e220000000c00 */
[----:B------:R-:W-:-:S02]  /*56d30*/  F2FP.BF16.F32.PACK_AB R229, R227, R3 ;  /* 0x00000003e3e5723e */ /* 0x000fc400000010ff */
[----:B----4-:R-:W-:Y:S01]  /*56d40*/  F2FP.BF16.F32.PACK_AB R227, R250, R248 ;  /* 0x000000f8fae3723e */ /* 0x010fe200000010ff */
[----:B------:R-:W-:Y:S01]  /*56d50*/  BAR.SYNC.DEFER_BLOCKING 0x0 ;  /* 0x0000000000007b1d */ /* 0x000fe20000010000 */
[----:B------:R-:W-:-:S07]  /*56d60*/  F2FP.BF16.F32.PACK_AB R230, R252, R238 ;  /* 0x000000eefce6723e */ /* 0x000fce00000010ff */
[----:B------:R-:W4:Y:S01]  /*56d70*/  LDC R3, c[0x0][0x278] ;  /* 0x00009e00ff037b82 */ /* 0x000f220000000800 */
        /* <DEDUP_REMOVED lines=9> */
[----:B------:R-:W-:Y:S06]  /*56e10*/  BAR.SYNC.DEFER_BLOCKING 0x0 ;  /* 0x0000000000007b1d */ /* 0x000fec0000010000 */
[----:B------:R1:W-:Y:S04]  /*56e20*/  STSM.16.M88.4 [R2], R228 ;  /* 0x000000e402007844 */ /* 0x0003e80000000200 */
[----:B-1----:R-:W4:Y:S04]  /*56e30*/  LDL.LU R229, [R1+0x310] ;  /* 0x0003100001e57983 */ /* 0x002f280000300800 */
[----:B------:R-:W4:Y:S04]  /*56e40*/  LDL.LU R230, [R1+0x474] ;  /* 0x0004740001e67983 */ /* 0x000f280000300800 */
[----:B------:R-:W4:Y:S01]  /*56e50*/  LDL.LU R231, [R1+0x320] ;  /* 0x0003200001e77983 */ /* 0x000f220000300800 */
[----:B------:R-:W-:-:S02]  /*56e60*/  F2FP.BF16.F32.PACK_AB R241, R234, R241 ;  /* 0x000000f1eaf1723e */ /* 0x000fc400000010ff */
[----:B------:R-:W-:Y:S02]  /*56e70*/  F2FP.BF16.F32.PACK_AB R234, R235, R249 ;  /* 0x000000f9ebea723e */ /* 0x000fe400000010ff */
[----:B------:R-:W4:Y:S01]  /*56e80*/  LDL.LU R249, [R1+0x20] ;  /* 0x0000200001f97983 */ /* 0x000f220000300800 */
[----:B------:R-:W-:Y:S01]  /*56e90*/  BAR.SYNC.DEFER_BLOCKING 0x0 ;  /* 0x0000000000007b1d */ /* 0x000fe20000010000 */
[----:B---3--:R-:W-:-:S05]  /*56ea0*/  F2FP.BF16.F32.PACK_AB R236, R6, R236 ;  /* 0x000000ec06ec723e */ /* 0x008fca00000010ff */
[----:B------:R-:W3:Y:S01]  /*56eb0*/  LDL.LU R6, [R1+0x24] ;  /* 0x0000240001067983 */ /* 0x000ee20000300800 */
[----:B------:R-:W-:Y:S02]  /*56ec0*/  F2FP.BF16.F32.PACK_AB R235, R246, R247 ;  /* 0x000000f7f6eb723e */ /* 0x000fe400000010ff */
[----:B------:R-:W-:Y:S01]  /*56ed0*/  F2FP.BF16.F32.PACK_AB R242, R237, R242 ;  /* 0x000000f2edf2723e */ /* 0x000fe200000010ff */
[----:B------:R-:W1:Y:S01]  /*56ee0*/  LDC R247, c[0x0][0x278] ;  /* 0x00009e00fff77b82 */ /* 0x000e620000000800 */
[----:B--2---:R-:W-:Y:S02]  /*56ef0*/  F2FP.BF16.F32.PACK_AB R243, R7, R243 ;  /* 0x000000f307f3723e */ /* 0x004fe400000010ff */
[----:B----4-:R-:W-:-:S05]  /*56f00*/  SHF.L.U32 R3, R3, 0x1, RZ ;  /* 0x0000000103037819 */ /* 0x010fca00000006ff */
[----:B------:R-:W2:Y:S01]  /*56f10*/  LDC R7, c[0x0][0x278] ;  /* 0x00009e00ff077b82 */ /* 0x000ea20000000800 */
[----:B------:R-:W-:Y:S02]  /*56f20*/  F2FP.BF16.F32.PACK_AB R232, R229, R232 ;  /* 0x000000e8e5e8723e */ /* 0x000fe400000010ff */
[----:B------:R-:W-:Y:S02]  /*56f30*/  F2FP.BF16.F32.PACK_AB R233, R230, R233 ;  /* 0x000000e9e6e9723e */ /* 0x000fe400000010ff */
[----:B------:R-:W-:Y:S02]  /*56f40*/  F2FP.BF16.F32.PACK_AB R240, R231, R240 ;  /* 0x000000f0e7f0723e */ /* 0x000fe400000010ff */
[----:B------:R-:W4:Y:S01]  /*56f50*/  LDS.128 R228, [R0] ;  /* 0x0000000000e47984 */ /* 0x000f220000000c00 */
[----:B------:R-:W-:Y:S06]  /*56f60*/  BAR.SYNC.DEFER_BLOCKING 0x0 ;  /* 0x0000000000007b1d */ /* 0x000fec0000010000 */
[----:B------:R-:W-:Y:S02]  /*56f70*/  STSM.16.M88.4 [R2], R232 ;  /* 0x000000e802007844 */ /* 0x000fe40000000200 */
[----:B------:R-:W-:Y:S06]  /*56f80*/  BAR.SYNC.DEFER_BLOCKING 0x0 ;  /* 0x0000000000007b1d */ /* 0x000fec0000010000 */
[----:B------:R-:W4:Y:S02]  /*56f90*/  LDS.128 R232, [R0] ;  /* 0x0000000000e87984 */ /* 0x000f240000000c00 */
[----:B------:R-:W-:Y:S06]  /*56fa0*/  BAR.SYNC.DEFER_BLOCKING 0x0 ;  /* 0x0000000000007b1d */ /* 0x000fec0000010000 */
[----:B------:R-:W-:Y:S02]  /*56fb0*/  STSM.16.M88.4 [R2], R240 ;  /* 0x000000f002007844 */ /* 0x000fe40000000200 */
[----:B------:R-:W-:Y:S01]  /*56fc0*/  BAR.SYNC.DEFER_BLOCKING 0x0 ;  /* 0x0000000000007b1d */ /* 0x000fe20000010000 */
[----:B------:R-:W-:-:S02]  /*56fd0*/  F2FP.BF16.F32.PACK_AB R237, R251, R248 ;  /* 0x000000f8fbed723e */ /* 0x000fc400000010ff */
[----:B------:R-:W-:Y:S02]  /*56fe0*/  F2FP.BF16.F32.PACK_AB R238, R252, R238 ;  /* 0x000000eefcee723e */ /* 0x000fe400000010ff */
[----:B------:R-:W-:-:S03]  /*56ff0*/  F2FP.BF16.F32.PACK_AB R239, R250, R239 ;  /* 0x000000effaef723e */ /* 0x000fc600000010ff */
[----:B------:R-:W0:Y:S01]  /*57000*/  LDC R248, c[0x0][0x278] ;  /* 0x00009e00fff87b82 */ /* 0x000e220000000800 */
[----:B------:R-:W-:Y:S01]  /*57010*/  IADD3 R246, P0, R3, R244, RZ ;  /* 0x000000f403f67210 */ /* 0x000fe20007f1e0ff */
[----:B------:R-:W4:Y:S04]  /*57020*/  LDL.LU R250, [R1+0x28] ;  /* 0x0000280001fa7983 */ /* 0x000f280000300800 */
[----:B------:R-:W4:Y:S02]  /*57030*/  LDS.128 R240, [R0] ;  /* 0x0000000000f07984 */ /* 0x000f240000000c00 */
[----:B------:R-:W2:Y:S08]  /*57040*/  LDC R252, c[0x0][0x278] ;  /* 0x00009e00fffc7b82 */ /* 0x000eb00000000800 */
[----:B------:R-:W-:Y:S01]  /*57050*/  BAR.SYNC.DEFER_BLOCKING 0x0 ;  /* 0x0000000000007b1d */ /* 0x000fe20000010000 */
[----:B-1----:R-:W-:-:S07]  /*57060*/  LEA.HI.X.SX32 R247, R247, R245, 0x1, P0 ;  /* 0x000000f5f7f77211 */ /* 0x002fce00000f0eff */
[----:B------:R-:W1:Y:S01]  /*57070*/  LDC R251, c[0x0][0x278] ;  /* 0x00009e00fffb7b82 */ /* 0x000e620000000800 */
[----:B------:R0:W-:Y:S07]  /*57080*/  STSM.16.M88.4 [R2], R236 ;  /* 0x000000ec02007844 */ /* 0x0001ee0000000200 */
[----:B------:R-:W-:Y:S01]  /*57090*/  BAR.SYNC.DEFER_BLOCKING 0x0 ;  /* 0x0000000000007b1d */ /* 0x000fe20000010000 */
[----:B0-----:R-:W-:-:S07]  /*570a0*/  PRMT R2, R249, 0x7632, R2 ;  /* 0x00007632f9027816 */ /* 0x001fce0000000002 */
[----:B------:R-:W0:Y:S08]  /*570b0*/  LDC R238, c[0x0][0x278] ;  /* 0x00009e00ffee7b82 */ /* 0x000e300000000800 */
[----:B------:R-:W1:Y:S01]  /*570c0*/  LDC R239, c[0x0][0x278] ;  /* 0x00009e00ffef7b82 */ /* 0x000e620000000800 */
[----:B------:R2:W-:Y:S04]  /*570d0*/  STG.E.U16 desc[UR60][R244.64], R249 ;  /* 0x000000f9f4007986 */ /* 0x0005e8000c10153c */
[----:B------:R2:W-:Y:S02]  /*570e0*/  STG.E.U16 desc[UR60][R246.64], R2 ;  /* 0x00000002f6007986 */ /* 0x0005e4000c10153c */
[----:B--2---:R-:W-:Y:S01]  /*570f0*/  LEA R237, R252, R252, 0x1 ;  /* 0x000000fcfced7211 */ /* 0x004fe200078e08ff */
[----:B------:R-:W2:Y:S01]  /*57100*/  LDC R249, c[0x0][0x278] ;  /* 0x00009e00fff97b82 */ /* 0x000ea20000000800 */
[----:B------:R-:W-:-:S05]  /*57110*/  IMAD R2, R248, 0x6, RZ ;  /* 0x00000006f8027824 */ /* 0x000fca00078e02ff */
[-C--:B------:R-:W-:Y:S02]  /*57120*/  IADD3 R236, P3, R2, R244.reuse, RZ ;  /* 0x000000f402ec7210 */ /* 0x080fe40007f7e0ff */
[----:B------:R-:W-:Y:S02]  /*57130*/  LEA R2, P4, R7, R244, 0x3 ;  /* 0x000000f407027211 */ /* 0x000fe400078818ff */
[----:B------:R-:W2:Y:S01]  /*57140*/  LDL.LU R7, [R1+0x2c] ;  /* 0x00002c0001077983 */ /* 0x000ea20000300800 */
[----:B0-----:R-:W-:-:S03]  /*57150*/  SHF.L.U32 R247, R238, 0x2, RZ ;  /* 0x00000002eef77819 */ /* 0x001fc600000006ff */
[----:B------:R-:W2:Y:S01]  /*57160*/  LDL.LU R252, [R1+0x10] ;  /* 0x0000100001fc7983 */ /* 0x000ea20000300800 */
[----:B-1----:R-:W-:-:S04]  /*57170*/  LEA R238, P0, R239, R244, 0x2 ;  /* 0x000000f4efee7211 */ /* 0x002fc800078010ff */
[----:B------:R-:W-:-:S05]  /*57180*/  LEA.HI.X.SX32 R239, R3, R245, 0x1, P0 ;  /* 0x000000f503ef7211 */ /* 0x000fca00000f0eff */
[----:B---3--:R0:W-:Y:S02]  /*57190*/  STG.E.U16 desc[UR60][R238.64], R6 ;  /* 0x00000006ee007986 */ /* 0x0081e4000c10153c */
[----:B0-----:R-:W0:Y:S01]  /*571a0*/  LDC R239, c[0x0][0x278] ;  /* 0x00009e00ffef7b82 */ /* 0x001e220000000800 */
[-C--:B------:R-:W-:Y:S02]  /*571b0*/  LEA.HI.X.SX32 R237, R237, R245.reuse, 0x1, P3 ;  /* 0x000000f5eded7211 */ /* 0x080fe400018f0eff */
[----:B------:R-:W-:Y:S02]  /*571c0*/  PRMT R246, R6, 0x7632, R246 ;  /* 0x0000763206f67816 */ /* 0x000fe400000000f6 */
[----:B------:R-:W3:Y:S04]  /*571d0*/  LDL.LU R6, [R1+0x1f3c] ;  /* 0x001f3c0001067983 */ /* 0x000ee80000300800 */
[----:B------:R1:W-:Y:S01]  /*571e0*/  STG.E.U16 desc[UR60][R236.64], R246 ;  /* 0x000000f6ec007986 */ /* 0x0003e2000c10153c */
[----:B------:R-:W-:-:S02]  /*571f0*/  LEA.HI.X.SX32 R3, R247, R245, 0x1, P4 ;  /* 0x000000f5f7037211 */ /* 0x000fc400020f0eff */
[----:B------:R-:W2:Y:S08]  /*57200*/  LDC R247, c[0x0][0x278] ;  /* 0x00009e00fff77b82 */ /* 0x000eb00000000800 */
[----:B-1----:R-:W1:Y:S01]  /*57210*/  LDC R237, c[0x0][0x278] ;  /* 0x00009e00ffed7b82 */ /* 0x002e620000000800 */
[----:B0-----:R-:W-:Y:S02]  /*57220*/  IMAD R236, R239, 0xe, RZ ;  /* 0x0000000eefec7824 */ /* 0x001fe400078e02ff */
[----:B------:R-:W-:-:S02]  /*57230*/  IMAD R239, R248, 0x6, RZ ;  /* 0x00000006f8ef7824 */ /* 0x000fc400078e02ff */
[----:B------:R-:W3:Y:S01]  /*57240*/  LDL.LU R248, [R1+0x14] ;  /* 0x0000140001f87983 */ /* 0x000ee20000300800 */
[----:B------:R-:W-:-:S05]  /*57250*/  IMAD R251, R251, 0xc, RZ ;  /* 0x0000000cfbfb7824 */ /* 0x000fca00078e02ff */
[----:B------:R-:W-:-:S04]  /*57260*/  IADD3 R238, P0, R251, R244, RZ ;  /* 0x000000f4fbee7210 */ /* 0x000fc80007f1e0ff */
[----:B------:R-:W-:Y:S02]  /*57270*/  LEA.HI.X.SX32 R239, R239, R245, 0x1, P0 ;  /* 0x000000f5efef7211 */ /* 0x000fe400000f0eff */
[----:B-1----:R-:W-:Y:S01]  /*57280*/  LEA R237, R237, -R237, 0x3 ;  /* 0x800000ededed7211 */ /* 0x002fe200078e18ff */
[----:B----4-:R0:W-:Y:S02]  /*57290*/  STG.E.U16 desc[UR60][R2.64], R250 ;  /* 0x000000fa02007986 */ /* 0x0101e4000c10153c */
[----:B0-----:R-:W-:Y:S01]  /*572a0*/  PRMT R3, R250, 0x7632, R3 ;  /* 0x00007632fa037816 */ /* 0x001fe20000000003 */
[----:B--2---:R-:W-:Y:S01]  /*572b0*/  IMAD R250, R249, 0xa, RZ ;  /* 0x0000000af9fa7824 */ /* 0x004fe200078e02ff */
[----:B------:R-:W-:Y:S01]  /*572c0*/  LEA R2, R247, R247, 0x2 ;  /* 0x000000f7f7027211 */ /* 0x000fe200078e10ff */
[----:B------:R-:W0:Y:S03]  /*572d0*/  LDC R249, c[0x0][0x278] ;  /* 0x00009e00fff97b82 */ /* 0x000e260000000800 */
[----:B------:R-:W-:-:S04]  /*572e0*/  IADD3 R246, P3, R250, R244, RZ ;  /* 0x000000f4faf67210 */ /* 0x000fc80007f7e0ff */
[-C--:B------:R-:W-:Y:S02]  /*572f0*/  LEA.HI.X.SX32 R247, R2, R245.reuse, 0x1, P3 ;  /* 0x000000f502f77211 */ /* 0x080fe400018f0eff */
[----:B------:R-:W-:Y:S01]  /*57300*/  IADD3 R236, P3, R236, R244, RZ ;  /* 0x000000f4ecec7210 */ /* 0x000fe20007f7e0ff */
[----:B------:R-:W1:Y:S02]  /*57310*/  LDC R2, c[0x0][0x278] ;  /* 0x00009e00ff027b82 */ /* 0x000e640000000800 */
[----:B------:R2:W-:Y:S01]  /*57320*/  STG.E.U16 desc[UR60][R246.64], R3 ;  /* 0x00000003f6007986 */ /* 0x0005e2000c10153c */
[----:B------:R-:W-:-:S05]  /*57330*/  LEA.HI.X.SX32 R237, R237, R245, 0x1, P3 ;  /* 0x000000f5eded7211 */ /* 0x000fca00018f0eff */
[----:B--2---:R-:W2:Y:S01]  /*57340*/  LDC R3, c[0x0][0x278] ;  /* 0x00009e00ff037b82 */ /* 0x004ea20000000800 */
[----:B-1----:R-:W-:Y:S02]  /*57350*/  LEA R2, P4, R2, R244, 0x4 ;  /* 0x000000f402027211 */ /* 0x002fe400078820ff */
[----:B--2---:R-:W-:Y:S01]  /*57360*/  SHF.L.U32 R3, R3, 0x3, RZ ;  /* 0x0000000303037819 */ /* 0x004fe200000006ff */
[----:B------:R1:W-:Y:S01]  /*57370*/  STG.E.U16 desc[UR60][R238.64], R7 ;  /* 0x00000007ee007986 */ /* 0x0003e2000c10153c */
[----:B------:R-:W-:-:S05]  /*57380*/  PRMT R246, R7, 0x7632, R246 ;  /* 0x0000763207f67816 */ /* 0x000fca00000000f6 */
[----:B------:R2:W-:Y:S01]  /*57390*/  STG.E.U16 desc[UR60][R236.64], R246 ;  /* 0x000000f6ec007986 */ /* 0x0005e2000c10153c */
[----:B-1----:R-:W1:Y:S03]  /*573a0*/  LDC R239, c[0x0][0x278] ;  /* 0x00009e00ffef7b82 */ /* 0x002e660000000800 */
[----:B------:R-:W4:Y:S05]  /*573b0*/  LDL.LU R7, [R1+0x1f38] ;  /* 0x001f380001077983 */ /* 0x000f2a0000300800 */
[----:B--2---:R-:W2:Y:S01]  /*573c0*/  LDC R236, c[0x0][0x278] ;  /* 0x00009e00ffec7b82 */ /* 0x004ea20000000800 */
[----:B0-----:R-:W-:-:S02]  /*573d0*/  IMAD R246, R249, 0xb, RZ ;  /* 0x0000000bf9f67824 */ /* 0x001fc400078e02ff */
[----:B------:R-:W4:Y:S05]  /*573e0*/  LDL.LU R249, [R1+0x18] ;  /* 0x0000180001f97983 */ /* 0x000f2a0000300800 */
[----:B------:R-:W0:Y:S01]  /*573f0*/  LDC R238, c[0x0][0x278] ;  /* 0x00009e00ffee7b82 */ /* 0x000e220000000800 */
[----:B-1----:R-:W-:-:S07]  /*57400*/  IMAD R237, R239, 0x12, RZ ;  /* 0x00000012efed7824 */ /* 0x002fce00078e02ff */
[----:B------:R-:W1:Y:S01]  /*57410*/  LDC R239, c[0x0][0x278] ;  /* 0x00009e00ffef7b82 */ /* 0x000e620000000800 */
[----:B------:R-:W-:Y:S01]  /*57420*/  LEA.HI.X.SX32 R3, R3, R245, 0x1, P4 ;  /* 0x000000f503037211 */ /* 0x000fe200020f0eff */
[----:B--2---:R-:W-:-:S04]  /*57430*/  IMAD R236, R236, 0x14, RZ ;  /* 0x00000014ecec7824 */ /* 0x004fc800078e02ff */
[----:B------:R0:W-:Y:S01]  /*57440*/  STG.E.U16 desc[UR60][R2.64], R252 ;  /* 0x000000fc02007986 */ /* 0x0001e2000c10153c */
[-C--:B------:R-:W-:Y:S01]  /*57450*/  IADD3 R236, P3, R236, R244.reuse, RZ ;  /* 0x000000f4ecec7210 */ /* 0x080fe20007f7e0ff */
[----:B0-----:R-:W-:Y:S01]  /*57460*/  IMAD R2, R238, 0x16, RZ ;  /* 0x00000016ee027824 */ /* 0x001fe200078e02ff */
[----:B------:R-:W-:Y:S02]  /*57470*/  IADD3 R238, P0, R237, R244, RZ ;  /* 0x000000f4edee7210 */ /* 0x000fe40007f1e0ff */
[----:B------:R-:W-:Y:S02]  /*57480*/  LEA.HI.X.SX32 R237, R250, R245, 0x1, P3 ;  /* 0x000000f5faed7211 */ /* 0x000fe400018f0eff */
[----:B------:R-:W2:Y:S01]  /*57490*/  LDL.LU R250, [R1+0x1c] ;  /* 0x00001c0001fa7983 */ /* 0x000ea20000300800 */
[----:B-1----:R-:W-:Y:S02]  /*574a0*/  LEA R3, R239, R239, 0x3 ;  /* 0x000000efef037211 */ /* 0x002fe400078e18ff */
[----:B------:R-:W-:-:S02]  /*574b0*/  PRMT R247, R252, 0x7632, R247 ;  /* 0x00007632fcf77816 */ /* 0x000fc400000000f7 */
[----:B------:R-:W-:Y:S01]  /*574c0*/  LEA.HI.X.SX32 R239, R3, R245, 0x1, P0 ;  /* 0x000000f503ef7211 */ /* 0x000fe200000f0eff */
[----:B------:R-:W0:Y:S04]  /*574d0*/  LDC R252, c[0x0][0x278] ;  /* 0x00009e00fffc7b82 */ /* 0x000e280000000800 */
[----:B------:R1:W-:Y:S04]  /*574e0*/  STG.E.U16 desc[UR60][R238.64], R247 ;  /* 0x000000f7ee007986 */ /* 0x0003e8000c10153c */
[----:B-1----:R-:W1:Y:S01]  /*574f0*/  LDC R239, c[0x0][0x278] ;  /* 0x00009e00ffef7b82 */ /* 0x002e620000000800 */
[----:B------:R-:W-:-:S07]  /*57500*/  IADD3 R2, P4, R2, R244, RZ ;  /* 0x000000f402027210 */ /* 0x000fce0007f9e0ff */
[----:B------:R-:W0:Y:S01]  /*57510*/  LDC R247, c[0x0][0x278] ;  /* 0x00009e00fff77b82 */ /* 0x000e220000000800 */
[----:B------:R-:W-:Y:S02]  /*57520*/  LEA.HI.X.SX32 R3, R246, R245, 0x1, P4 ;  /* 0x000000f5f6037211 */ /* 0x000fe400020f0eff */
[----:B---3--:R-:W-:Y:S01]  /*57530*/  PRMT R246, R248, 0x7632, R246 ;  /* 0x00007632f8f67816 */ /* 0x008fe200000000f6 */
[----:B------:R3:W-:Y:S04]  /*57540*/  STG.E.U16 desc[UR60][R236.64], R248 ;  /* 0x000000f8ec007986 */ /* 0x0007e8000c10153c */
[----:B------:R1:W-:Y:S01]  /*57550*/  STG.E.U16 desc[UR60][R2.64], R246 ;  /* 0x000000f602007986 */ /* 0x0003e2000c10153c */
[----:B------:R-:W0:Y:S03]  /*57560*/  LDC R238, c[0x0][0x278] ;  /* 0x00009e00ffee7b82 */ /* 0x000e260000000800 */
[----:B---3--:R-:W3:Y:S01]  /*57570*/  LDL.LU R248, [R1+0x1f34] ;  /* 0x001f340001f87983 */ /* 0x008ee20000300800 */
[----:B-1----:R-:W-:-:S04]  /*57580*/  IMAD R2, R239, 0x18, RZ ;  /* 0x00000018ef027824 */ /* 0x002fc800078e02ff */
[----:B------:R-:W1:Y:S01]  /*57590*/  LDC R239, c[0x0][0x278] ;  /* 0x00009e00ffef7b82 */ /* 0x000e620000000800 */
[----:B------:R-:W-:Y:S01]  /*575a0*/  IADD3 R246, P3, R2, R244, RZ ;  /* 0x000000f402f67210 */ /* 0x000fe20007f7e0ff */
[----:B0-----:R-:W-:-:S03]  /*575b0*/  IMAD R237, R247, 0xd, RZ ;  /* 0x0000000df7ed7824 */ /* 0x001fc600078e02ff */
[----:B------:R-:W-:Y:S02]  /*575c0*/  LEA.HI.X.SX32 R247, R251, R245, 0x1, P3 ;  /* 0x000000f5fbf77211 */ /* 0x000fe400018f0eff */
[----:B------:R-:W3:Y:S01]  /*575d0*/  LDL.LU R251, [R1] ;  /* 0x0000000001fb7983 */ /* 0x000ee20000300800 */
[----:B------:R-:W-:Y:S02]  /*575e0*/  IMAD R236, R238, 0x1c, RZ ;  /* 0x0000001ceeec7824 */ /* 0x000fe400078e02ff */
[----:B-1----:R-:W-:Y:S02]  /*575f0*/  IMAD R3, R239, 0x1a, RZ ;  /* 0x0000001aef037824 */ /* 0x002fe400078e02ff */
[----:B------:R-:W0:Y:S03]  /*57600*/  LDC R239, c[0x0][0x278] ;  /* 0x00009e00ffef7b82 */ /* 0x000e260000000800 */
[----:B------:R-:W-:-:S02]  /*57610*/  IADD3 R238, P0, R3, R244, RZ ;  /* 0x000000f403ee7210 */ /* 0x000fc40007f1e0ff */
[----:B------:R-:W-:Y:S02]  /*57620*/  LEA R3, R252, -R252, 0x4 ;  /* 0x800000fcfc037211 */ /* 0x000fe400078e20ff */
[----:B------:R-:W3:Y:S01]  /*57630*/  LDL.LU R252, [R1+0x4] ;  /* 0x0000040001fc7983 */ /* 0x000ee20000300800 */
[----:B0-----:R-:W-:Y:S01]  /*57640*/  IMAD R2, R239, 0x1e, RZ ;  /* 0x0000001eef027824 */ /* 0x001fe200078e02ff */
[----:B------:R-:W-:Y:S02]  /*57650*/  LEA.HI.X.SX32 R239, R237, R245, 0x1, P0 ;  /* 0x000000f5edef7211 */ /* 0x000fe400000f0eff */
[----:B------:R-:W0:Y:S01]  /*57660*/  LDC R237, c[0x0][0x278] ;  /* 0x00009e00ffed7b82 */ /* 0x000e220000000800 */
[-C--:B------:R-:W-:Y:S02]  /*57670*/  IADD3 R236, P3, R236, R244.reuse, RZ ;  /* 0x000000f4ecec7210 */ /* 0x080fe40007f7e0ff */
[----:B------:R-:W-:-:S04]  /*57680*/  IADD3 R2, P4, R2, R244, RZ ;  /* 0x000000f402027210 */ /* 0x000fc80007f9e0ff */
[----:B------:R-:W-:Y:S01]  /*57690*/  LEA.HI.X.SX32 R3, R3, R245, 0x1, P4 ;  /* 0x000000f503037211 */ /* 0x000fe200020f0eff */
[----:B0-----:R-:W-:-:S05]  /*576a0*/  IMAD R237, R237, 0xe, RZ ;  /* 0x0000000eeded7824 */ /* 0x001fca00078e02ff */
[----:B------:R-:W-:Y:S01]  /*576b0*/  LEA.HI.X.SX32 R237, R237, R245, 0x1, P3 ;  /* 0x000000f5eded7211 */ /* 0x000fe200018f0eff */
[----:B----4-:R0:W-:Y:S02]  /*576c0*/  STG.E.U16 desc[UR60][R246.64], R249 ;  /* 0x000000f9f6007986 */ /* 0x0101e4000c10153c */
[----:B0-----:R-:W-:Y:S02]  /*576d0*/  PRMT R247, R249, 0x7632, R247 ;  /* 0x00007632f9f77816 */ /* 0x001fe400000000f7 */
[----:B------:R-:W4:Y:S04]  /*576e0*/  LDL.LU R249, [R1+0x1f30] ;  /* 0x001f300001f97983 */ /* 0x000f280000300800 */
[----:B------:R0:W-:Y:S02]  /*576f0*/  STG.E.U16 desc[UR60][R238.64], R247 ;  /* 0x000000f7ee007986 */ /* 0x0001e4000c10153c */
[----:B0-----:R-:W0:Y:S08]  /*57700*/  LDC R238, c[0x0][0x278] ;  /* 0x00009e00ffee7b82 */ /* 0x001e300000000800 */
[----:B------:R-:W1:Y:S08]  /*57710*/  LDC R239, c[0x0][0x278] ;  /* 0x00009e00ffef7b82 */ /* 0x000e700000000800 */
[----:B------:R-:W1:Y:S01]  /*57720*/  LDC R247, c[0x0][0x278] ;  /* 0x00009e00fff77b82 */ /* 0x000e620000000800 */
[----:B--2---:R-:W-:Y:S01]  /*57730*/  PRMT R246, R250, 0x7632, R246 ;  /* 0x00007632faf67816 */ /* 0x004fe200000000f6 */
[----:B------:R2:W-:Y:S04]  /*57740*/  STG.E.U16 desc[UR60][R236.64], R250 ;  /* 0x000000faec007986 */ /* 0x0005e8000c10153c */
[----:B------:R0:W-:Y:S02]  /*57750*/  STG.E.U16 desc[UR60][R2.64], R246 ;  /* 0x000000f602007986 */ /* 0x0001e4000c10153c */
[----:B--2---:R-:W2:Y:S02]  /*57760*/  LDC R237, c[0x0][0x278] ;  /* 0x00009e00ffed7b82 */ /* 0x004ea40000000800 */
[----:B------:R-:W4:Y:S01]  /*57770*/  LDL.LU R250, [R1+0x1f2c] ;  /* 0x001f2c0001fa7983 */ /* 0x000f220000300800 */
[----:B0-----:R-:W-:Y:S01]  /*57780*/  SHF.L.U32 R2, R238, 0x4, RZ ;  /* 0x00000004ee027819 */ /* 0x001fe200000006ff */
[----:B-1----:R-:W-:-:S04]  /*57790*/  IMAD R238, R239, 0x22, RZ ;  /* 0x00000022efee7824 */ /* 0x002fc800078e02ff */
[----:B------:R-:W0:Y:S01]  /*577a0*/  LDC R239, c[0x0][0x278] ;  /* 0x00009e00ffef7b82 */ /* 0x000e220000000800 */
[----:B------:R-:W-:-:S07]  /*577b0*/  LEA R246, P3, R247, R244, 0x5 ;  /* 0x000000f4f7f67211 */ /* 0x000fce00078628ff */
[----:B------:R-:W1:Y:S01]  /*577c0*/  LDC R247, c[0x0][0x278] ;  /* 0x00009e00fff77b82 */ /* 0x000e620000000800 */
[----:B------:R-:W-:Y:S02]  /*577d0*/  IADD3 R238, P0, R238, R244, RZ ;  /* 0x000000f4eeee7210 */ /* 0x000fe40007f1e0ff */
[----:B--2---:R-:W-:-:S05]  /*577e0*/  LEA R237, R237, R237, 0x4 ;  /* 0x000000ededed7211 */ /* 0x004fca00078e20ff */
[----:B------:R-:W2:Y:S01]  /*577f0*/  LDC R3, c[0x0][0x278] ;  /* 0x00009e00ff037b82 */ /* 0x000ea20000000800 */
[----:B0-----:R-:W-:Y:S02]  /*57800*/  IMAD R236, R239, 0x24, RZ ;  /* 0x00000024efec7824 */ /* 0x001fe400078e02ff */
[----:B-1----:R-:W-:Y:S01]  /*57810*/  IMAD R239, R247, 0x26, RZ ;  /* 0x00000026f7ef7824 */ /* 0x002fe200078e02ff */
[----:B------:R-:W-:-:S04]  /*57820*/  LEA.HI.X.SX32 R247, R2, R245, 0x1, P3 ;  /* 0x000000f502f77211 */ /* 0x000fc800018f0eff */
[-C--:B------:R-:W-:Y:S02]  /*57830*/  IADD3 R2, P4, R239, R244.reuse, RZ ;  /* 0x000000f4ef027210 */ /* 0x080fe40007f9e0ff */
[----:B------:R-:W-:Y:S02]  /*57840*/  LEA.HI.X.SX32 R239, R237, R245, 0x1, P0 ;  /* 0x000000f5edef7211 */ /* 0x000fe400000f0eff */
[----:B------:R-:W0:Y:S01]  /*57850*/  LDC R237, c[0x0][0x278] ;  /* 0x00009e00ffed7b82 */ /* 0x000e220000000800 */
[----:B---3--:R1:W-:Y:S01]  /*57860*/  STG.E.U16 desc[UR60][R246.64], R251 ;  /* 0x000000fbf6007986 */ /* 0x0083e2000c10153c */
[----:B------:R-:W-:Y:S02]  /*57870*/  IADD3 R236, P3, R236, R244, RZ ;  /* 0x000000f4ecec7210 */ /* 0x000fe40007f7e0ff */
[----:B-1----:R-:W-:Y:S02]  /*57880*/  PRMT R247, R251, 0x7632, R247 ;  /* 0x00007632fbf77816 */ /* 0x002fe400000000f7 */
[----:B------:R-:W3:Y:S04]  /*57890*/  LDL.LU R251, [R1+0x1f28] ;  /* 0x001f280001fb7983 */ /* 0x000ee80000300800 */
[----:B------:R1:W-:Y:S01]  /*578a0*/  STG.E.U16 desc[UR60][R238.64], R247 ;  /* 0x000000f7ee007986 */ /* 0x0003e2000c10153c */
[----:B0-----:R-:W-:-:S03]  /*578b0*/  IMAD R237, R237, 0x12, RZ ;  /* 0x00000012eded7824 */ /* 0x001fc600078e02ff */
[----:B-1----:R-:W4:Y:S02]  /*578c0*/  LDL.LU R247, [R1+0x8] ;  /* 0x0000080001f77983 */ /* 0x002f240000300800 */
[-C--:B------:R-:W-:Y:S01]  /*578d0*/  LEA.HI.X.SX32 R237, R237, R245.reuse, 0x1, P3 ;  /* 0x000000f5eded7211 */ /* 0x080fe200018f0eff */
[----:B--2---:R-:W-:Y:S01]  /*578e0*/  IMAD R3, R3, 0x13, RZ ;  /* 0x0000001303037824 */ /* 0x004fe200078e02ff */
[----:B------:R-:W-:Y:S01]  /*578f0*/  PRMT R246, R252, 0x7632, R246 ;  /* 0x00007632fcf67816 */ /* 0x000fe200000000f6 */
[----:B------:R-:W0:Y:S02]  /*57900*/  LDC R239, c[0x0][0x278] ;  /* 0x00009e00ffef7b82 */ /* 0x000e240000000800 */
[----:B------:R1:W-:Y:S06]  /*57910*/  STG.E.U16 desc[UR60][R236.64], R252 ;  /* 0x000000fcec007986 */ /* 0x0003ec000c10153c */
[----:B------:R-:W2:Y:S01]  /*57920*/  LDC R238, c[0x0][0x278] ;  /* 0x00009e00ffee7b82 */ /* 0x000ea20000000800 */
[----:B-1----:R-:W3:Y:S07]  /*57930*/  LDL.LU R252, [R1+0x1f24] ;  /* 0x001f240001fc7983 */ /* 0x002eee0000300800 */
[----:B------:R-:W1:Y:S01]  /*57940*/  LDC R237, c[0x0][0x278] ;  /* 0x00009e00ffed7b82 */ /* 0x000e620000000800 */
[----:B------:R-:W-:-:S05]  /*57950*/  LEA.HI.X.SX32 R3, R3, R245, 0x1, P4 ;  /* 0x000000f503037211 */ /* 0x000fca00020f0eff */
[----:B------:R0:W-:Y:S02]  /*57960*/  STG.E.U16 desc[UR60][R2.64], R246 ;  /* 0x000000f602007986 */ /* 0x0001e4000c10153c */
[----:B0-----:R-:W-:Y:S01]  /*57970*/  IMAD R236, R239, 0x2c, RZ ;  /* 0x0000002cefec7824 */ /* 0x001fe200078e02ff */
[----:B------:R-:W0:Y:S01]  /*57980*/  LDC R3, c[0x0][0x278] ;  /* 0x00009e00ff037b82 */ /* 0x000e220000000800 */
[----:B-1----:R-:W-:-:S07]  /*57990*/  IMAD R2, R237, 0x2a, RZ ;  /* 0x0000002aed027824 */ /* 0x002fce00078e02ff */
[----:B------:R-:W1:Y:S01]  /*579a0*/  LDC R237, c[0x0][0x278] ;  /* 0x00009e00ffed7b82 */ /* 0x000e620000000800 */
[----:B--2---:R-:W-:-:S05]  /*579b0*/  IMAD R238, R238, 0x28, RZ ;  /* 0x00000028eeee7824 */ /* 0x004fca00078e02ff */
[-C--:B------:R-:W-:Y:S01]  /*579c0*/  IADD3 R238, P0, R238, R244.reuse, RZ ;  /* 0x000000f4eeee7210 */ /* 0x080fe20007f1e0ff */
[----:B-1----:R-:W-:Y:S02]  /*579d0*/  IMAD R239, R237, 0x14, RZ ;  /* 0x00000014edef7824 */ /* 0x002fe400078e02ff */
[----:B------:R-:W1:Y:S01]  /*579e0*/  LDC R237, c[0x0][0x278] ;  /* 0x00009e00ffed7b82 */ /* 0x000e620000000800 */
[----:B0-----:R-:W-:Y:S01]  /*579f0*/  IMAD R3, R3, 0x15, RZ ;  /* 0x0000001503037824 */ /* 0x001fe200078e02ff */
[-C--:B------:R-:W-:Y:S02]  /*57a00*/  IADD3 R2, P3, R2, R244.reuse, RZ ;  /* 0x000000f402027210 */ /* 0x080fe40007f7e0ff */
[-C--:B------:R-:W-:Y:S02]  /*57a10*/  LEA.HI.X.SX32 R239, R239, R245.reuse, 0x1, P0 ;  /* 0x000000f5efef7211 */ /* 0x080fe400000f0eff */
[----:B------:R-:W-:Y:S02]  /*57a20*/  LEA.HI.X.SX32 R3, R3, R245, 0x1, P3 ;  /* 0x000000f503037211 */ /* 0x000fe400018f0eff */
[----:B------:R-:W-:Y:S01]  /*57a30*/  IADD3 R236, P4, R236, R244, RZ ;  /* 0x000000f4ecec7210 */ /* 0x000fe20007f9e0ff */
[----:B-1----:R-:W-:-:S05]  /*57a40*/  IMAD R237, R237, 0x16, RZ ;  /* 0x00000016eded7824 */ /* 0x002fca00078e02ff */
[----:B------:R-:W-:Y:S02]  /*57a50*/  LEA.HI.X.SX32 R237, R237, R245, 0x1, P4 ;  /* 0x000000f5eded7211 */ /* 0x000fe400020f0eff */
[----:B----4-:R-:W-:Y:S01]  /*57a60*/  PRMT R246, R247, 0x7632, R246 ;  /* 0x00007632f7f67816 */ /* 0x010fe200000000f6 */
[----:B------:R0:W-:Y:S04]  /*57a70*/  STG.E.U16 desc[UR60][R238.64], R247 ;  /* 0x000000f7ee007986 */ /* 0x0001e8000c10153c */
[----:B------:R1:W-:Y:S01]  /*57a80*/  STG.E.U16 desc[UR60][R2.64], R246 ;  /* 0x000000f602007986 */ /* 0x0003e2000c10153c */
[----:B0-----:R-:W0:Y:S08]  /*57a90*/  LDC R247, c[0x0][0x278] ;  /* 0x00009e00fff77b82 */ /* 0x001e300000000800 */
[----:B-1----:R-:W1:Y:S01]  /*57aa0*/  LDC R3, c[0x0][0x278] ;  /* 0x00009e00ff037b82 */ /* 0x002e620000000800 */
[----:B---3--:R2:W-:Y:S07]  /*57ab0*/  STG.E.U16 desc[UR60][R236.64], R252 ;  /* 0x000000fcec007986 */ /* 0x0085ee000c10153c */
[----:B------:R-:W3:Y:S08]  /*57ac0*/  LDC R238, c[0x0][0x278] ;  /* 0x00009e00ffee7b82 */ /* 0x000ef00000000800 */
[----:B--2---:R-:W2:Y:S01]  /*57ad0*/  LDC R237, c[0x0][0x278] ;  /* 0x00009e00ffed7b82 */ /* 0x004ea20000000800 */
[----:B0-----:R-:W-:-:S05]  /*57ae0*/  IMAD R236, R247, 0x2e, RZ ;  /* 0x0000002ef7ec7824 */ /* 0x001fca00078e02ff */
[----:B------:R-:W-:Y:S01]  /*57af0*/  IADD3 R246, P3, R236, R244, RZ ;  /* 0x000000f4ecf67210 */ /* 0x000fe20007f7e0ff */
[----:B-1----:R-:W-:-:S05]  /*57b00*/  IMAD R3, R3, 0x17, RZ ;  /* 0x0000001703037824 */ /* 0x002fca00078e02ff */
[----:B------:R-:W-:Y:S02]  /*57b10*/  LEA.HI.X.SX32 R247, R3, R245, 0x1, P3 ;  /* 0x000000f503f77211 */ /* 0x000fe400018f0eff */
[----:B------:R-:W0:Y:S01]  /*57b20*/  LDC R3, c[0x0][0x278] ;  /* 0x00009e00ff037b82 */ /* 0x000e220000000800 */
[----:B--2---:R-:W-:-:S07]  /*57b30*/  IMAD R236, R237, 0x32, RZ ;  /* 0x00000032edec7824 */ /* 0x004fce00078e02ff */
[----:B------:R-:W1:Y:S01]  /*57b40*/  LDC R237, c[0x0][0x278] ;  /* 0x00009e00ffed7b82 */ /* 0x000e620000000800 */
[----:B------:R-:W-:Y:S01]  /*57b50*/  PRMT R239, R252, 0x7632, R239 ;  /* 0x00007632fcef7816 */ /* 0x000fe200000000ef */
[----:B---3--:R-:W-:Y:S01]  /*57b60*/  IMAD R2, R238, 0x30, RZ ;  /* 0x00000030ee027824 */ /* 0x008fe200078e02ff */
[-C--:B------:R-:W-:Y:S01]  /*57b70*/  IADD3 R236, P3, R236, R244.reuse, RZ ;  /* 0x000000f4ecec7210 */ /* 0x080fe20007f7e0ff */
[----:B------:R-:W2:Y:S04]  /*57b80*/  LDL.LU R252, [R1+0x1f20] ;  /* 0x001f200001fc7983 */ /* 0x000ea80000300800 */
[----:B------:R-:W3:Y:S01]  /*57b90*/  LDC R238, c[0x0][0x278] ;  /* 0x00009e00ffee7b82 */ /* 0x000ee20000000800 */
[----:B------:R4:W-:Y:S01]  /*57ba0*/  STG.E.U16 desc[UR60][R246.64], R239 ;  /* 0x000000eff6007986 */ /* 0x0009e2000c10153c */
[----:B------:R-:W-:Y:S01]  /*57bb0*/  IADD3 R2, P0, R2, R244, RZ ;  /* 0x000000f402027210 */ /* 0x000fe20007f1e0ff */
[----:B0-----:R-:W-:-:S05]  /*57bc0*/  IMAD R3, R3, 0x18, RZ ;  /* 0x0000001803037824 */ /* 0x001fca00078e02ff */
[----:B----4-:R-:W0:Y:S01]  /*57bd0*/  LDC R247, c[0x0][0x278] ;  /* 0x00009e00fff77b82 */ /* 0x010e220000000800 */
[----:B-1----:R-:W-:Y:S01]  /*57be0*/  IMAD R237, R237, 0x19, RZ ;  /* 0x00000019eded7824 */ /* 0x002fe200078e02ff */
[-C--:B------:R-:W-:Y:S02]  /*57bf0*/  LEA.HI.X.SX32 R3, R3, R245.reuse, 0x1, P0 ;  /* 0x000000f503037211 */ /* 0x080fe400000f0eff */
[----:B------:R-:W-:Y:S02]  /*57c00*/  PRMT R246, R248, 0x7632, R246 ;  /* 0x00007632f8f67816 */ /* 0x000fe400000000f6 */
[----:B------:R-:W-:Y:S01]  /*57c10*/  LEA.HI.X.SX32 R237, R237, R245, 0x1, P3 ;  /* 0x000000f5eded7211 */ /* 0x000fe200018f0eff */
[----:B------:R1:W-:Y:S04]  /*57c20*/  STG.E.U16 desc[UR60][R2.64], R248 ;  /* 0x000000f802007986 */ /* 0x0003e8000c10153c */
[----:B------:R4:W-:Y:S01]  /*57c30*/  STG.E.U16 desc[UR60][R236.64], R246 ;  /* 0x000000f6ec007986 */ /* 0x0009e2000c10153c */
[----:B---3--:R-:W-:Y:S01]  /*57c40*/  IMAD R238, R238, 0x34, RZ ;  /* 0x00000034eeee7824 */ /* 0x008fe200078e02ff */
[----:B-1----:R-:W1:Y:S08]  /*57c50*/  LDC R3, c[0x0][0x278] ;  /* 0x00009e00ff037b82 */ /* 0x002e700000000800 */
[----:B----4-:R-:W3:Y:S01]  /*57c60*/  LDC R237, c[0x0][0x278] ;  /* 0x00009e00ffed7b82 */ /* 0x010ee20000000800 */
[----:B0-----:R-:W-:Y:S01]  /*57c70*/  IMAD R247, R247, 0x1a, RZ ;  /* 0x0000001af7f77824 */ /* 0x001fe200078e02ff */
[----:B------:R-:W-:-:S04]  /*57c80*/  IADD3 R238, P4, R238, R244, RZ ;  /* 0x000000f4eeee7210 */ /* 0x000fc80007f9e0ff */
[----:B------:R-:W-:Y:S02]  /*57c90*/  LEA.HI.X.SX32 R239, R247, R245, 0x1, P4 ;  /* 0x000000f5f7ef7211 */ /* 0x000fe400020f0eff */
[----:B------:R-:W-:Y:S01]  /*57ca0*/  PRMT R246, R250, 0x7632, R246 ;  /* 0x00007632faf67816 */ /* 0x000fe200000000f6 */
[----:B------:R-:W0:Y:S02]  /*57cb0*/  LDC R247, c[0x0][0x278] ;  /* 0x00009e00fff77b82 */ /* 0x000e240000000800 */
[----:B------:R4:W-:Y:S06]  /*57cc0*/  STG.E.U16 desc[UR60][R238.64], R249 ;  /* 0x000000f9ee007986 */ /* 0x0009ec000c10153c */
[----:B------:R-:W0:Y:S01]  /*57cd0*/  LDC R248, c[0x0][0x278] ;  /* 0x00009e00fff87b82 */ /* 0x000e220000000800 */
[----:B---3--:R-:W-:-:S07]  /*57ce0*/  IMAD R236, R237, 0x38, RZ ;  /* 0x00000038edec7824 */ /* 0x008fce00078e02ff */
[----:B----4-:R-:W3:Y:S08]  /*57cf0*/  LDC R239, c[0x0][0x278] ;  /* 0x00009e00ffef7b82 */ /* 0x010ef00000000800 */
[----:B------:R-:W4:Y:S01]  /*57d00*/  LDC R237, c[0x0][0x278] ;  /* 0x00009e00ffed7b82 */ /* 0x000f220000000800 */
[----:B-1----:R-:W-:-:S07]  /*57d10*/  IMAD R2, R3, 0x36, RZ ;  /* 0x0000003603027824 */ /* 0x002fce00078e02ff */
[----:B------:R-:W1:Y:S01]  /*57d20*/  LDC R3, c[0x0][0x278] ;  /* 0x00009e00ff037b82 */ /* 0x000e620000000800 */
[----:B---3--:R-:W-:Y:S02]  /*57d30*/  IMAD R238, R239, 0x3a, RZ ;  /* 0x0000003aefee7824 */ /* 0x008fe400078e02ff */
[----:B----4-:R-:W-:-:S05]  /*57d40*/  IMAD R239, R237, 0x1d, RZ ;  /* 0x0000001dedef7824 */ /* 0x010fca00078e02ff */
[----:B------:R-:W3:Y:S01]  /*57d50*/  LDC R237, c[0x0][0x278] ;  /* 0x00009e00ffed7b82 */ /* 0x000ee20000000800 */
[-C--:B------:R-:W-:Y:S02]  /*57d60*/  IADD3 R2, P0, R2, R244.reuse, RZ ;  /* 0x000000f402027210 */ /* 0x080fe40007f1e0ff */
[-C--:B------:R-:W-:Y:S01]  /*57d70*/  IADD3 R236, P3, R236, R244.reuse, RZ ;  /* 0x000000f4ecec7210 */ /* 0x080fe20007f7e0ff */
[----:B-1----:R-:W-:Y:S01]  /*57d80*/  IMAD R3, R3, 0x1b, RZ ;  /* 0x0000001b03037824 */ /* 0x002fe200078e02ff */
[----:B------:R-:W-:Y:S02]  /*57d90*/  IADD3 R238, P4, R238, R244, RZ ;  /* 0x000000f4eeee7210 */ /* 0x000fe40007f9e0ff */
[----:B------:R-:W-:Y:S02]  /*57da0*/  PRMT R249, R249, 0x7632, R249 ;  /* 0x00007632f9f97816 */ /* 0x000fe400000000f9 */
[-C--:B------:R-:W-:Y:S02]  /*57db0*/  LEA.HI.X.SX32 R3, R3, R245.reuse, 0x1, P0 ;  /* 0x000000f503037211 */ /* 0x080fe400000f0eff */
[----:B------:R-:W-:Y:S01]  /*57dc0*/  LEA.HI.X.SX32 R239, R239, R245, 0x1, P4 ;  /* 0x000000f5efef7211 */ /* 0x000fe200020f0eff */
[----:B---3--:R-:W-:-:S02]  /*57dd0*/  IMAD R237, R237, 0x1c, RZ ;  /* 0x0000001ceded7824 */ /* 0x008fc400078e02ff */
[----:B------:R1:W-:Y:S03]  /*57de0*/  STG.E.U16 desc[UR60][R2.64], R249 ;  /* 0x000000f902007986 */ /* 0x0003e6000c10153c */
[----:B------:R-:W-:-:S05]  /*57df0*/  LEA.HI.X.SX32 R237, R237, R245, 0x1, P3 ;  /* 0x000000f5eded7211 */ /* 0x000fca00018f0eff */
[----:B------:R3:W-:Y:S01]  /*57e00*/  STG.E.U16 desc[UR60][R236.64], R250 ;  /* 0x000000faec007986 */ /* 0x0007e2000c10153c */
[----:B-1----:R-:W1:Y:S03]  /*57e10*/  LDC R3, c[0x0][0x278] ;  /* 0x00009e00ff037b82 */ /* 0x002e660000000800 */
[----:B------:R4:W-:Y:S05]  /*57e20*/  STG.E.U16 desc[UR60][R238.64], R246 ;  /* 0x000000f6ee007986 */ /* 0x0009ea000c10153c */
[----:B---3--:R-:W3:Y:S08]  /*57e30*/  LDC R236, c[0x0][0x278] ;  /* 0x00009e00ffec7b82 */ /* 0x008ef00000000800 */
[----:B----4-:R-:W4:Y:S01]  /*57e40*/  LDC R238, c[0x0][0x278] ;  /* 0x00009e00ffee7b82 */ /* 0x010f220000000800 */
[----:B0-----:R-:W-:Y:S01]  /*57e50*/  IMAD R250, R247, 0x3c, RZ ;  /* 0x0000003cf7fa7824 */ /* 0x001fe200078e02ff */
[----:B-1----:R-:W-:-:S06]  /*57e60*/  SHF.L.U32 R239, R3, 0x5, RZ ;  /* 0x0000000503ef7819 */ /* 0x002fcc00000006ff */
[----:B------:R-:W0:Y:S01]  /*57e70*/  LDC R237, c[0x0][0x278] ;  /* 0x00009e00ffed7b82 */ /* 0x000e220000000800 */
[----:B------:R-:W-:Y:S01]  /*57e80*/  IADD3 R2, P3, R250, R244, RZ ;  /* 0x000000f4fa027210 */ /* 0x000fe20007f7e0ff */
[----:B---3--:R-:W-:-:S06]  /*57e90*/  IMAD R3, R236, 0x1e, RZ ;  /* 0x0000001eec037824 */ /* 0x008fcc00078e02ff */
[----:B------:R-:W1:Y:S01]  /*57ea0*/  LDC R247, c[0x0][0x278] ;  /* 0x00009e00fff77b82 */ /* 0x000e620000000800 */
[----:B----4-:R-:W-:-:S07]  /*57eb0*/  IMAD R246, R238, 0x42, RZ ;  /* 0x00000042eef67824 */ /* 0x010fce00078e02ff */
[----:B------:R-:W3:Y:S01]  /*57ec0*/  LDC R238, c[0x0][0x278] ;  /* 0x00009e00ffee7b82 */ /* 0x000ee20000000800 */
[----:B------:R-:W-:-:S05]  /*57ed0*/  LEA.HI.X.SX32 R3, R3, R245, 0x1, P3 ;  /* 0x000000f503037211 */ /* 0x000fca00018f0eff */
[----:B------:R4:W-:Y:S01]  /*57ee0*/  STG.E.U16 desc[UR60][R2.64], R251 ;  /* 0x000000fb02007986 */ /* 0x0009e2000c10153c */
[----:B------:R-:W-:Y:S01]  /*57ef0*/  IMAD R249, R248, 0x3e, RZ ;  /* 0x0000003ef8f97824 */ /* 0x000fe200078e02ff */
[----:B----4-:R-:W4:Y:S01]  /*57f00*/  LDC R3, c[0x0][0x278] ;  /* 0x00009e00ff037b82 */ /* 0x010f220000000800 */
[----:B0-----:R-:W-:-:S03]  /*57f10*/  LEA R237, R237, -R237, 0x5 ;  /* 0x800000ededed7211 */ /* 0x001fc600078e28ff */
[-C--:B------:R-:W-:Y:S02]  /*57f20*/  IADD3 R236, P0, R249, R244.reuse, RZ ;  /* 0x000000f4f9ec7210 */ /* 0x080fe40007f1e0ff */
[----:B-1----:R-:W-:Y:S02]  /*57f30*/  LEA R247, R247, R247, 0x5 ;  /* 0x000000f7f7f77211 */ /* 0x002fe400078e28ff */
[-C--:B---3--:R-:W-:Y:S02]  /*57f40*/  LEA R238, P3, R238, R244.reuse, 0x6 ;  /* 0x000000f4eeee7211 */ /* 0x088fe400078630ff */
[----:B------:R-:W-:Y:S02]  /*57f50*/  IADD3 R246, P4, R246, R244, RZ ;  /* 0x000000f4f6f67210 */ /* 0x000fe40007f9e0ff */
[----:B------:R-:W-:Y:S02]  /*57f60*/  LEA.HI.X.SX32 R237, R237, R245, 0x1, P0 ;  /* 0x000000f5eded7211 */ /* 0x000fe400000f0eff */
[----:B------:R-:W-:-:S02]  /*57f70*/  PRMT R248, R251, 0x7632, R248 ;  /* 0x00007632fbf87816 */ /* 0x000fc400000000f8 */
[-C--:B------:R-:W-:Y:S01]  /*57f80*/  LEA.HI.X.SX32 R239, R239, R245.reuse, 0x1, P3 ;  /* 0x000000f5efef7211 */ /* 0x080fe200018f0eff */
[----:B------:R-:W0:Y:S01]  /*57f90*/  LDC R251, c[0x0][0x278] ;  /* 0x00009e00fffb7b82 */ /* 0x000e220000000800 */
[----:B------:R-:W-:Y:S02]  /*57fa0*/  LEA.HI.X.SX32 R247, R247, R245, 0x1, P4 ;  /* 0x000000f5f7f77211 */ /* 0x000fe400020f0eff */
[----:B------:R-:W-:Y:S01]  /*57fb0*/  PRMT R2, R4, 0x7632, R2 ;  /* 0x0000763204027816 */ /* 0x000fe20000000002 */
[----:B------:R1:W-:Y:S04]  /*57fc0*/  STG.E.U16 desc[UR60][R236.64], R248 ;  /* 0x000000f8ec007986 */ /* 0x0003e8000c10153c */
[----:B------:R-:W-:Y:S04]  /*57fd0*/  STG.E.U16 desc[UR60][R238.64], R4 ;  /* 0x00000004ee007986 */ /* 0x000fe8000c10153c */
[----:B------:R4:W-:Y:S01]  /*57fe0*/  STG.E.U16 desc[UR60][R246.64], R2 ;  /* 0x00000002f6007986 */ /* 0x0009e2000c10153c */
[----:B-1----:R-:W1:Y:S01]  /*57ff0*/  LDC R237, c[0x0][0x278] ;  /* 0x00009e00ffed7b82 */ /* 0x002e620000000800 */
[----:B----4-:R-:W-:-:S07]  /*58000*/  IMAD R246, R3, 0x44, RZ ;  /* 0x0000004403f67824 */ /* 0x010fce00078e02ff */
[----:B------:R-:W3:Y:S08]  /*58010*/  LDC R239, c[0x0][0x278] ;  /* 0x00009e00ffef7b82 */ /* 0x000ef00000000800 */
[----:B------:R-:W4:Y:S08]  /*58020*/  LDC R3, c[0x0][0x278] ;  /* 0x00009e00ff037b82 */ /* 0x000f300000000800 */
[----:B------:R-:W2:Y:S08]  /*58030*/  LDC R238, c[0x0][0x278] ;  /* 0x00009e00ffee7b82 */ /* 0x000eb00000000800 */
[----:B------:R-:W0:Y:S01]  /*58040*/  LDC R236, c[0x0][0x278] ;  /* 0x00009e00ffec7b82 */ /* 0x000e220000000800 */
[----:B-1----:R-:W-:Y:S01]  /*58050*/  IMAD R248, R237, 0x46, RZ ;  /* 0x00000046edf87824 */ /* 0x002fe200078e02ff */
[----:B------:R-:W-:Y:S01]  /*58060*/  IADD3 R2, P3, R246, R244, RZ ;  /* 0x000000f4f6027210 */ /* 0x000fe20007f7e0ff */
[----:B----4-:R-:W-:-:S05]  /*58070*/  IMAD R237, R3, 0x23, RZ ;  /* 0x0000002303ed7824 */ /* 0x010fca00078e02ff */
[----:B------:R-:W1:Y:S01]  /*58080*/  LDC R247, c[0x0][0x278] ;  /* 0x00009e00fff77b82 */ /* 0x000e620000000800 */
[----:B---3--:R-:W-:-:S05]  /*58090*/  IMAD R3, R239, 0x22, RZ ;  /* 0x00000022ef037824 */ /* 0x008fca00078e02ff */
[-C--:B------:R-:W-:Y:S01]  /*580a0*/  LEA.HI.X.SX32 R3, R3, R245.reuse, 0x1, P3 ;  /* 0x000000f503037211 */ /* 0x080fe200018f0eff */
[----:B--2---:R-:W-:Y:S01]  /*580b0*/  IMAD R4, R238, 0x48, RZ ;  /* 0x00000048ee047824 */ /* 0x004fe200078e02ff */
[----:B------:R-:W2:Y:S03]  /*580c0*/  LDC R239, c[0x0][0x278] ;  /* 0x00009e00ffef7b82 */ /* 0x000ea60000000800 */
[----:B------:R3:W-:Y:S01]  /*580d0*/  STG.E.U16 desc[UR60][R2.64], R5 ;  /* 0x0000000502007986 */ /* 0x0007e2000c10153c */
[----:B0-----:R-:W-:Y:S01]  /*580e0*/  IMAD R238, R236, 0x4a, RZ ;  /* 0x0000004aecee7824 */ /* 0x001fe200078e02ff */
[----:B------:R-:W-:Y:S02]  /*580f0*/  IADD3 R236, P0, R248, R244, RZ ;  /* 0x000000f4f8ec7210 */ /* 0x000fe40007f1e0ff */
[----:B---3--:R-:W-:Y:S02]  /*58100*/  PRMT R2, R5, 0x7632, R2 ;  /* 0x0000763205027816 */ /* 0x008fe40000000002 */
[----:B------:R-:W0:Y:S01]  /*58110*/  LDC R5, c[0x0][0x278] ;  /* 0x00009e00ff057b82 */ /* 0x000e220000000800 */
[----:B------:R-:W-:-:S05]  /*58120*/  LEA.HI.X.SX32 R237, R237, R245, 0x1, P0 ;  /* 0x000000f5eded7211 */ /* 0x000fca00000f0eff */
[----:B------:R3:W-:Y:S02]  /*58130*/  STG.E.U16 desc[UR60][R236.64], R2 ;  /* 0x00000002ec007986 */ /* 0x0007e4000c10153c */
[----:B---3--:R-:W3:Y:S01]  /*58140*/  LDC R237, c[0x0][0x278] ;  /* 0x00009e00ffed7b82 */ /* 0x008ee20000000800 */
[-C--:B------:R-:W-:Y:S01]  /*58150*/  IADD3 R4, P3, R4, R244.reuse, RZ ;  /* 0x000000f404047210 */ /* 0x080fe20007f7e0ff */
[----:B0-----:R-:W-:Y:S01]  /*58160*/  IMAD R5, R5, 0x24, RZ ;  /* 0x0000002405057824 */ /* 0x001fe200078e02ff */
[----:B------:R-:W-:Y:S01]  /*58170*/  IADD3 R238, P4, R238, R244, RZ ;  /* 0x000000f4eeee7210 */ /* 0x000fe20007f9e0ff */
[----:B--2---:R-:W-:Y:S01]  /*58180*/  IMAD R239, R239, 0x25, RZ ;  /* 0x00000025efef7824 */ /* 0x004fe200078e02ff */
[----:B------:R-:W-:Y:S01]  /*58190*/  PRMT R3, R6, 0x7632, R3 ;  /* 0x0000763206037816 */ /* 0x000fe20000000003 */
[----:B-1----:R-:W-:Y:S01]  /*581a0*/  IMAD R247, R247, 0x4c, RZ ;  /* 0x0000004cf7f77824 */ /* 0x002fe200078e02ff */
[----:B------:R-:W-:Y:S01]  /*581b0*/  LEA.HI.X.SX32 R5, R5, R245, 0x1, P3 ;  /* 0x000000f505057211 */ /* 0x000fe200018f0eff */
[----:B------:R-:W-:Y:S01]  /*581c0*/  IMAD R251, R251, 0x4e, RZ ;  /* 0x0000004efbfb7824 */ /* 0x000fe200078e02ff */
[----:B------:R-:W0:Y:S03]  /*581d0*/  LDC R236, c[0x0][0x278] ;  /* 0x00009e00ffec7b82 */ /* 0x000e260000000800 */
[----:B------:R3:W-:Y:S02]  /*581e0*/  STG.E.U16 desc[UR60][R4.64], R6 ;  /* 0x0000000604007986 */ /* 0x0007e4000c10153c */
[----:B---3--:R-:W-:-:S03]  /*581f0*/  IMAD R5, R237, 0x27, RZ ;  /* 0x00000027ed057824 */ /* 0x008fc600078e02ff */
[----:B------:R-:W1:Y:S08]  /*58200*/  LDC R4, c[0x0][0x278] ;  /* 0x00009e00ff047b82 */ /* 0x000e700000000800 */
[----:B------:R-:W2:Y:S01]  /*58210*/  LDC R237, c[0x0][0x278] ;  /* 0x00009e00ffed7b82 */ /* 0x000ea20000000800 */
[----:B------:R-:W-:Y:S02]  /*58220*/  LEA.HI.X.SX32 R239, R239, R245, 0x1, P4 ;  /* 0x000000f5efef7211 */ /* 0x000fe400020f0eff */
[----:B------:R-:W-:-:S03]  /*58230*/  IADD3 R2, P3, R247, R244, RZ ;  /* 0x000000f4f7027210 */ /* 0x000fc60007f7e0ff */
[----:B------:R2:W-:Y:S02]  /*58240*/  STG.E.U16 desc[UR60][R238.64], R3 ;  /* 0x00000003ee007986 */ /* 0x0005e4000c10153c */
[----:B--2---:R-:W-:Y:S02]  /*58250*/  IMAD R3, R237, 0x26, RZ ;  /* 0x00000026ed037824 */ /* 0x004fe400078e02ff */
[----:B-1----:R-:W-:Y:S01]  /*58260*/  IMAD R6, R4, 0x50, RZ ;  /* 0x0000005004067824 */ /* 0x002fe200078e02ff */
[----:B------:R-:W-:Y:S01]  /*58270*/  PRMT R238, R7, 0x7632, R238 ;  /* 0x0000763207ee7816 */ /* 0x000fe200000000ee */
[----:B------:R-:W1:Y:S01]  /*58280*/  LDC R237, c[0x0][0x278] ;  /* 0x00009e00ffed7b82 */ /* 0x000e620000000800 */
[----:B------:R-:W-:Y:S02]  /*58290*/  LEA.HI.X.SX32 R3, R3, R245, 0x1, P3 ;  /* 0x000000f503037211 */ /* 0x000fe400018f0eff */
[----:B------:R-:W-:-:S03]  /*582a0*/  IADD3 R4, P0, R251, R244, RZ ;  /* 0x000000f4fb047210 */ /* 0x000fc60007f1e0ff */
[----:B------:R2:W-:Y:S01]  /*582b0*/  STG.E.U16 desc[UR60][R2.64], R7 ;  /* 0x0000000702007986 */ /* 0x0005e2000c10153c */
[----:B------:R-:W-:Y:S01]  /*582c0*/  LEA.HI.X.SX32 R5, R5, R245, 0x1, P0 ;  /* 0x000000f505057211 */ /* 0x000fe200000f0eff */
[----:B------:R-:W3:Y:S08]  /*582d0*/  LDC R239, c[0x0][0x278] ;  /* 0x00009e00ffef7b82 */ /* 0x000ef00000000800 */
[----:B--2---:R-:W2:Y:S01]  /*582e0*/  LDC R3, c[0x0][0x278] ;  /* 0x00009e00ff037b82 */ /* 0x004ea20000000800 */
[----:B------:R4:W-:Y:S07]  /*582f0*/  STG.E.U16 desc[UR60][R4.64], R238 ;  /* 0x000000ee04007986 */ /* 0x0009ee000c10153c */
[----:B----4-:R-:W4:Y:S01]  /*58300*/  LDC R5, c[0x0][0x278] ;  /* 0x00009e00ff057b82 */ /* 0x010f220000000800 */
[----:B------:R-:W-:Y:S01]  /*58310*/  IADD3 R6, P3, R6, R244, RZ ;  /* 0x000000f406067210 */ /* 0x000fe20007f7e0ff */
[----:B0-----:R-:W-:-:S02]  /*58320*/  IMAD R236, R236, 0x52, RZ ;  /* 0x00000052ecec7824 */ /* 0x001fc400078e02ff */
[----:B--2---:R-:W-:Y:S02]  /*58330*/  IMAD R3, R3, 0x28, RZ ;  /* 0x0000002803037824 */ /* 0x004fe400078e02ff */
[----:B-1----:R-:W-:Y:S01]  /*58340*/  IMAD R237, R237, 0x29, RZ ;  /* 0x00000029eded7824 */ /* 0x002fe200078e02ff */
[----:B------:R-:W-:Y:S01]  /*58350*/  PRMT R2, R8, 0x7632, R2 ;  /* 0x0000763208027816 */ /* 0x000fe20000000002 */
[----:B---3--:R-:W-:Y:S01]  /*58360*/  IMAD R239, R239, 0x54, RZ ;  /* 0x00000054efef7824 */ /* 0x008fe200078e02ff */
[----:B------:R-:W-:Y:S01]  /*58370*/  LEA.HI.X.SX32 R7, R3, R245, 0x1, P3 ;  /* 0x000000f503077211 */ /* 0x000fe200018f0eff */
[----:B------:R-:W0:Y:S04]  /*58380*/  LDC R238, c[0x0][0x278] ;  /* 0x00009e00ffee7b82 */ /* 0x000e280000000800 */
[----:B------:R1:W-:Y:S01]  /*58390*/  STG.E.U16 desc[UR60][R6.64], R8 ;  /* 0x0000000806007986 */ /* 0x0003e2000c10153c */
[----:B----4-:R-:W-:-:S03]  /*583a0*/  IMAD R4, R5, 0x56, RZ ;  /* 0x0000005605047824 */ /* 0x010fc600078e02ff */
[----:B------:R-:W2:Y:S08]  /*583b0*/  LDC R3, c[0x0][0x278] ;  /* 0x00009e00ff037b82 */ /* 0x000eb00000000800 */
[----:B-1----:R-:W1:Y:S08]  /*583c0*/  LDC R7, c[0x0][0x278] ;  /* 0x00009e00ff077b82 */ /* 0x002e700000000800 */
[----:B------:R-:W3:Y:S01]  /*583d0*/  LDC R5, c[0x0][0x278] ;  /* 0x00009e00ff057b82 */ /* 0x000ee20000000800 */
[----:B------:R-:W-:-:S04]  /*583e0*/  IADD3 R236, P4, R236, R244, RZ ;  /* 0x000000f4ecec7210 */ /* 0x000fc80007f9e0ff */
[----:B------:R-:W-:Y:S01]  /*583f0*/  LEA.HI.X.SX32 R237, R237, R245, 0x1, P4 ;  /* 0x000000f5eded7211 */ /* 0x000fe200020f0eff */
[----:B--2---:R-:W-:-:S04]  /*58400*/  IMAD R6, R3, 0x58, RZ ;  /* 0x0000005803067824 */ /* 0x004fc800078e02ff */
[----:B------:R2:W-:Y:S01]  /*58410*/  STG.E.U16 desc[UR60][R236.64], R2 ;  /* 0x00000002ec007986 */ /* 0x0005e2000c10153c */
[-C--:B------:R-:W-:Y:S01]  /*58420*/  IADD3 R4, P3, R4, R244.reuse, RZ ;  /* 0x000000f404047210 */ /* 0x080fe20007f7e0ff */
[----:B-1----:R-:W-:Y:S01]  /*58430*/  IMAD R3, R7, 0x2a, RZ ;  /* 0x0000002a07037824 */ /* 0x002fe200078e02ff */
[----:B------:R-:W-:Y:S01]  /*58440*/  PRMT R8, R9, 0x7632, R8 ;  /* 0x0000763209087816 */ /* 0x000fe20000000008 */
[----:B------:R-:W1:Y:S01]  /*58450*/  LDC R7, c[0x0][0x278] ;  /* 0x00009e00ff077b82 */ /* 0x000e620000000800 */
[----:B--2---:R-:W-:Y:S01]  /*58460*/  IADD3 R2, P0, R239, R244, RZ ;  /* 0x000000f4ef027210 */ /* 0x004fe20007f1e0ff */
[----:B---3--:R-:W-:-:S03]  /*58470*/  IMAD R5, R5, 0x2b, RZ ;  /* 0x0000002b05057824 */ /* 0x008fc600078e02ff */
[----:B------:R-:W-:-:S03]  /*58480*/  LEA.HI.X.SX32 R3, R3, R245, 0x1, P0 ;  /* 0x000000f503037211 */ /* 0x000fc600000f0eff */
[----:B------:R-:W2:Y:S01]  /*58490*/  LDC R237, c[0x0][0x278] ;  /* 0x00009e00ffed7b82 */ /* 0x000ea20000000800 */
[----:B------:R-:W-:Y:S01]  /*584a0*/  LEA.HI.X.SX32 R5, R5, R245, 0x1, P3 ;  /* 0x000000f505057211 */ /* 0x000fe200018f0eff */
[----:B------:R3:W-:Y:S04]  /*584b0*/  STG.E.U16 desc[UR60][R2.64], R9 ;  /* 0x0000000902007986 */ /* 0x0007e8000c10153c */
[----:B------:R4:W-:Y:S02]  /*584c0*/  STG.E.U16 desc[UR60][R4.64], R8 ;  /* 0x0000000804007986 */ /* 0x0009e4000c10153c */
[----:B------:R-:W2:Y:S01]  /*584d0*/  LDC R236, c[0x0][0x278] ;  /* 0x00009e00ffec7b82 */ /* 0x000ea20000000800 */
[----:B------:R-:W-:Y:S01]  /*584e0*/  IADD3 R6, P4, R6, R244, RZ ;  /* 0x000000f406067210 */ /* 0x000fe20007f9e0ff */
[----:B0-----:R-:W-:-:S02]  /*584f0*/  IMAD R238, R238, 0x5a, RZ ;  /* 0x0000005aeeee7824 */ /* 0x001fc400078e02ff */
[----:B-1----:R-:W-:-:S04]  /*58500*/  IMAD R7, R7, 0x2c, RZ ;  /* 0x0000002c07077824 */ /* 0x002fc800078e02ff */
[----:B---3--:R-:W0:Y:S08]  /*58510*/  LDC R9, c[0x0][0x278] ;  /* 0x00009e00ff097b82 */ /* 0x008e300000000800 */
[----:B----4-:R-:W1:Y:S01]  /*58520*/  LDC R5, c[0x0][0x278] ;  /* 0x00009e00ff057b82 */ /* 0x010e620000000800 */
[----:B--2---:R-:W-:Y:S02]  /*58530*/  IMAD R237, R237, 0x5c, RZ ;  /* 0x0000005ceded7824 */ /* 0x004fe400078e02ff */
[----:B-1----:R-:W-:-:S05]  /*58540*/  IMAD R8, R5, 0x60, RZ ;  /* 0x0000006005087824 */ /* 0x002fca00078e02ff */
[----:B------:R-:W1:Y:S01]  /*58550*/  LDC R5, c[0x0][0x278] ;  /* 0x00009e00ff057b82 */ /* 0x000e620000000800 */
[-C--:B------:R-:W-:Y:S01]  /*58560*/  LEA.HI.X.SX32 R7, R7, R245.reuse, 0x1, P4 ;  /* 0x000000f507077211 */ /* 0x080fe200020f0eff */
[----:B------:R-:W-:Y:S01]  /*58570*/  IMAD R3, R236, 0x2d, RZ ;  /* 0x0000002dec037824 */ /* 0x000fe200078e02ff */
[-C--:B------:R-:W-:Y:S02]  /*58580*/  IADD3 R2, P3, R238, R244.reuse, RZ ;  /* 0x000000f4ee027210 */ /* 0x080fe40007f7e0ff */
[----:B------:R-:W-:Y:S01]  /*58590*/  IADD3 R4, P0, R237, R244, RZ ;  /* 0x000000f4ed047210 */ /* 0x000fe20007f1e0ff */
[----:B------:R2:W-:Y:S01]  /*585a0*/  STG.E.U16 desc[UR60][R6.64], R10 ;  /* 0x0000000a06007986 */ /* 0x0005e2000c10153c */
[----:B------:R-:W-:Y:S02]  /*585b0*/  LEA.HI.X.SX32 R3, R3, R245, 0x1, P3 ;  /* 0x000000f503037211 */ /* 0x000fe400018f0eff */
[----:B--2---:R-:W-:Y:S01]  /*585c0*/  PRMT R10, R10, 0x7632, R10 ;  /* 0x000076320a0a7816 */ /* 0x004fe2000000000a */
[----:B-1----:R-:W-:-:S04]  /*585d0*/  IMAD R5, R5, 0x2e, RZ ;  /* 0x0000002e05057824 */ /* 0x002fc800078e02ff */
[----:B------:R1:W-:Y:S01]  /*585e0*/  STG.E.U16 desc[UR60][R2.64], R10 ;  /* 0x0000000a02007986 */ /* 0x0003e2000c10153c */
[----:B------:R-:W-:-:S05]  /*585f0*/  LEA.HI.X.SX32 R5, R5, R245, 0x1, P0 ;  /* 0x000000f505057211 */ /* 0x000fca00000f0eff */
[----:B------:R2:W-:Y:S01]  /*58600*/  STG.E.U16 desc[UR60][R4.64], R11 ;  /* 0x0000000b04007986 */ /* 0x0005e2000c10153c */
[----:B0-----:R-:W-:Y:S02]  /*58610*/  IMAD R236, R9, 0x5e, RZ ;  /* 0x0000005e09ec7824 */ /* 0x001fe400078e02ff */
[----:B------:R-:W0:Y:S08]  /*58620*/  LDC R9, c[0x0][0x278] ;  /* 0x00009e00ff097b82 */ /* 0x000e300000000800 */
[----:B-1----:R-:W1:Y:S08]  /*58630*/  LDC R3, c[0x0][0x278] ;  /* 0x00009e00ff037b82 */ /* 0x002e700000000800 */
[----:B--2---:R-:W2:Y:S01]  /*58640*/  LDC R5, c[0x0][0x278] ;  /* 0x00009e00ff057b82 */ /* 0x004ea20000000800 */
[----:B------:R-:W-:-:S02]  /*58650*/  IADD3 R6, P3, R236, R244, RZ ;  /* 0x000000f4ec067210 */ /* 0x000fc40007f7e0ff */
[----:B------:R-:W-:Y:S01]  /*58660*/  PRMT R2, R11, 0x7632, R2 ;  /* 0x000076320b027816 */ /* 0x000fe20000000002 */
[----:B0-----:R-:W-:-:S04]  /*58670*/  IMAD R7, R9, 0x2f, RZ ;  /* 0x0000002f09077824 */ /* 0x001fc800078e02ff */
[----:B------:R-:W0:Y:S01]  /*58680*/  LDC R11, c[0x0][0x278] ;  /* 0x00009e00ff0b7b82 */ /* 0x000e220000000800 */
[----:B--2---:R-:W-:-:S07]  /*58690*/  IMAD R4, R5, 0x64, RZ ;  /* 0x0000006405047824 */ /* 0x004fce00078e02ff */
[----:B------:R-:W2:Y:S08]  /*586a0*/  LDC R9, c[0x0][0x278] ;  /* 0x00009e00ff097b82 */ /* 0x000eb00000000800 */
[----:B------:R-:W3:Y:S01]  /*586b0*/  LDC R5, c[0x0][0x278] ;  /* 0x00009e00ff057b82 */ /* 0x000ee20000000800 */
[----:B------:R-:W-:Y:S01]  /*586c0*/  LEA.HI.X.SX32 R7, R7, R245, 0x1, P3 ;  /* 0x000000f507077211 */ /* 0x000fe200018f0eff */
[----:B-1----:R-:W-:-:S04]  /*586d0*/  IMAD R10, R3, 0x62, RZ ;  /* 0x00000062030a7824 */ /* 0x002fc800078e02ff */
[----:B------:R3:W-:Y:S02]  /*586e0*/  STG.E.U16 desc[UR60][R6.64], R2 ;  /* 0x0000000206007986 */ /* 0x0007e4000c10153c */
[----:B------:R-:W1:Y:S01]  /*586f0*/  LDC R3, c[0x0][0x278] ;  /* 0x00009e00ff037b82 */ /* 0x000e620000000800 */
[----:B---3--:R-:W-:-:S07]  /*58700*/  IMAD R7, R5, 0x33, RZ ;  /* 0x0000003305077824 */ /* 0x008fce00078e02ff */
[----:B------:R-:W3:Y:S01]  /*58710*/  LDC R5, c[0x0][0x278] ;  /* 0x00009e00ff057b82 */ /* 0x000ee20000000800 */
[----:B--2---:R-:W-:Y:S01]  /*58720*/  IMAD R9, R9, 0x30, RZ ;  /* 0x0000003009097824 */ /* 0x004fe200078e02ff */
[-C--:B------:R-:W-:Y:S01]  /*58730*/  IADD3 R8, P4, R8, R244.reuse, RZ ;  /* 0x000000f408087210 */ /* 0x080fe20007f9e0ff */
[----:B0-----:R-:W-:Y:S01]  /*58740*/  IMAD R11, R11, 0x66, RZ ;  /* 0x000000660b0b7824 */ /* 0x001fe200078e02ff */
[-C--:B------:R-:W-:Y:S02]  /*58750*/  IADD3 R2, P0, R10, R244.reuse, RZ ;  /* 0x000000f40a027210 */ /* 0x080fe40007f1e0ff */
[-C--:B------:R-:W-:Y:S01]  /*58760*/  LEA.HI.X.SX32 R9, R9, R245.reuse, 0x1, P4 ;  /* 0x000000f509097211 */ /* 0x080fe200020f0eff */
[----:B-1----:R-:W-:Y:S01]  /*58770*/  IMAD R3, R3, 0x31, RZ ;  /* 0x0000003103037824 */ /* 0x002fe200078e02ff */
[-C--:B------:R-:W-:Y:S02]  /*58780*/  IADD3 R4, P3, R4, R244.reuse, RZ ;  /* 0x000000f404047210 */ /* 0x080fe40007f7e0ff */
[----:B------:R-:W-:Y:S01]  /*58790*/  IADD3 R6, P4, R11, R244, RZ ;  /* 0x000000f40b067210 */ /* 0x000fe20007f9e0ff */
[----:B------:R0:W-:Y:S01]  /*587a0*/  STG.E.U16 desc[UR60][R8.64], R12 ;  /* 0x0000000c08007986 */ /* 0x0001e2000c10153c */
[----:B------:R-:W-:-:S02]  /*587b0*/  LEA.HI.X.SX32 R3, R3, R245, 0x1, P0 ;  /* 0x000000f503037211 */ /* 0x000fc400000f0eff */
[-C--:B------:R-:W-:Y:S01]  /*587c0*/  LEA.HI.X.SX32 R7, R7, R245.reuse, 0x1, P4 ;  /* 0x000000f507077211 */ /* 0x080fe200020f0eff */
[----:B---3--:R-:W-:Y:S01]  /*587d0*/  IMAD R5, R5, 0x32, RZ ;  /* 0x0000003205057824 */ /* 0x008fe200078e02ff */
[----:B0-----:R-:W-:Y:S01]  /*587e0*/  PRMT R12, R12, 0x7632, R12 ;  /* 0x000076320c0c7816 */ /* 0x001fe2000000000c */
[----:B------:R-:W0:Y:S01]  /*587f0*/  LDC R9, c[0x0][0x278] ;  /* 0x00009e00ff097b82 */ /* 0x000e220000000800 */
[----:B------:R-:W-:Y:S02]  /*58800*/  PRMT R8, R13, 0x7632, R8 ;  /* 0x000076320d087816 */ /* 0x000fe40000000008 */
[----:B------:R-:W-:Y:S01]  /*58810*/  LEA.HI.X.SX32 R5, R5, R245, 0x1, P3 ;  /* 0x000000f505057211 */ /* 0x000fe200018f0eff */
[----:B------:R1:W-:Y:S04]  /*58820*/  STG.E.U16 desc[UR60][R2.64], R12 ;  /* 0x0000000c02007986 */ /* 0x0003e8000c10153c */
[----:B------:R-:W-:Y:S04]  /*58830*/  STG.E.U16 desc[UR60][R4.64], R13 ;  /* 0x0000000d04007986 */ /* 0x000fe8000c10153c */
[----:B------:R2:W-:Y:S01]  /*58840*/  STG.E.U16 desc[UR60][R6.64], R8 ;  /* 0x0000000806007986 */ /* 0x0005e2000c10153c */
[----:B-1----:R-:W1:Y:S08]  /*58850*/  LDC R3, c[0x0][0x278] ;  /* 0x00009e00ff037b82 */ /* 0x002e700000000800 */
[----:B--2---:R-:W2:Y:S01]  /*58860*/  LDC R7, c[0x0][0x278] ;  /* 0x00009e00ff077b82 */ /* 0x004ea20000000800 */
[----:B0-----:R-:W-:-:S07]  /*58870*/  IMAD R2, R9, 0x68, RZ ;  /* 0x0000006809027824 */ /* 0x001fce00078e02ff */
[----:B------:R-:W0:Y:S08]  /*58880*/  LDC R5, c[0x0][0x278] ;  /* 0x00009e00ff057b82 */ /* 0x000e300000000800 */
[----:B------:R-:W3:Y:S01]  /*58890*/  LDC R6, c[0x0][0x278] ;  /* 0x00009e00ff067b82 */ /* 0x000ee20000000800 */
[----:B--2---:R-:W-:-:S07]  /*588a0*/  IMAD R9, R7, 0x34, RZ ;  /* 0x0000003407097824 */ /* 0x004fce00078e02ff */
[----:B------:R-:W2:Y:S08]  /*588b0*/  LDC R8, c[0x0][0x278] ;  /* 0x00009e00ff087b82 */ /* 0x000eb00000000800 */
[----:B------:R-:W4:Y:S01]  /*588c0*/  LDC R7, c[0x0][0x278] ;  /* 0x00009e00ff077b82 */ /* 0x000f220000000800 */
[----:B------:R-:W-:Y:S01]  /*588d0*/  IADD3 R2, P3, R2, R244, RZ ;  /* 0x000000f402027210 */ /* 0x000fe20007f7e0ff */
[----:B0-----:R-:W-:-:S02]  /*588e0*/  IMAD R4, R5, 0x6a, RZ ;  /* 0x0000006a05047824 */ /* 0x001fc400078e02ff */
[----:B-1----:R-:W-:Y:S01]  /*588f0*/  IMAD R5, R3, 0x35, RZ ;  /* 0x0000003503057824 */ /* 0x002fe200078e02ff */
[----:B------:R-:W-:-:S03]  /*58900*/  LEA.HI.X.SX32 R3, R9, R245, 0x1, P3 ;  /* 0x000000f509037211 */ /* 0x000fc600018f0eff */
[----:B------:R-:W0:Y:S08]  /*58910*/  LDC R12, c[0x0][0x278] ;  /* 0x00009e00ff0c7b82 */ /* 0x000e300000000800 */
[----:B------:R-:W1:Y:S01]  /*58920*/  LDC R13, c[0x0][0x278] ;  /* 0x00009e00ff0d7b82 */ /* 0x000e620000000800 */
[----:B----4-:R-:W-:-:S07]  /*58930*/  IMAD R9, R7, 0x37, RZ ;  /* 0x0000003707097824 */ /* 0x010fce00078e02ff */
[----:B------:R-:W4:Y:S01]  /*58940*/  LDC R7, c[0x0][0x278] ;  /* 0x00009e00ff077b82 */ /* 0x000f220000000800 */
[----:B---3--:R-:W-:Y:S02]  /*58950*/  IMAD R6, R6, 0x6c, RZ ;  /* 0x0000006c06067824 */ /* 0x008fe400078e02ff */
[----:B--2---:R-:W-:Y:S01]  /*58960*/  IMAD R8, R8, 0x6e, RZ ;  /* 0x0000006e08087824 */ /* 0x004fe200078e02ff */
[-C--:B------:R-:W-:Y:S02]  /*58970*/  IADD3 R4, P0, R4, R244.reuse, RZ ;  /* 0x000000f404047210 */ /* 0x080fe40007f1e0ff */
[-C--:B------:R-:W-:Y:S01]  /*58980*/  IADD3 R6, P3, R6, R244.reuse, RZ ;  /* 0x000000f406067210 */ /* 0x080fe20007f7e0ff */
[----:B------:R2:W-:Y:S01]  /*58990*/  STG.E.U16 desc[UR60][R2.64], R14 ;  /* 0x0000000e02007986 */ /* 0x0005e2000c10153c */
[----:B------:R-:W-:Y:S02]  /*589a0*/  IADD3 R8, P4, R8, R244, RZ ;  /* 0x000000f408087210 */ /* 0x000fe40007f9e0ff */
[----:B------:R-:W-:-:S02]  /*589b0*/  LEA.HI.X.SX32 R5, R5, R245, 0x1, P0 ;  /* 0x000000f505057211 */ /* 0x000fc400000f0eff */
[----:B------:R-:W-:Y:S02]  /*589c0*/  LEA.HI.X.SX32 R9, R9, R245, 0x1, P4 ;  /* 0x000000f509097211 */ /* 0x000fe400020f0eff */
[----:B--2---:R-:W-:Y:S01]  /*589d0*/  PRMT R14, R14, 0x7632, R14 ;  /* 0x000076320e0e7816 */ /* 0x004fe2000000000e */
[----:B------:R-:W2:Y:S01]  /*589e0*/  LDC R3, c[0x0][0x278] ;  /* 0x00009e00ff037b82 */ /* 0x000ea20000000800 */
[----:B----4-:R-:W-:Y:S01]  /*589f0*/  IMAD R7, R7, 0x36, RZ ;  /* 0x0000003607077824 */ /* 0x010fe200078e02ff */
[----:B------:R-:W-:-:S04]  /*58a00*/  PRMT R2, R15, 0x7632, R2 ;  /* 0x000076320f027816 */ /* 0x000fc80000000002 */
[----:B------:R-:W-:Y:S01]  /*58a10*/  LEA.HI.X.SX32 R7, R7, R245, 0x1, P3 ;  /* 0x000000f507077211 */ /* 0x000fe200018f0eff */
[----:B------:R3:W-:Y:S04]  /*58a20*/  STG.E.U16 desc[UR60][R4.64], R14 ;  /* 0x0000000e04007986 */ /* 0x0007e8000c10153c */
[----:B------:R-:W-:Y:S04]  /*58a30*/  STG.E.U16 desc[UR60][R6.64], R15 ;  /* 0x0000000f06007986 */ /* 0x000fe8000c10153c */
[----:B------:R4:W-:Y:S01]  /*58a40*/  STG.E.U16 desc[UR60][R8.64], R2 ;  /* 0x0000000208007986 */ /* 0x0009e2000c10153c */
[----:B---3--:R-:W3:Y:S08]  /*58a50*/  LDC R14, c[0x0][0x278] ;  /* 0x00009e00ff0e7b82 */ /* 0x008ef00000000800 */
[----:B----4-:R-:W4:Y:S08]  /*58a60*/  LDC R9, c[0x0][0x278] ;  /* 0x00009e00ff097b82 */ /* 0x010f300000000800 */
[----:B------:R-:W3:Y:S01]  /*58a70*/  LDC R7, c[0x0][0x278] ;  /* 0x00009e00ff077b82 */ /* 0x000ee20000000800 */
[----:B0-----:R-:W-:-:S07]  /*58a80*/  IMAD R2, R12, 0x70, RZ ;  /* 0x000000700c027824 */ /* 0x001fce00078e02ff */
[----:B------:R-:W0:Y:S01]  /*58a90*/  LDC R6, c[0x0][0x278] ;  /* 0x00009e00ff067b82 */ /* 0x000e220000000800 */
[----:B------:R-:W-:Y:S01]  /*58aa0*/  IADD3 R2, P3, R2, R244, RZ ;  /* 0x000000f402027210 */ /* 0x000fe20007f7e0ff */
[----:B-1----:R-:W-:Y:S02]  /*58ab0*/  IMAD R4, R13, 0x72, RZ ;  /* 0x000000720d047824 */ /* 0x002fe400078e02ff */
[----:B--2---:R-:W-:Y:S02]  /*58ac0*/  IMAD R5, R3, 0x39, RZ ;  /* 0x0000003903057824 */ /* 0x004fe400078e02ff */
[----:B----4-:R-:W-:Y:S02]  /*58ad0*/  IMAD R9, R9, 0x38, RZ ;  /* 0x0000003809097824 */ /* 0x010fe400078e02ff */
[----:B------:R-:W1:Y:S01]  /*58ae0*/  LDC R12, c[0x0][0x278] ;  /* 0x00009e00ff0c7b82 */ /* 0x000e620000000800 */
[----:B---3--:R-:W-:-:S07]  /*58af0*/  IMAD R8, R7, 0x76, RZ ;  /* 0x0000007607087824 */ /* 0x008fce00078e02ff */
[----:B------:R-:W2:Y:S01]  /*58b00*/  LDC R15, c[0x0][0x278] ;  /* 0x00009e00ff0f7b82 */ /* 0x000ea20000000800 */
[----:B------:R-:W-:-:S07]  /*58b10*/  LEA.HI.X.SX32 R3, R9, R245, 0x1, P3 ;  /* 0x000000f509037211 */ /* 0x000fce00018f0eff */
[----:B------:R-:W3:Y:S01]  /*58b20*/  LDC R7, c[0x0][0x278] ;  /* 0x00009e00ff077b82 */ /* 0x000ee20000000800 */
[----:B------:R-:W-:Y:S01]  /*58b30*/  IADD3 R4, P0, R4, R244, RZ ;  /* 0x000000f404047210 */ /* 0x000fe20007f1e0ff */
[----:B------:R4:W-:Y:S03]  /*58b40*/  STG.E.U16 desc[UR60][R2.64], R16 ;  /* 0x0000001002007986 */ /* 0x0009e6000c10153c */
[----:B------:R-:W-:Y:S01]  /*58b50*/  LEA.HI.X.SX32 R5, R5, R245, 0x1, P0 ;  /* 0x000000f505057211 */ /* 0x000fe200000f0eff */
[----:B0-----:R-:W-:Y:S02]  /*58b60*/  IMAD R6, R6, 0x74, RZ ;  /* 0x0000007406067824 */ /* 0x001fe400078e02ff */
[----:B------:R-:W0:Y:S01]  /*58b70*/  LDC R13, c[0x0][0x278] ;  /* 0x00009e00ff0d7b82 */ /* 0x000e220000000800 */
[----:B----4-:R-:W-:-:S07]  /*58b80*/  PRMT R16, R16, 0x7632, R16 ;  /* 0x0000763210107816 */ /* 0x010fce0000000010 */
[----:B------:R-:W4:Y:S01]  /*58b90*/  LDC R3, c[0x0][0x278] ;  /* 0x00009e00ff037b82 */ /* 0x000f220000000800 */
[----:B------:R2:W-:Y:S01]  /*58ba0*/  STG.E.U16 desc[UR60][R4.64], R16 ;  /* 0x0000001004007986 */ /* 0x0005e2000c10153c */
[----:B-1----:R-:W-:Y:S01]  /*58bb0*/  IMAD R12, R12, 0x3a, RZ ;  /* 0x0000003a0c0c7824 */ /* 0x002fe200078e02ff */
[----:B------:R-:W-:-:S05]  /*58bc0*/  IADD3 R6, P3, R6, R244, RZ ;  /* 0x000000f406067210 */ /* 0x000fca0007f7e0ff */
[----:B--2---:R-:W1:Y:S01]  /*58bd0*/  LDC R5, c[0x0][0x278] ;  /* 0x00009e00ff057b82 */ /* 0x004e620000000800 */
[----:B---3--:R-:W-:Y:S01]  /*58be0*/  IMAD R9, R7, 0x3b, RZ ;  /* 0x0000003b07097824 */ /* 0x008fe200078e02ff */
[----:B------:R-:W-:Y:S02]  /*58bf0*/  IADD3 R8, P4, R8, R244, RZ ;  /* 0x000000f408087210 */ /* 0x000fe40007f9e0ff */
[-C--:B------:R-:W-:Y:S02]  /*58c00*/  LEA.HI.X.SX32 R7, R12, R245.reuse, 0x1, P3 ;  /* 0x000000f50c077211 */ /* 0x080fe400018f0eff */
[----:B------:R-:W-:Y:S02]  /*58c10*/  LEA.HI.X.SX32 R9, R9, R245, 0x1, P4 ;  /* 0x000000f509097211 */ /* 0x000fe400020f0eff */
[----:B------:R-:W-:Y:S01]  /*58c20*/  PRMT R2, R17, 0x7632, R2 ;  /* 0x0000763211027816 */ /* 0x000fe20000000002 */
[----:B------:R-:W2:Y:S01]  /*58c30*/  LDC R12, c[0x0][0x278] ;  /* 0x00009e00ff0c7b82 */ /* 0x000ea20000000800 */
[----:B------:R3:W-:Y:S01]  /*58c40*/  STG.E.U16 desc[UR60][R6.64], R17 ;  /* 0x0000001106007986 */ /* 0x0007e2000c10153c */
[----:B------:R-:W-:-:S03]  /*58c50*/  IMAD R4, R15, 0x7a, RZ ;  /* 0x0000007a0f047824 */ /* 0x000fc600078e02ff */
[----:B------:R0:W-:Y:S02]  /*58c60*/  STG.E.U16 desc[UR60][R8.64], R2 ;  /* 0x0000000208007986 */ /* 0x0001e4000c10153c */
[----:B------:R-:W-:Y:S01]  /*58c70*/  IADD3 R4, P3, R4, R244, RZ ;  /* 0x000000f404047210 */ /* 0x000fe20007f7e0ff */
[----:B------:R-:W2:Y:S01]  /*58c80*/  LDC R16, c[0x0][0x278] ;  /* 0x00009e00ff107b82 */ /* 0x000ea20000000800 */
[----:B-1----:R-:W-:-:S07]  /*58c90*/  IMAD R5, R5, 0x3d, RZ ;  /* 0x0000003d05057824 */ /* 0x002fce00078e02ff */
[----:B---3--:R-:W1:Y:S01]  /*58ca0*/  LDC R17, c[0x0][0x278] ;  /* 0x00009e00ff117b82 */ /* 0x008e620000000800 */
[----:B0-----:R-:W-:Y:S02]  /*58cb0*/  IMAD R2, R14, 0x78, RZ ;  /* 0x000000780e027824 */ /* 0x001fe400078e02ff */
[----:B----4-:R-:W-:-:S03]  /*58cc0*/  IMAD R6, R3, 0x7c, RZ ;  /* 0x0000007c03067824 */ /* 0x010fc600078e02ff */
[----:B------:R-:W-:Y:S02]  /*58cd0*/  IADD3 R2, P0, R2, R244, RZ ;  /* 0x000000f402027210 */ /* 0x000fe40007f1e0ff */
[-C--:B------:R-:W-:Y:S01]  /*58ce0*/  LEA.HI.X.SX32 R5, R5, R245.reuse, 0x1, P3 ;  /* 0x000000f505057211 */ /* 0x080fe200018f0eff */
[----:B------:R-:W0:Y:S01]  /*58cf0*/  LDC R14, c[0x0][0x278] ;  /* 0x00009e00ff0e7b82 */ /* 0x000e220000000800 */
[----:B------:R-:W-:Y:S02]  /*58d00*/  LEA.HI.X.SX32 R3, R250, R245, 0x1, P0 ;  /* 0x000000f5fa037211 */ /* 0x000fe400000f0eff */
[----:B------:R-:W-:-:S03]  /*58d10*/  PRMT R8, R18, 0x7632, R8 ;  /* 0x0000763212087816 */ /* 0x000fc60000000008 */
[----:B------:R-:W-:Y:S01]  /*58d20*/  STG.E.U16 desc[UR60][R2.64], R18 ;  /* 0x0000001202007986 */ /* 0x000fe2000c10153c */
[----:B------:R-:W-:Y:S01]  /*58d30*/  IADD3 R6, P4, R6, R244, RZ ;  /* 0x000000f406067210 */ /* 0x000fe20007f9e0ff */
[----:B------:R-:W3:Y:S02]  /*58d40*/  LDC R15, c[0x0][0x278] ;  /* 0x00009e00ff0f7b82 */ /* 0x000ee40000000800 */
[----:B------:R4:W-:Y:S01]  /*58d50*/  STG.E.U16 desc[UR60][R4.64], R8 ;  /* 0x0000000804007986 */ /* 0x0009e2000c10153c */
[----:B------:R-:W-:Y:S01]  /*58d60*/  LEA.HI.X.SX32 R7, R249, R245, 0x1, P4 ;  /* 0x000000f5f9077211 */ /* 0x000fe200020f0eff */
[----:B--2---:R-:W-:-:S04]  /*58d70*/  IMAD R249, R12, 0x7e, RZ ;  /* 0x0000007e0cf97824 */ /* 0x004fc800078e02ff */
[----:B------:R-:W2:Y:S08]  /*58d80*/  LDC R12, c[0x0][0x278] ;  /* 0x00009e00ff0c7b82 */ /* 0x000eb00000000800 */
[----:B----4-:R-:W4:Y:S01]  /*58d90*/  LDC R4, c[0x0][0x278] ;  /* 0x00009e00ff047b82 */ /* 0x010f220000000800 */
[----:B0-----:R-:W-:Y:S02]  /*58da0*/  LEA R3, R14, -R14, 0x6 ;  /* 0x8000000e0e037211 */ /* 0x001fe400078e30ff */
[----:B------:R-:W-:-:S02]  /*58db0*/  IADD3 R2, P0, R249, R244, RZ ;  /* 0x000000f4f9027210 */ /* 0x000fc40007f1e0ff */
[----:B------:R-:W-:Y:S02]  /*58dc0*/  PRMT R9, R19, 0x7632, R9 ;  /* 0x0000763213097816 */ /* 0x000fe40000000009 */
[----:B------:R-:W-:Y:S01]  /*58dd0*/  LEA.HI.X.SX32 R3, R3, R245, 0x1, P0 ;  /* 0x000000f503037211 */ /* 0x000fe200000f0eff */
[----:B------:R0:W-:Y:S01]  /*58de0*/  STG.E.U16 desc[UR60][R6.64], R19 ;  /* 0x0000001306007986 */ /* 0x0001e2000c10153c */
[----:B------:R-:W-:Y:S01]  /*58df0*/  SHF.L.U32 R5, R13, 0x6, RZ ;  /* 0x000000060d057819 */ /* 0x000fe200000006ff */
[----:B------:R-:W3:Y:S01]  /*58e00*/  LDC R250, c[0x0][0x278] ;  /* 0x00009e00fffa7b82 */ /* 0x000ee20000000800 */
[----:B------:R-:W-:Y:S01]  /*58e10*/  IMAD R8, R16, 0x84, RZ ;  /* 0x0000008410087824 */ /* 0x000fe200078e02ff */
[----:B------:R1:W-:Y:S01]  /*58e20*/  STG.E.U16 desc[UR60][R2.64], R9 ;  /* 0x0000000902007986 */ /* 0x0003e2000c10153c */
[----:B--2---:R-:W-:-:S05]  /*58e30*/  IMAD R12, R12, 0x42, RZ ;  /* 0x000000420c0c7824 */ /* 0x004fca00078e02ff */
[----:B------:R-:W2:Y:S01]  /*58e40*/  LDC R18, c[0x0][0x278] ;  /* 0x00009e00ff127b82 */ /* 0x000ea20000000800 */
[----:B----4-:R-:W-:-:S07]  /*58e50*/  LEA R4, P3, R4, R244, 0x7 ;  /* 0x000000f404047211 */ /* 0x010fce00078638ff */
[----:B0-----:R-:W0:Y:S01]  /*58e60*/  LDC R19, c[0x0][0x278] ;  /* 0x00009e00ff137b82 */ /* 0x001e220000000800 */
[----:B------:R-:W-:Y:S02]  /*58e70*/  LEA.HI.X.SX32 R5, R5, R245, 0x1, P3 ;  /* 0x000000f505057211 */ /* 0x000fe400018f0eff */
[----:B------:R-:W-:-:S05]  /*58e80*/  IADD3 R8, P3, R8, R244, RZ ;  /* 0x000000f408087210 */ /* 0x000fca0007f7e0ff */
[----:B-1----:R-:W1:Y:S01]  /*58e90*/  LDC R3, c[0x0][0x278] ;  /* 0x00009e00ff037b82 */ /* 0x002e620000000800 */
[----:B------:R4:W-:Y:S01]  /*58ea0*/  STG.E.U16 desc[UR60][R4.64], R20 ;  /* 0x0000001404007986 */ /* 0x0009e2000c10153c */
[----:B------:R-:W-:Y:S01]  /*58eb0*/  LEA.HI.X.SX32 R9, R12, R245, 0x1, P3 ;  /* 0x000000f50c097211 */ /* 0x000fe200018f0eff */
[----:B------:R-:W-:-:S05]  /*58ec0*/  IMAD R6, R17, 0x82, RZ ;  /* 0x0000008211067824 */ /* 0x000fca00078e02ff */
[----:B------:R-:W2:Y:S08]  /*58ed0*/  LDC R12, c[0x0][0x278] ;  /* 0x00009e00ff0c7b82 */ /* 0x000eb00000000800 */
[----:B----4-:R-:W4:Y:S01]  /*58ee0*/  LDC R5, c[0x0][0x278] ;  /* 0x00009e00ff057b82 */ /* 0x010f220000000800 */
[----:B---3--:R-:W-:Y:S02]  /*58ef0*/  LEA R7, R15, R15, 0x6 ;  /* 0x0000000f0f077211 */ /* 0x008fe400078e30ff */
[----:B------:R-:W-:Y:S01]  /*58f00*/  IADD3 R6, P0, R6, R244, RZ ;  /* 0x000000f406067210 */ /* 0x000fe20007f1e0ff */
[----:B------:R-:W-:Y:S01]  /*58f10*/  IMAD R250, R250, 0x86, RZ ;  /* 0x00000086fafa7824 */ /* 0x000fe200078e02ff */
[----:B------:R-:W-:-:S02]  /*58f20*/  PRMT R2, R20, 0x7632, R2 ;  /* 0x0000763214027816 */ /* 0x000fc40000000002 */
[----:B------:R-:W-:Y:S01]  /*58f30*/  LEA.HI.X.SX32 R7, R7, R245, 0x1, P0 ;  /* 0x000000f507077211 */ /* 0x000fe200000f0eff */
[----:B0-----:R-:W-:Y:S01]  /*58f40*/  IMAD R17, R19, 0x88, RZ ;  /* 0x0000008813117824 */ /* 0x001fe200078e02ff */
[----:B------:R-:W0:Y:S01]  /*58f50*/  LDC R15, c[0x0][0x278] ;  /* 0x00009e00ff0f7b82 */ /* 0x000e220000000800 */
[----:B-1----:R-:W-:Y:S02]  /*58f60*/  IMAD R3, R3, 0x43, RZ ;  /* 0x0000004303037824 */ /* 0x002fe400078e02ff */
[----:B------:R1:W-:Y:S01]  /*58f70*/  STG.E.U16 desc[UR60][R6.64], R2 ;  /* 0x0000000206007986 */ /* 0x0003e2000c10153c */
[----:B------:R-:W-:-:S03]  /*58f80*/  IADD3 R4, P3, R17, R244, RZ ;  /* 0x000000f411047210 */ /* 0x000fc60007f7e0ff */
[----:B------:R3:W-:Y:S01]  /*58f90*/  STG.E.U16 desc[UR60][R8.64], R21 ;  /* 0x0000001508007986 */ /* 0x0007e2000c10153c */
[----:B--2---:R-:W-:Y:S01]  /*58fa0*/  IMAD R16, R18, 0x8a, RZ ;  /* 0x0000008a12107824 */ /* 0x004fe200078e02ff */
[----:B------:R-:W2:Y:S01]  /*58fb0*/  LDC R14, c[0x0][0x278] ;  /* 0x00009e00ff0e7b82 */ /* 0x000ea20000000800 */
[----:B-1----:R-:W-:Y:S01]  /*58fc0*/  IADD3 R2, P0, R250, R244, RZ ;  /* 0x000000f4fa027210 */ /* 0x002fe20007f1e0ff */
[----:B----4-:R-:W-:Y:S01]  /*58fd0*/  IMAD R7, R5, 0x45, RZ ;  /* 0x0000004505077824 */ /* 0x010fe200078e02ff */
[----:B------:R-:W-:-:S05]  /*58fe0*/  LEA.HI.X.SX32 R5, R246, R245, 0x1, P3 ;  /* 0x000000f5f6057211 */ /* 0x000fca00018f0eff */
[----:B------:R-:W1:Y:S01]  /*58ff0*/  LDC R13, c[0x0][0x278] ;  /* 0x00009e00ff0d7b82 */ /* 0x000e620000000800 */
[----:B------:R-:W-:Y:S02]  /*59000*/  LEA.HI.X.SX32 R3, R3, R245, 0x1, P0 ;  /* 0x000000f503037211 */ /* 0x000fe400000f0eff */
[----:B---3--:R-:W-:Y:S01]  /*59010*/  PRMT R21, R21, 0x7632, R21 ;  /* 0x0000763215157816 */ /* 0x008fe20000000015 */
[----:B------:R-:W-:-:S04]  /*59020*/  IMAD R18, R12, 0x8e, RZ ;  /* 0x0000008e0c127824 */ /* 0x000fc800078e02ff */
[----:B------:R-:W3:Y:S01]  /*59030*/  LDC R9, c[0x0][0x278] ;  /* 0x00009e00ff097b82 */ /* 0x000ee20000000800 */
[----:B------:R-:W-:Y:S01]  /*59040*/  STG.E.U16 desc[UR60][R2.64], R21 ;  /* 0x0000001502007986 */ /* 0x000fe2000c10153c */
[----:B------:R-:W-:-:S03]  /*59050*/  IADD3 R6, P4, R16, R244, RZ ;  /* 0x000000f410067210 */ /* 0x000fc60007f9e0ff */
[----:B------:R4:W-:Y:S03]  /*59060*/  STG.E.U16 desc[UR60][R4.64], R22 ;  /* 0x0000001604007986 */ /* 0x0009e6000c10153c */
[----:B------:R-:W2:Y:S01]  /*59070*/  LDC R17, c[0x0][0x278] ;  /* 0x00009e00ff117b82 */ /* 0x000ea20000000800 */
[----:B------:R-:W-:Y:S02]  /*59080*/  LEA.HI.X.SX32 R7, R7, R245, 0x1, P4 ;  /* 0x000000f507077211 */ /* 0x000fe400020f0eff */
[----:B------:R-:W-:-:S05]  /*59090*/  PRMT R8, R22, 0x7632, R8 ;  /* 0x0000763216087816 */ /* 0x000fca0000000008 */
[----:B------:R-:W2:Y:S01]  /*590a0*/  LDC R246, c[0x0][0x278] ;  /* 0x00009e00fff67b82 */ /* 0x000ea20000000800 */
[----:B----4-:R-:W-:-:S07]  /*590b0*/  IADD3 R4, P0, R18, R244, RZ ;  /* 0x000000f412047210 */ /* 0x010fce0007f1e0ff */
[----:B------:R-:W4:Y:S01]  /*590c0*/  LDC R18, c[0x0][0x278] ;  /* 0x00009e00ff127b82 */ /* 0x000f220000000800 */
[----:B------:R0:W-:Y:S01]  /*590d0*/  STG.E.U16 desc[UR60][R6.64], R8 ;  /* 0x0000000806007986 */ /* 0x0001e2000c10153c */
[----:B---3--:R-:W-:Y:S02]  /*590e0*/  IMAD R9, R9, 0x8c, RZ ;  /* 0x0000008c09097824 */ /* 0x008fe400078e02ff */
[----:B-1----:R-:W-:-:S04]  /*590f0*/  IMAD R5, R13, 0x47, RZ ;  /* 0x000000470d057824 */ /* 0x002fc800078e02ff */
[----:B------:R-:W1:Y:S01]  /*59100*/  LDC R16, c[0x0][0x278] ;  /* 0x00009e00ff107b82 */ /* 0x000e620000000800 */
[----:B0-----:R-:W-:-:S07]  /*59110*/  IMAD R6, R15, 0x90, RZ ;  /* 0x000000900f067824 */ /* 0x001fce00078e02ff */
[----:B------:R-:W0:Y:S01]  /*59120*/  LDC R15, c[0x0][0x278] ;  /* 0x00009e00ff0f7b82 */ /* 0x000e220000000800 */
[----:B------:R-:W-:Y:S01]  /*59130*/  IADD3 R2, P3, R9, R244, RZ ;  /* 0x000000f409027210 */ /* 0x000fe20007f7e0ff */
[----:B--2---:R-:W-:Y:S02]  /*59140*/  IMAD R8, R14, 0x92, RZ ;  /* 0x000000920e087824 */ /* 0x004fe400078e02ff */
[----:B------:R-:W-:Y:S01]  /*59150*/  IMAD R9, R17, 0x49, RZ ;  /* 0x0000004911097824 */ /* 0x000fe200078e02ff */
[----:B------:R-:W-:-:S03]  /*59160*/  LEA.HI.X.SX32 R3, R248, R245, 0x1, P3 ;  /* 0x000000f5f8037211 */ /* 0x000fc600018f0eff */
[----:B------:R-:W2:Y:S01]  /*59170*/  LDC R20, c[0x0][0x278] ;  /* 0x00009e00ff147b82 */ /* 0x000ea20000000800 */
[----:B----4-:R-:W-:Y:S01]  /*59180*/  IMAD R18, R18, 0x48, RZ ;  /* 0x0000004812127824 */ /* 0x010fe200078e02ff */
[-C--:B------:R-:W-:Y:S02]  /*59190*/  IADD3 R6, P3, R6, R244.reuse, RZ ;  /* 0x000000f406067210 */ /* 0x080fe40007f7e0ff */
[----:B------:R-:W-:-:S04]  /*591a0*/  IADD3 R8, P4, R8, R244, RZ ;  /* 0x000000f408087210 */ /* 0x000fc80007f9e0ff */
[----:B------:R-:W3:Y:S01]  /*591b0*/  LDC R21, c[0x0][0x278] ;  /* 0x00009e00ff157b82 */ /* 0x000ee20000000800 */
[----:B------:R-:W-:Y:S01]  /*591c0*/  LEA.HI.X.SX32 R5, R5, R245, 0x1, P0 ;  /* 0x000000f505057211 */ /* 0x000fe200000f0eff */
[----:B------:R4:W-:Y:S01]  /*591d0*/  STG.E.U16 desc[UR60][R2.64], R23 ;  /* 0x0000001702007986 */ /* 0x0009e2000c10153c */
[----:B------:R-:W-:-:S05]  /*591e0*/  PRMT R12, R23, 0x7632, R12 ;  /* 0x00007632170c7816 */ /* 0x000fca000000000c */
[----:B------:R-:W3:Y:S01]  /*591f0*/  LDC R19, c[0x0][0x278] ;  /* 0x00009e00ff137b82 */ /* 0x000ee20000000800 */
[-C--:B------:R-:W-:Y:S01]  /*59200*/  LEA.HI.X.SX32 R7, R18, R245.reuse, 0x1, P3 ;  /* 0x000000f512077211 */ /* 0x080fe200018f0eff */
[----:B------:R-:W-:Y:S01]  /*59210*/  IMAD R246, R246, 0x94, RZ ;  /* 0x00000094f6f67824 */ /* 0x000fe200078e02ff */
[----:B------:R-:W-:-:S05]  /*59220*/  LEA.HI.X.SX32 R9, R9, R245, 0x1, P4 ;  /* 0x000000f509097211 */ /* 0x000fca00020f0eff */
[----:B------:R-:W3:Y:S01]  /*59230*/  LDC R14, c[0x0][0x278] ;  /* 0x00009e00ff0e7b82 */ /* 0x000ee20000000800 */
[----:B----4-:R-:W-:Y:S01]  /*59240*/  PRMT R2, R24, 0x7632, R2 ;  /* 0x0000763218027816 */ /* 0x010fe20000000002 */
[----:B------:R-:W-:Y:S01]  /*59250*/  STG.E.U16 desc[UR60][R4.64], R12 ;  /* 0x0000000c04007986 */ /* 0x000fe2000c10153c */
[----:B0-----:R-:W-:-:S03]  /*59260*/  IMAD R23, R15, 0x4a, RZ ;  /* 0x0000004a0f177824 */ /* 0x001fc600078e02ff */
[----:B------:R-:W-:Y:S02]  /*59270*/  STG.E.U16 desc[UR60][R6.64], R24 ;  /* 0x0000001806007986 */ /* 0x000fe4000c10153c */
[----:B------:R-:W0:Y:S02]  /*59280*/  LDC R248, c[0x0][0x278] ;  /* 0x00009e00fff87b82 */ /* 0x000e240000000800 */
[----:B------:R4:W-:Y:S06]  /*59290*/  STG.E.U16 desc[UR60][R8.64], R2 ;  /* 0x0000000208007986 */ /* 0x0009ec000c10153c */
[----:B------:R-:W0:Y:S01]  /*592a0*/  LDC R18, c[0x0][0x278] ;  /* 0x00009e00ff127b82 */ /* 0x000e220000000800 */
[----:B----4-:R-:W-:Y:S01]  /*592b0*/  IADD3 R2, P3, R246, R244, RZ ;  /* 0x000000f4f6027210 */ /* 0x010fe20007f7e0ff */
[----:B-1----:R-:W-:-:S06]  /*592c0*/  IMAD R16, R16, 0x96, RZ ;  /* 0x0000009610107824 */ /* 0x002fcc00078e02ff */
[----:B------:R-:W1:Y:S01]  /*592d0*/  LDC R12, c[0x0][0x278] ;  /* 0x00009e00ff0c7b82 */ /* 0x000e620000000800 */
[----:B------:R-:W-:Y:S01]  /*592e0*/  LEA.HI.X.SX32 R3, R23, R245, 0x1, P3 ;  /* 0x000000f517037211 */ /* 0x000fe200018f0eff */
[----:B--2---:R-:W-:-:S06]  /*592f0*/  IMAD R20, R20, 0x98, RZ ;  /* 0x0000009814147824 */ /* 0x004fcc00078e02ff */
[----:B------:R-:W2:Y:S01]  /*59300*/  LDC R23, c[0x0][0x278] ;  /* 0x00009e00ff177b82 */ /* 0x000ea20000000800 */
[----:B---3--:R-:W-:Y:S01]  /*59310*/  IMAD R15, R21, 0x9a, RZ ;  /* 0x0000009a150f7824 */ /* 0x008fe200078e02ff */
[-C--:B------:R-:W-:Y:S01]  /*59320*/  IADD3 R4, P0, R16, R244.reuse, RZ ;  /* 0x000000f410047210 */ /* 0x080fe20007f1e0ff */
[----:B------:R-:W-:Y:S01]  /*59330*/  IMAD R5, R19, 0x4b, RZ ;  /* 0x0000004b13057824 */ /* 0x000fe200078e02ff */
[-C--:B------:R-:W-:Y:S01]  /*59340*/  IADD3 R6, P3, R20, R244.reuse, RZ ;  /* 0x000000f414067210 */ /* 0x080fe20007f7e0ff */
[----:B------:R-:W-:Y:S01]  /*59350*/  IMAD R9, R14, 0x4d, RZ ;  /* 0x0000004d0e097824 */ /* 0x000fe200078e02ff */
[----:B------:R-:W-:Y:S01]  /*59360*/  IADD3 R8, P4, R15, R244, RZ ;  /* 0x000000f40f087210 */ /* 0x000fe20007f9e0ff */
[----:B------:R3:W-:Y:S01]  /*59370*/  STG.E.U16 desc[UR60][R2.64], R25 ;  /* 0x0000001902007986 */ /* 0x0007e2000c10153c */
[-C--:B------:R-:W-:Y:S01]  /*59380*/  LEA.HI.X.SX32 R5, R5, R245.reuse, 0x1, P0 ;  /* 0x000000f505057211 */ /* 0x080fe200000f0eff */
[----:B0-----:R-:W-:Y:S01]  /*59390*/  IMAD R248, R248, 0x9c, RZ ;  /* 0x0000009cf8f87824 */ /* 0x001fe200078e02ff */
[-C--:B------:R-:W-:Y:S01]  /*593a0*/  LEA.HI.X.SX32 R7, R247, R245.reuse, 0x1, P3 ;  /* 0x000000f5f7077211 */ /* 0x080fe200018f0eff */
[----:B------:R-:W0:Y:S01]  /*593b0*/  LDC R17, c[0x0][0x278] ;  /* 0x00009e00ff117b82 */ /* 0x000e220000000800 */
[----:B------:R-:W-:-:S02]  /*593c0*/  LEA.HI.X.SX32 R9, R9, R245, 0x1, P4 ;  /* 0x000000f509097211 */ /* 0x000fc400020f0eff */
[----:B---3--:R-:W-:-:S05]  /*593d0*/  PRMT R25, R25, 0x7632, R25 ;  /* 0x0000763219197816 */ /* 0x008fca0000000019 */
[----:B------:R-:W3:Y:S01]  /*593e0*/  LDC R13, c[0x0][0x278] ;  /* 0x00009e00ff0d7b82 */ /* 0x000ee20000000800 */
[----:B------:R-:W-:Y:S01]  /*593f0*/  PRMT R2, R26, 0x7632, R2 ;  /* 0x000076321a027816 */ /* 0x000fe20000000002 */
[----:B------:R-:W-:Y:S01]  /*59400*/  STG.E.U16 desc[UR60][R4.64], R25 ;  /* 0x0000001904007986 */ /* 0x000fe2000c10153c */
[----:B------:R-:W-:-:S03]  /*59410*/  IMAD R18, R18, 0xa0, RZ ;  /* 0x000000a012127824 */ /* 0x000fc600078e02ff */
[----:B------:R-:W-:Y:S02]  /*59420*/  STG.E.U16 desc[UR60][R6.64], R26 ;  /* 0x0000001a06007986 */ /* 0x000fe4000c10153c */
[----:B------:R-:W4:Y:S02]  /*59430*/  LDC R22, c[0x0][0x278] ;  /* 0x00009e00ff167b82 */ /* 0x000f240000000800 */
[----:B------:R1:W-:Y:S01]  /*59440*/  STG.E.U16 desc[UR60][R8.64], R2 ;  /* 0x0000000208007986 */ /* 0x0003e2000c10153c */
[----:B--2---:R-:W-:-:S05]  /*59450*/  IMAD R23, R23, 0x50, RZ ;  /* 0x0000005017177824 */ /* 0x004fca00078e02ff */
[----:B------:R-:W2:Y:S01]  /*59460*/  LDC R247, c[0x0][0x278] ;  /* 0x00009e00fff77b82 */ /* 0x000ea20000000800 */
[----:B-1----:R-:W-:Y:S01]  /*59470*/  IADD3 R2, P3, R248, R244, RZ ;  /* 0x000000f4f8027210 */ /* 0x002fe20007f7e0ff */
[----:B------:R-:W-:-:S06]  /*59480*/  IMAD R19, R12, 0x9e, RZ ;  /* 0x0000009e0c137824 */ /* 0x000fcc00078e02ff */
[----:B------:R-:W1:Y:S01]  /*59490*/  LDC R14, c[0x0][0x278] ;  /* 0x00009e00ff0e7b82 */ /* 0x000e620000000800 */
[----:B------:R-:W-:Y:S02]  /*594a0*/  LEA.HI.X.SX32 R3, R251, R245, 0x1, P3 ;  /* 0x000000f5fb037211 */ /* 0x000fe400018f0eff */
[----:B------:R-:W-:-:S04]  /*594b0*/  IADD3 R6, P3, R18, R244, RZ ;  /* 0x000000f412067210 */ /* 0x000fc80007f7e0ff */
[-C--:B------:R-:W-:Y:S01]  /*594c0*/  LEA.HI.X.SX32 R7, R23, R245.reuse, 0x1, P3 ;  /* 0x000000f517077211 */ /* 0x080fe200018f0eff */
[----:B0-----:R-:W-:Y:S01]  /*594d0*/  IMAD R17, R17, 0xa2, RZ ;  /* 0x000000a211117824 */ /* 0x001fe200078e02ff */
[----:B------:R-:W0:Y:S01]  /*594e0*/  LDC R23, c[0x0][0x278] ;  /* 0x00009e00ff177b82 */ /* 0x000e220000000800 */
[----:B---3--:R-:W-:Y:S01]  /*594f0*/  IMAD R5, R13, 0x4f, RZ ;  /* 0x0000004f0d057824 */ /* 0x008fe200078e02ff */
[-C--:B------:R-:W-:Y:S01]  /*59500*/  IADD3 R4, P0, R19, R244.reuse, RZ ;  /* 0x000000f413047210 */ /* 0x080fe20007f1e0ff */
[----:B----4-:R-:W-:Y:S01]  /*59510*/  IMAD R9, R22, 0x51, RZ ;  /* 0x0000005116097824 */ /* 0x010fe200078e02ff */
[----:B------:R-:W-:Y:S01]  /*59520*/  IADD3 R8, P4, R17, R244, RZ ;  /* 0x000000f411087210 */ /* 0x000fe20007f9e0ff */
[----:B------:R3:W-:Y:S01]  /*59530*/  STG.E.U16 desc[UR60][R2.64], R27 ;  /* 0x0000001b02007986 */ /* 0x0007e2000c10153c */
[-C--:B------:R-:W-:Y:S02]  /*59540*/  LEA.HI.X.SX32 R5, R5, R245.reuse, 0x1, P0 ;  /* 0x000000f505057211 */ /* 0x080fe400000f0eff */
[----:B------:R-:W-:Y:S01]  /*59550*/  PRMT R12, R27, 0x7632, R12 ;  /* 0x000076321b0c7816 */ /* 0x000fe2000000000c */
[----:B--2---:R-:W-:Y:S01]  /*59560*/  IMAD R247, R247, 0xa4, RZ ;  /* 0x000000a4f7f77824 */ /* 0x004fe200078e02ff */
[----:B------:R-:W-:Y:S01]  /*59570*/  LEA.HI.X.SX32 R9, R9, R245, 0x1, P4 ;  /* 0x000000f509097211 */ /* 0x000fe200020f0eff */
[----:B------:R-:W2:Y:S02]  /*59580*/  LDC R16, c[0x0][0x278] ;  /* 0x00009e00ff107b82 */ /* 0x000ea40000000800 */
[----:B------:R-:W-:Y:S01]  /*59590*/  STG.E.U16 desc[UR60][R4.64], R12 ;  /* 0x0000000c04007986 */ /* 0x000fe2000c10153c */
[----:B---3--:R-:W-:-:S03]  /*595a0*/  PRMT R2, R28, 0x7632, R2 ;  /* 0x000076321c027816 */ /* 0x008fc60000000002 */
[----:B------:R-:W-:Y:S02]  /*595b0*/  STG.E.U16 desc[UR60][R6.64], R28 ;  /* 0x0000001c06007986 */ /* 0x000fe4000c10153c */
[----:B------:R-:W3:Y:S02]  /*595c0*/  LDC R15, c[0x0][0x278] ;  /* 0x00009e00ff0f7b82 */ /* 0x000ee40000000800 */
[----:B------:R4:W-:Y:S01]  /*595d0*/  STG.E.U16 desc[UR60][R8.64], R2 ;  /* 0x0000000208007986 */ /* 0x0009e2000c10153c */
[----:B0-----:R-:W-:-:S05]  /*595e0*/  IMAD R23, R23, 0x52, RZ ;  /* 0x0000005217177824 */ /* 0x001fca00078e02ff */
[----:B------:R-:W0:Y:S01]  /*595f0*/  LDC R251, c[0x0][0x278] ;  /* 0x00009e00fffb7b82 */ /* 0x000e220000000800 */
[----:B----4-:R-:W-:-:S07]  /*59600*/  IADD3 R2, P0, R247, R244, RZ ;  /* 0x000000f4f7027210 */ /* 0x010fce0007f1e0ff */
[----:B------:R-:W4:Y:S01]  /*59610*/  LDC R12, c[0x0][0x278] ;  /* 0x00009e00ff0c7b82 */ /* 0x000f220000000800 */
[----:B------:R-:W-:-:S07]  /*59620*/  LEA.HI.X.SX32 R3, R23, R245, 0x1, P0 ;  /* 0x000000f517037211 */ /* 0x000fce00000f0eff */
[----:B------:R-:W3:Y:S01]  /*59630*/  LDC R23, c[0x0][0x278] ;  /* 0x00009e00ff177b82 */ /* 0x000ee20000000800 */
[----:B-1----:R-:W-:Y:S02]  /*59640*/  IMAD R17, R14, 0xa6, RZ ;  /* 0x000000a60e117824 */ /* 0x002fe400078e02ff */
[----:B--2---:R-:W-:-:S05]  /*59650*/  IMAD R5, R16, 0x53, RZ ;  /* 0x0000005310057824 */ /* 0x004fca00078e02ff */
[----:B------:R-:W1:Y:S08]  /*59660*/  LDC R9, c[0x0][0x278] ;  /* 0x00009e00ff097b82 */ /* 0x000e700000000800 */
[----:B------:R-:W2:Y:S08]  /*59670*/  LDC R13, c[0x0][0x278] ;  /* 0x00009e00ff0d7b82 */ /* 0x000eb00000000800 */
[----:B------:R-:W4:Y:S01]  /*59680*/  LDC R14, c[0x0][0x278] ;  /* 0x00009e00ff0e7b82 */ /* 0x000f220000000800 */
[----:B---3--:R-:W-:-:S07]  /*59690*/  IMAD R24, R23, 0x56, RZ ;  /* 0x0000005617187824 */ /* 0x008fce00078e02ff */
[----:B------:R-:W3:Y:S01]  /*596a0*/  LDC R16, c[0x0][0x278] ;  /* 0x00009e00ff107b82 */ /* 0x000ee20000000800 */
[----:B------:R-:W-:-:S07]  /*596b0*/  IMAD R15, R15, 0xa8, RZ ;  /* 0x000000a80f0f7824 */ /* 0x000fce00078e02ff */
[----:B------:R-:W3:Y:S01]  /*596c0*/  LDC R23, c[0x0][0x278] ;  /* 0x00009e00ff177b82 */ /* 0x000ee20000000800 */
[-C--:B------:R-:W-:Y:S02]  /*596d0*/  IADD3 R6, P4, R15, R244.reuse, RZ ;  /* 0x000000f40f067210 */ /* 0x080fe40007f9e0ff */
[----:B------:R-:W-:Y:S01]  /*596e0*/  IADD3 R4, P3, R17, R244, RZ ;  /* 0x000000f411047210 */ /* 0x000fe20007f7e0ff */
[----:B0-----:R-:W-:-:S04]  /*596f0*/  IMAD R251, R251, 0xaa, RZ ;  /* 0x000000aafbfb7824 */ /* 0x001fc800078e02ff */
[----:B------:R-:W0:Y:S01]  /*59700*/  LDC R15, c[0x0][0x278] ;  /* 0x00009e00ff0f7b82 */ /* 0x000e220000000800 */
[-C--:B------:R-:W-:Y:S01]  /*59710*/  LEA.HI.X.SX32 R5, R5, R245.reuse, 0x1, P3 ;  /* 0x000000f505057211 */ /* 0x080fe200018f0eff */
[----:B------:R4:W-:Y:S01]  /*59720*/  STG.E.U16 desc[UR60][R2.64], R29 ;  /* 0x0000001d02007986 */ /* 0x0009e2000c10153c */
[----:B------:R-:W-:Y:S02]  /*59730*/  PRMT R8, R29, 0x7632, R8 ;  /* 0x000076321d087816 */ /* 0x000fe40000000008 */
[----:B------:R-:W-:Y:S01]  /*59740*/  LEA.HI.X.SX32 R7, R239, R245, 0x1, P4 ;  /* 0x000000f5ef077211 */ /* 0x000fe200020f0eff */
[----:B-1----:R-:W-:Y:S02]  /*59750*/  IMAD R9, R9, 0xac, RZ ;  /* 0x000000ac09097824 */ /* 0x002fe400078e02ff */
[----:B------:R-:W1:Y:S01]  /*59760*/  LDC R18, c[0x0][0x278] ;  /* 0x00009e00ff127b82 */ /* 0x000e620000000800 */
[----:B--2---:R-:W-:Y:S01]  /*59770*/  IMAD R13, R13, 0xae, RZ ;  /* 0x000000ae0d0d7824 */ /* 0x004fe200078e02ff */
[----:B------:R2:W-:Y:S01]  /*59780*/  STG.E.U16 desc[UR60][R4.64], R8 ;  /* 0x0000000804007986 */ /* 0x0005e2000c10153c */
[----:B----4-:R-:W-:-:S02]  /*59790*/  IMAD R14, R14, 0xb0, RZ ;  /* 0x000000b00e0e7824 */ /* 0x010fc400078e02ff */
[----:B------:R-:W-:Y:S01]  /*597a0*/  IMAD R3, R12, 0x55, RZ ;  /* 0x000000550c037824 */ /* 0x000fe200078e02ff */
[-C--:B------:R-:W-:Y:S01]  /*597b0*/  IADD3 R2, P3, R251, R244.reuse, RZ ;  /* 0x000000f4fb027210 */ /* 0x080fe20007f7e0ff */
[----:B------:R4:W-:Y:S01]  /*597c0*/  STG.E.U16 desc[UR60][R6.64], R30 ;  /* 0x0000001e06007986 */ /* 0x0009e2000c10153c */
[----:B------:R-:W1:Y:S02]  /*597d0*/  LDC R19, c[0x0][0x278] ;  /* 0x00009e00ff137b82 */ /* 0x000e640000000800 */
[----:B------:R-:W-:Y:S01]  /*597e0*/  LEA.HI.X.SX32 R3, R3, R245, 0x1, P3 ;  /* 0x000000f503037211 */ /* 0x000fe200018f0eff */
[----:B---3--:R-:W-:Y:S01]  /*597f0*/  IMAD R23, R23, 0x58, RZ ;  /* 0x0000005817177824 */ /* 0x008fe200078e02ff */
[-C--:B--2---:R-:W-:Y:S02]  /*59800*/  IADD3 R4, P0, R9, R244.reuse, RZ ;  /* 0x000000f409047210 */ /* 0x084fe40007f1e0ff */
[-C--:B------:R-:W-:Y:S02]  /*59810*/  IADD3 R8, P4, R14, R244.reuse, RZ ;  /* 0x000000f40e087210 */ /* 0x080fe40007f9e0ff */
[----:B------:R-:W2:Y:S01]  /*59820*/  LDC R17, c[0x0][0x278] ;  /* 0x00009e00ff117b82 */ /* 0x000ea20000000800 */
[----:B----4-:R-:W-:Y:S01]  /*59830*/  PRMT R30, R30, 0x7632, R30 ;  /* 0x000076321e1e7816 */ /* 0x010fe2000000001e */
[----:B------:R-:W-:Y:S01]  /*59840*/  IMAD R7, R16, 0x57, RZ ;  /* 0x0000005710077824 */ /* 0x000fe200078e02ff */
[----:B------:R-:W-:-:S02]  /*59850*/  IADD3 R6, P3, R13, R244, RZ ;  /* 0x000000f40d067210 */ /* 0x000fc40007f7e0ff */
[-C--:B------:R-:W-:Y:S01]  /*59860*/  LEA.HI.X.SX32 R5, R24, R245.reuse, 0x1, P0 ;  /* 0x000000f518057211 */ /* 0x080fe200000f0eff */
[----:B------:R3:W-:Y:S01]  /*59870*/  STG.E.U16 desc[UR60][R2.64], R30 ;  /* 0x0000001e02007986 */ /* 0x0007e2000c10153c */
[-C--:B------:R-:W-:Y:S01]  /*59880*/  LEA.HI.X.SX32 R7, R7, R245.reuse, 0x1, P3 ;  /* 0x000000f507077211 */ /* 0x080fe200018f0eff */
[----:B------:R-:W4:Y:S01]  /*59890*/  LDC R239, c[0x0][0x278] ;  /* 0x00009e00ffef7b82 */ /* 0x000f220000000800 */
[----:B------:R-:W-:Y:S01]  /*598a0*/  LEA.HI.X.SX32 R9, R23, R245, 0x1, P4 ;  /* 0x000000f517097211 */ /* 0x000fe200020f0eff */
[----:B------:R-:W-:Y:S01]  /*598b0*/  STG.E.U16 desc[UR60][R4.64], R31 ;  /* 0x0000001f04007986 */ /* 0x000fe2000c10153c */
[----:B0-----:R-:W-:-:S05]  /*598c0*/  IMAD R15, R15, 0xb2, RZ ;  /* 0x000000b20f0f7824 */ /* 0x001fca00078e02ff */
[----:B------:R-:W0:Y:S01]  /*598d0*/  LDC R20, c[0x0][0x278] ;  /* 0x00009e00ff147b82 */ /* 0x000e220000000800 */
[----:B---3--:R-:W-:-:S05]  /*598e0*/  PRMT R2, R31, 0x7632, R2 ;  /* 0x000076321f027816 */ /* 0x008fca0000000002 */
[----:B------:R3:W-:Y:S02]  /*598f0*/  STG.E.U16 desc[UR60][R6.64], R2 ;  /* 0x0000000206007986 */ /* 0x0007e4000c10153c */
[----:B------:R-:W0:Y:S02]  /*59900*/  LDC R13, c[0x0][0x278] ;  /* 0x00009e00ff0d7b82 */ /* 0x000e240000000800 */
[----:B------:R1:W-:Y:S06]  /*59910*/  STG.E.U16 desc[UR60][R8.64], R32 ;  /* 0x0000002008007986 */ /* 0x0003ec000c10153c */
[----:B------:R-:W0:Y:S01]  /*59920*/  LDC R14, c[0x0][0x278] ;  /* 0x00009e00ff0e7b82 */ /* 0x000e220000000800 */
[----:B---3--:R-:W-:-:S07]  /*59930*/  IADD3 R2, P0, R15, R244, RZ ;  /* 0x000000f40f027210 */ /* 0x008fce0007f1e0ff */
[----:B-1----:R-:W1:Y:S01]  /*59940*/  LDC R9, c[0x0][0x278] ;  /* 0x00009e00ff097b82 */ /* 0x002e620000000800 */
[----:B------:R-:W-:-:S07]  /*59950*/  IMAD R18, R18, 0xb4, RZ ;  /* 0x000000b412127824 */ /* 0x000fce00078e02ff */
[----:B------:R-:W3:Y:S01]  /*59960*/  LDC R12, c[0x0][0x278] ;  /* 0x00009e00ff0c7b82 */ /* 0x000ee20000000800 */
[----:B------:R-:W-:-:S07]  /*59970*/  IMAD R3, R19, 0x59, RZ ;  /* 0x0000005913037824 */ /* 0x000fce00078e02ff */
[----:B------:R-:W3:Y:S01]  /*59980*/  LDC R15, c[0x0][0x278] ;  /* 0x00009e00ff0f7b82 */ /* 0x000ee20000000800 */
[----:B------:R-:W-:Y:S01]  /*59990*/  IADD3 R4, P3, R18, R244, RZ ;  /* 0x000000f412047210 */ /* 0x000fe20007f7e0ff */
[----:B--2---:R-:W-:Y:S01]  /*599a0*/  IMAD R16, R17, 0xb6, RZ ;  /* 0x000000b611107824 */ /* 0x004fe200078e02ff */
[----:B------:R-:W-:-:S05]  /*599b0*/  LEA.HI.X.SX32 R3, R3, R245, 0x1, P0 ;  /* 0x000000f503037211 */ /* 0x000fca00000f0eff */
[----:B------:R-:W2:Y:S01]  /*599c0*/  LDC R25, c[0x0][0x278] ;  /* 0x00009e00ff197b82 */ /* 0x000ea20000000800 */
[----:B------:R-:W-:Y:S01]  /*599d0*/  PRMT R32, R32, 0x7632, R32 ;  /* 0x0000763220207816 */ /* 0x000fe20000000020 */
[----:B----4-:R-:W-:Y:S01]  /*599e0*/  IMAD R239, R239, 0xb8, RZ ;  /* 0x000000b8efef7824 */ /* 0x010fe200078e02ff */
[----:B------:R-:W-:Y:S01]  /*599f0*/  LEA.HI.X.SX32 R5, R238, R245, 0x1, P3 ;  /* 0x000000f5ee057211 */ /* 0x000fe200018f0eff */
[----:B0-----:R-:W-:-:S04]  /*59a00*/  IMAD R7, R20, 0x5b, RZ ;  /* 0x0000005b14077824 */ /* 0x001fc800078e02ff */
[----:B------:R-:W0:Y:S01]  /*59a10*/  LDC R26, c[0x0][0x278] ;  /* 0x00009e00ff1a7b82 */ /* 0x000e220000000800 */
[----:B------:R-:W-:Y:S01]  /*59a20*/  IADD3 R6, P4, R16, R244, RZ ;  /* 0x000000f410067210 */ /* 0x000fe20007f9e0ff */
[----:B------:R4:W-:Y:S01]  /*59a30*/  STG.E.U16 desc[UR60][R2.64], R32 ;  /* 0x0000002002007986 */ /* 0x0009e2000c10153c */
[----:B------:R-:W-:Y:S01]  /*59a40*/  PRMT R8, R33, 0x7632, R8 ;  /* 0x0000763221087816 */ /* 0x000fe20000000008 */
[----:B-1----:R-:W-:Y:S02]  /*59a50*/  IMAD R238, R9, 0xba, RZ ;  /* 0x000000ba09ee7824 */ /* 0x002fe400078e02ff */
[----:B------:R1:W-:Y:S01]  /*59a60*/  STG.E.U16 desc[UR60][R4.64], R33 ;  /* 0x0000002104007986 */ /* 0x0003e2000c10153c */
[----:B------:R-:W-:Y:S01]  /*59a70*/  LEA.HI.X.SX32 R7, R7, R245, 0x1, P4 ;  /* 0x000000f507077211 */ /* 0x000fe200020f0eff */
[----:B------:R-:W0:Y:S01]  /*59a80*/  LDC R23, c[0x0][0x278] ;  /* 0x00009e00ff177b82 */ /* 0x000e220000000800 */
[----:B---3--:R-:W-:Y:S02]  /*59a90*/  IMAD R9, R15, 0x5f, RZ ;  /* 0x0000005f0f097824 */ /* 0x008fe400078e02ff */
[----:B----4-:R-:W-:-:S05]  /*59aa0*/  IMAD R32, R14, 0xbe, RZ ;  /* 0x000000be0e207824 */ /* 0x010fca00078e02ff */
[----:B------:R-:W3:Y:S01]  /*59ab0*/  LDC R22, c[0x0][0x278] ;  /* 0x00009e00ff167b82 */ /* 0x000ee20000000800 */
[----:B-1----:R-:W-:Y:S01]  /*59ac0*/  IADD3 R4, P3, R239, R244, RZ ;  /* 0x000000f4ef047210 */ /* 0x002fe20007f7e0ff */
[----:B------:R-:W-:Y:S01]  /*59ad0*/  IMAD R33, R13, 0xbc, RZ ;  /* 0x000000bc0d217824 */ /* 0x000fe200078e02ff */
[----:B------:R1:W-:Y:S01]  /*59ae0*/  STG.E.U16 desc[UR60][R6.64], R8 ;  /* 0x0000000806007986 */ /* 0x0003e2000c10153c */
[----:B------:R-:W-:Y:S01]  /*59af0*/  IMAD R3, R12, 0x5d, RZ ;  /* 0x0000005d0c037824 */ /* 0x000fe200078e02ff */
[----:B------:R-:W-:-:S03]  /*59b00*/  LEA.HI.X.SX32 R5, R237, R245, 0x1, P3 ;  /* 0x000000f5ed057211 */ /* 0x000fc600018f0eff */
[----:B------:R-:W4:Y:S01]  /*59b10*/  LDC R21, c[0x0][0x278] ;  /* 0x00009e00ff157b82 */ /* 0x000f220000000800 */
[-C--:B------:R-:W-:Y:S01]  /*59b20*/  IADD3 R2, P0, R238, R244.reuse, RZ ;  /* 0x000000f4ee027210 */ /* 0x080fe20007f1e0ff */
[----:B------:R2:W-:Y:S06]  /*59b30*/  STG.E.U16 desc[UR60][R4.64], R34 ;  /* 0x0000002204007986 */ /* 0x0005ec000c10153c */
[----:B------:R-:W4:Y:S01]  /*59b40*/  LDC R16, c[0x0][0x278] ;  /* 0x00009e00ff107b82 */ /* 0x000f220000000800 */
[-C--:B-1----:R-:W-:Y:S02]  /*59b50*/  IADD3 R6, P3, R33, R244.reuse, RZ ;  /* 0x000000f421067210 */ /* 0x082fe40007f7e0ff */
[----:B------:R-:W-:-:S02]  /*59b60*/  IADD3 R8, P4, R32, R244, RZ ;  /* 0x000000f420087210 */ /* 0x000fc40007f9e0ff */
[----:B------:R-:W-:-:S03]  /*59b70*/  LEA.HI.X.SX32 R3, R3, R245, 0x1, P0 ;  /* 0x000000f503037211 */ /* 0x000fc600000f0eff */
[----:B------:R-:W1:Y:S01]  /*59b80*/  LDC R24, c[0x0][0x278] ;  /* 0x00009e00ff187b82 */ /* 0x000e620000000800 */
[----:B--2---:R-:W-:Y:S02]  /*59b90*/  PRMT R34, R34, 0x7632, R34 ;  /* 0x0000763222227816 */ /* 0x004fe40000000022 */
[-C--:B------:R-:W-:Y:S01]  /*59ba0*/  LEA.HI.X.SX32 R7, R236, R245.reuse, 0x1, P3 ;  /* 0x000000f5ec077211 */ /* 0x080fe200018f0eff */
[----:B------:R-:W-:Y:S01]  /*59bb0*/  IMAD R25, R25, 0xc0, RZ ;  /* 0x000000c019197824 */ /* 0x000fe200078e02ff */
[----:B------:R-:W-:Y:S02]  /*59bc0*/  LEA.HI.X.SX32 R9, R9, R245, 0x1, P4 ;  /* 0x000000f509097211 */ /* 0x000fe400020f0eff */
[----:B------:R-:W-:Y:S01]  /*59bd0*/  PRMT R4, R35, 0x7632, R4 ;  /* 0x0000763223047816 */ /* 0x000fe20000000004 */
[----:B------:R3:W-:Y:S01]  /*59be0*/  STG.E.U16 desc[UR60][R2.64], R34 ;  /* 0x0000002202007986 */ /* 0x0007e2000c10153c */
[----:B0-----:R-:W-:Y:S01]  /*59bf0*/  IMAD R26, R26, 0x60, RZ ;  /* 0x000000601a1a7824 */ /* 0x001fe200078e02ff */
[----:B------:R-:W0:Y:S02]  /*59c00*/  LDC R17, c[0x0][0x278] ;  /* 0x00009e00ff117b82 */ /* 0x000e240000000800 */
[----:B------:R-:W-:Y:S04]  /*59c10*/  STG.E.U16 desc[UR60][R6.64], R35 ;  /* 0x0000002306007986 */ /* 0x000fe8000c10153c */
[----:B------:R2:W-:Y:S02]  /*59c20*/  STG.E.U16 desc[UR60][R8.64], R4 ;  /* 0x0000000408007986 */ /* 0x0005e4000c10153c */
[----:B------:R-:W0:Y:S01]  /*59c30*/  LDC R18, c[0x0][0x278] ;  /* 0x00009e00ff127b82 */ /* 0x000e220000000800 */
[----:B------:R-:W-:-:S02]  /*59c40*/  IMAD R23, R23, 0xc2, RZ ;  /* 0x000000c217177824 */ /* 0x000fc400078e02ff */
[----:B---3--:R-:W-:-:S05]  /*59c50*/  IMAD R2, R22, 0xc4, RZ ;  /* 0x000000c416027824 */ /* 0x008fca00078e02ff */
[----:B------:R-:W3:Y:S01]  /*59c60*/  LDC R20, c[0x0][0x278] ;  /* 0x00009e00ff147b82 */ /* 0x000ee20000000800 */
[----:B--2---:R-:W-:-:S04]  /*59c70*/  IADD3 R4, P3, R25, R244, RZ ;  /* 0x000000f419047210 */ /* 0x004fc80007f7e0ff */
[----:B------:R-:W-:-:S03]  /*59c80*/  LEA.HI.X.SX32 R5, R26, R245, 0x1, P3 ;  /* 0x000000f51a057211 */ /* 0x000fc600018f0eff */
[----:B------:R-:W2:Y:S01]  /*59c90*/  LDC R26, c[0x0][0x278] ;  /* 0x00009e00ff1a7b82 */ /* 0x000ea20000000800 */
[----:B----4-:R-:W-:-:S07]  /*59ca0*/  IMAD R3, R21, 0xc6, RZ ;  /* 0x000000c615037824 */ /* 0x010fce00078e02ff */
[----:B------:R-:W4:Y:S01]  /*59cb0*/  LDC R19, c[0x0][0x278] ;  /* 0x00009e00ff137b82 */ /* 0x000f220000000800 */
[----:B------:R-:W-:Y:S01]  /*59cc0*/  IMAD R7, R16, 0x61, RZ ;  /* 0x0000006110077824 */ /* 0x000fe200078e02ff */
[-C--:B------:R-:W-:Y:S01]  /*59cd0*/  IADD3 R6, P0, R23, R244.reuse, RZ ;  /* 0x000000f417067210 */ /* 0x080fe20007f1e0ff */
[----:B-1----:R-:W-:Y:S01]  /*59ce0*/  IMAD R13, R24, 0x63, RZ ;  /* 0x00000063180d7824 */ /* 0x002fe200078e02ff */
[-C--:B------:R-:W-:Y:S01]  /*59cf0*/  IADD3 R8, P3, R2, R244.reuse, RZ ;  /* 0x000000f402087210 */ /* 0x080fe20007f7e0ff */
[----:B------:R1:W-:Y:S01]  /*59d00*/  STG.E.U16 desc[UR60][R4.64], R36 ;  /* 0x0000002404007986 */ /* 0x0003e2000c10153c */
[----:B------:R-:W-:Y:S02]  /*59d10*/  IADD3 R12, P4, R3, R244, RZ ;  /* 0x000000f4030c7210 */ /* 0x000fe40007f9e0ff */
[-C--:B------:R-:W-:Y:S01]  /*59d20*/  LEA.HI.X.SX32 R7, R7, R245.reuse, 0x1, P0 ;  /* 0x000000f507077211 */ /* 0x080fe200000f0eff */
[----:B------:R-:W4:Y:S01]  /*59d30*/  LDC R14, c[0x0][0x278] ;  /* 0x00009e00ff0e7b82 */ /* 0x000f220000000800 */
[----:B------:R-:W-:-:S02]  /*59d40*/  LEA.HI.X.SX32 R9, R10, R245, 0x1, P3 ;  /* 0x000000f50a097211 */ /* 0x000fc400018f0eff */
[----:B------:R-:W-:Y:S02]  /*59d50*/  LEA.HI.X.SX32 R13, R13, R245, 0x1, P4 ;  /* 0x000000f50d0d7211 */ /* 0x000fe400020f0eff */
[----:B-1----:R-:W-:-:S03]  /*59d60*/  PRMT R36, R36, 0x7632, R36 ;  /* 0x0000763224247816 */ /* 0x002fc60000000024 */
[----:B------:R-:W1:Y:S01]  /*59d70*/  LDC R16, c[0x0][0x278] ;  /* 0x00009e00ff107b82 */ /* 0x000e620000000800 */
[----:B------:R-:W-:Y:S01]  /*59d80*/  PRMT R4, R37, 0x7632, R4 ;  /* 0x0000763225047816 */ /* 0x000fe20000000004 */
[----:B------:R0:W-:Y:S06]  /*59d90*/  STG.E.U16 desc[UR60][R6.64], R36 ;  /* 0x0000002406007986 */ /* 0x0001ec000c10153c */
[----:B------:R-:W1:Y:S01]  /*59da0*/  LDC R15, c[0x0][0x278] ;  /* 0x00009e00ff0f7b82 */ /* 0x000e620000000800 */
[----:B------:R-:W-:Y:S04]  /*59db0*/  STG.E.U16 desc[UR60][R8.64], R37 ;  /* 0x0000002508007986 */ /* 0x000fe8000c10153c */
[----:B------:R3:W-:Y:S03]  /*59dc0*/  STG.E.U16 desc[UR60][R12.64], R4 ;  /* 0x000000040c007986 */ /* 0x0007e6000c10153c */
[----:B------:R-:W1:Y:S01]  /*59dd0*/  LDC R28, c[0x0][0x278] ;  /* 0x00009e00ff1c7b82 */ /* 0x000e620000000800 */
[----:B0-----:R-:W-:-:S02]  /*59de0*/  IMAD R6, R18, 0xca, RZ ;  /* 0x000000ca12067824 */ /* 0x001fc400078e02ff */
[----:B--2---:R-:W-:-:S05]  /*59df0*/  IMAD R26, R26, 0x64, RZ ;  /* 0x000000641a1a7824 */ /* 0x004fca00078e02ff */
[----:B------:R-:W0:Y:S01]  /*59e00*/  LDC R31, c[0x0][0x278] ;  /* 0x00009e00ff1f7b82 */ /* 0x000e220000000800 */
[----:B---3--:R-:W-:Y:S01]  /*59e10*/  IMAD R4, R17, 0xc8, RZ ;  /* 0x000000c811047824 */ /* 0x008fe200078e02ff */
[----:B------:R-:W-:Y:S01]  /*59e20*/  IADD3 R12, P3, R6, R244, RZ ;  /* 0x000000f4060c7210 */ /* 0x000fe20007f7e0ff */
[----:B------:R-:W-:-:S05]  /*59e30*/  IMAD R7, R20, 0x65, RZ ;  /* 0x0000006514077824 */ /* 0x000fca00078e02ff */
[----:B------:R-:W2:Y:S01]  /*59e40*/  LDC R30, c[0x0][0x278] ;  /* 0x00009e00ff1e7b82 */ /* 0x000ea20000000800 */
[----:B----4-:R-:W-:Y:S01]  /*59e50*/  IMAD R5, R19, 0xcc, RZ ;  /* 0x000000cc13057824 */ /* 0x010fe200078e02ff */
[----:B------:R-:W-:-:S06]  /*59e60*/  IADD3 R8, P0, R4, R244, RZ ;  /* 0x000000f404087210 */ /* 0x000fcc0007f1e0ff */
[----:B------:R-:W3:Y:S01]  /*59e70*/  LDC R17, c[0x0][0x278] ;  /* 0x00009e00ff117b82 */ /* 0x000ee20000000800 */
[----:B------:R-:W-:-:S07]  /*59e80*/  LEA.HI.X.SX32 R9, R26, R245, 0x1, P0 ;  /* 0x000000f51a097211 */ /* 0x000fce00000f0eff */
[----:B------:R-:W4:Y:S01]  /*59e90*/  LDC R29, c[0x0][0x278] ;  /* 0x00009e00ff1d7b82 */ /* 0x000f220000000800 */
[----:B------:R-:W-:Y:S02]  /*59ea0*/  LEA.HI.X.SX32 R13, R7, R245, 0x1, P3 ;  /* 0x000000f5070d7211 */ /* 0x000fe400018f0eff */
[----:B------:R-:W-:Y:S02]  /*59eb0*/  IADD3 R10, P4, R5, R244, RZ ;  /* 0x000000f4050a7210 */ /* 0x000fe40007f9e0ff */
[----:B------:R-:W-:-:S03]  /*59ec0*/  PRMT R7, R38, 0x7632, R7 ;  /* 0x0000763226077816 */ /* 0x000fc60000000007 */
[----:B------:R-:W4:Y:S01]  /*59ed0*/  LDC R27, c[0x0][0x278] ;  /* 0x00009e00ff1b7b82 */ /* 0x000f220000000800 */
[----:B------:R-:W-:Y:S01]  /*59ee0*/  LEA.HI.X.SX32 R11, R11, R245, 0x1, P4 ;  /* 0x000000f50b0b7211 */ /* 0x000fe200020f0eff */
[----:B------:R0:W-:Y:S06]  /*59ef0*/  STG.E.U16 desc[UR60][R8.64], R38 ;  /* 0x0000002608007986 */ /* 0x0001ec000c10153c */
[----:B------:R-:W4:Y:S01]  /*59f00*/  LDC R237, c[0x0][0x278] ;  /* 0x00009e00ffed7b82 */ /* 0x000f220000000800 */
[----:B------:R2:W-:Y:S01]  /*59f10*/  STG.E.U16 desc[UR60][R12.64], R7 ;  /* 0x000000070c007986 */ /* 0x0005e2000c10153c */
[----:B-1----:R-:W-:-:S03]  /*59f20*/  IMAD R28, R28, 0xd2, RZ ;  /* 0x000000d21c1c7824 */ /* 0x002fc600078e02ff */
[----:B------:R1:W-:Y:S01]  /*59f30*/  STG.E.U16 desc[UR60][R10.64], R39 ;  /* 0x000000270a007986 */ /* 0x0003e2000c10153c */
[----:B0-----:R-:W-:Y:S02]  /*59f40*/  IMAD R8, R15, 0xd0, RZ ;  /* 0x000000d00f087824 */ /* 0x001fe400078e02ff */
[----:B------:R-:W0:Y:S01]  /*59f50*/  LDC R20, c[0x0][0x278] ;  /* 0x00009e00ff147b82 */ /* 0x000e220000000800 */
[----:B--2---:R-:W-:Y:S02]  /*59f60*/  IMAD R7, R14, 0xce, RZ ;  /* 0x000000ce0e077824 */ /* 0x004fe400078e02ff */
[----:B------:R-:W-:-:S05]  /*59f70*/  IMAD R31, R31, 0xd4, RZ ;  /* 0x000000d41f1f7824 */ /* 0x000fca00078e02ff */
[----:B------:R-:W2:Y:S01]  /*59f80*/  LDC R21, c[0x0][0x278] ;  /* 0x00009e00ff157b82 */ /* 0x000ea20000000800 */
[----:B-1----:R-:W-:Y:S01]  /*59f90*/  IMAD R11, R16, 0x67, RZ ;  /* 0x00000067100b7824 */ /* 0x002fe200078e02ff */
[-C--:B------:R-:W-:Y:S01]  /*59fa0*/  IADD3 R10, P3, R7, R244.reuse, RZ ;  /* 0x000000f4070a7210 */ /* 0x080fe20007f7e0ff */
[----:B------:R-:W-:Y:S01]  /*59fb0*/  IMAD R30, R30, 0x68, RZ ;  /* 0x000000681e1e7824 */ /* 0x000fe200078e02ff */
[----:B------:R-:W-:Y:S01]  /*59fc0*/  PRMT R9, R39, 0x7632, R9 ;  /* 0x0000763227097816 */ /* 0x000fe20000000009 */
[----:B---3--:R-:W-:Y:S01]  /*59fd0*/  IMAD R15, R17, 0x69, RZ ;  /* 0x00000069110f7824 */ /* 0x008fe200078e02ff */
[-C--:B------:R-:W-:Y:S01]  /*59fe0*/  LEA.HI.X.SX32 R11, R11, R245.reuse, 0x1, P3 ;  /* 0x000000f50b0b7211 */ /* 0x080fe200018f0eff */
[----:B----4-:R-:W-:Y:S01]  /*59ff0*/  IMAD R29, R29, 0x6a, RZ ;  /* 0x0000006a1d1d7824 */ /* 0x010fe200078e02ff */
[-C--:B------:R-:W-:Y:S01]  /*5a000*/  IADD3 R12, P0, R8, R244.reuse, RZ ;  /* 0x000000f4080c7210 */ /* 0x080fe20007f1e0ff */
[----:B------:R-:W-:Y:S01]  /*5a010*/  IMAD R27, R27, 0xd8, RZ ;  /* 0x000000d81b1b7824 */ /* 0x000fe200078e02ff */
[-C--:B------:R-:W-:Y:S01]  /*5a020*/  IADD3 R14, P3, R28, R244.reuse, RZ ;  /* 0x000000f41c0e7210 */ /* 0x080fe20007f7e0ff */
[----:B------:R-:W1:Y:S01]  /*5a030*/  LDC R26, c[0x0][0x278] ;  /* 0x00009e00ff1a7b82 */ /* 0x000e620000000800 */
[----:B------:R-:W-:Y:S01]  /*5a040*/  IADD3 R16, P4, R31, R244, RZ ;  /* 0x000000f41f107210 */ /* 0x000fe20007f9e0ff */
[----:B------:R3:W-:Y:S01]  /*5a050*/  STG.E.U16 desc[UR60][R10.64], R9 ;  /* 0x000000090a007986 */ /* 0x0007e2000c10153c */
[----:B------:R-:W-:-:S02]  /*5a060*/  LEA.HI.X.SX32 R13, R30, R245, 0x1, P0 ;  /* 0x000000f51e0d7211 */ /* 0x000fc400000f0eff */
[-C--:B------:R-:W-:Y:S02]  /*5a070*/  LEA.HI.X.SX32 R15, R15, R245.reuse, 0x1, P3 ;  /* 0x000000f50f0f7211 */ /* 0x080fe400018f0eff */
[----:B------:R-:W-:Y:S01]  /*5a080*/  LEA.HI.X.SX32 R17, R29, R245, 0x1, P4 ;  /* 0x000000f51d117211 */ /* 0x000fe200020f0eff */
[----:B------:R4:W-:Y:S01]  /*5a090*/  STG.E.U16 desc[UR60][R12.64], R40 ;  /* 0x000000280c007986 */ /* 0x0009e2000c10153c */
[----:B------:R-:W-:Y:S01]  /*5a0a0*/  IMAD R237, R237, 0x6c, RZ ;  /* 0x0000006ceded7824 */ /* 0x000fe200078e02ff */
[----:B------:R-:W1:Y:S01]  /*5a0b0*/  LDC R22, c[0x0][0x278] ;  /* 0x00009e00ff167b82 */ /* 0x000e620000000800 */
[----:B---3--:R-:W-:Y:S01]  /*5a0c0*/  PRMT R9, R40, 0x7632, R9 ;  /* 0x0000763228097816 */ /* 0x008fe20000000009 */
[----:B--2---:R-:W-:-:S06]  /*5a0d0*/  IMAD R11, R21, 0x6b, RZ ;  /* 0x0000006b150b7824 */ /* 0x004fcc00078e02ff */
[----:B------:R-:W2:Y:S01]  /*5a0e0*/  LDC R18, c[0x0][0x278] ;  /* 0x00009e00ff127b82 */ /* 0x000ea20000000800 */
[----:B------:R-:W-:Y:S01]  /*5a0f0*/  STG.E.U16 desc[UR60][R14.64], R9 ;  /* 0x000000090e007986 */ /* 0x000fe2000c10153c */
[----:B----4-:R-:W-:-:S03]  /*5a100*/  IADD3 R12, P3, R27, R244, RZ ;  /* 0x000000f41b0c7210 */ /* 0x010fc60007f7e0ff */
[----:B------:R3:W-:Y:S01]  /*5a110*/  STG.E.U16 desc[UR60][R16.64], R41 ;  /* 0x0000002910007986 */ /* 0x0007e2000c10153c */
[----:B------:R-:W-:Y:S02]  /*5a120*/  LEA.HI.X.SX32 R13, R237, R245, 0x1, P3 ;  /* 0x000000f5ed0d7211 */ /* 0x000fe400018f0eff */
[----:B------:R-:W4:Y:S08]  /*5a130*/  LDC R237, c[0x0][0x278] ;  /* 0x00009e00ffed7b82 */ /* 0x000f300000000800 */
[----:B------:R-:W2:Y:S08]  /*5a140*/  LDC R19, c[0x0][0x278] ;  /* 0x00009e00ff137b82 */ /* 0x000eb00000000800 */
[----:B---3--:R-:W3:Y:S01]  /*5a150*/  LDC R17, c[0x0][0x278] ;  /* 0x00009e00ff117b82 */ /* 0x008ee20000000800 */
[----:B0-----:R-:W-:Y:S01]  /*5a160*/  IMAD R9, R20, 0xd6, RZ ;  /* 0x000000d614097824 */ /* 0x001fe200078e02ff */
[----:B------:R-:W-:-:S04]  /*5a170*/  PRMT R41, R41, 0x7632, R41 ;  /* 0x0000763229297816 */ /* 0x000fc80000000029 */
[----:B------:R-:W-:Y:S01]  /*5a180*/  IADD3 R10, P0, R9, R244, RZ ;  /* 0x000000f4090a7210 */ /* 0x000fe20007f1e0ff */
[----:B----4-:R-:W-:Y:S01]  /*5a190*/  IMAD R237, R237, 0x6e, RZ ;  /* 0x0000006eeded7824 */ /* 0x010fe200078e02ff */
[----:B------:R-:W0:Y:S02]  /*5a1a0*/  LDC R30, c[0x0][0x278] ;  /* 0x00009e00ff1e7b82 */ /* 0x000e240000000800 */
[----:B------:R-:W-:-:S05]  /*5a1b0*/  LEA.HI.X.SX32 R11, R11, R245, 0x1, P0 ;  /* 0x000000f50b0b7211 */ /* 0x000fca00000f0eff */
[----:B------:R3:W-:Y:S01]  /*5a1c0*/  STG.E.U16 desc[UR60][R10.64], R41 ;  /* 0x000000290a007986 */ /* 0x0007e2000c10153c */
[----:B------:R-:W4:Y:S03]  /*5a1d0*/  LDC R29, c[0x0][0x278] ;  /* 0x00009e00ff1d7b82 */ /* 0x000f260000000800 */
[----:B------:R2:W-:Y:S01]  /*5a1e0*/  STG.E.U16 desc[UR60][R12.64], R42 ;  /* 0x0000002a0c007986 */ /* 0x0005e2000c10153c */
[----:B-1----:R-:W-:-:S04]  /*5a1f0*/  IMAD R26, R26, 0xda, RZ ;  /* 0x000000da1a1a7824 */ /* 0x002fc800078e02ff */
[----:B------:R-:W1:Y:S01]  /*5a200*/  LDC R20, c[0x0][0x278] ;  /* 0x00009e00ff147b82 */ /* 0x000e620000000800 */
[----:B---3--:R-:W-:-:S05]  /*5a210*/  IMAD R10, R17, 0xdc, RZ ;  /* 0x000000dc110a7824 */ /* 0x008fca00078e02ff */
[----:B--2---:R-:W-:Y:S02]  /*5a220*/  IADD3 R12, P3, R10, R244, RZ ;  /* 0x000000f40a0c7210 */ /* 0x004fe40007f7e0ff */
[----:B------:R-:W2:Y:S02]  /*5a230*/  LDC R21, c[0x0][0x278] ;  /* 0x00009e00ff157b82 */ /* 0x000ea40000000800 */
[----:B------:R-:W-:-:S06]  /*5a240*/  LEA.HI.X.SX32 R13, R237, R245, 0x1, P3 ;  /* 0x000000f5ed0d7211 */ /* 0x000fcc00018f0eff */
[----:B------:R-:W3:Y:S01]  /*5a250*/  LDC R237, c[0x0][0x278] ;  /* 0x00009e00ffed7b82 */ /* 0x000ee20000000800 */
[----:B------:R-:W-:Y:S01]  /*5a260*/  IMAD R15, R22, 0x6d, RZ ;  /* 0x0000006d160f7824 */ /* 0x000fe200078e02ff */
[----:B------:R-:W-:Y:S02]  /*5a270*/  IADD3 R14, P4, R26, R244, RZ ;  /* 0x000000f41a0e7210 */ /* 0x000fe40007f9e0ff */
[----:B------:R-:W-:-:S04]  /*5a280*/  PRMT R16, R42, 0x7632, R16 ;  /* 0x000076322a107816 */ /* 0x000fc80000000010 */
[----:B------:R-:W2:Y:S01]  /*5a290*/  LDC R236, c[0x0][0x278] ;  /* 0x00009e00ffec7b82 */ /* 0x000ea20000000800 */
[----:B------:R-:W-:Y:S01]  /*5a2a0*/  LEA.HI.X.SX32 R15, R15, R245, 0x1, P4 ;  /* 0x000000f50f0f7211 */ /* 0x000fe200020f0eff */
[----:B------:R-:W-:Y:S02]  /*5a2b0*/  IMAD R11, R18, 0xde, RZ ;  /* 0x000000de120b7824 */ /* 0x000fe400078e02ff */
[----:B0-----:R-:W-:Y:S02]  /*5a2c0*/  IMAD R30, R30, 0xe0, RZ ;  /* 0x000000e01e1e7824 */ /* 0x001fe400078e02ff */
[----:B------:R0:W-:Y:S01]  /*5a2d0*/  STG.E.U16 desc[UR60][R14.64], R16 ;  /* 0x000000100e007986 */ /* 0x0001e2000c10153c */
[----:B----4-:R-:W-:Y:S01]  /*5a2e0*/  IMAD R29, R29, 0xe2, RZ ;  /* 0x000000e21d1d7824 */ /* 0x010fe200078e02ff */
[----:B------:R-:W4:Y:S04]  /*5a2f0*/  LDC R22, c[0x0][0x278] ;  /* 0x00009e00ff167b82 */ /* 0x000f280000000800 */
[----:B------:R-:W-:Y:S01]  /*5a300*/  IADD3 R18, P4, R29, R244, RZ ;  /* 0x000000f41d127210 */ /* 0x000fe20007f9e0ff */
[----:B---3--:R-:W-:-:S03]  /*5a310*/  IMAD R237, R237, 0x70, RZ ;  /* 0x00000070eded7824 */ /* 0x008fc600078e02ff */
[----:B------:R-:W3:Y:S01]  /*5a320*/  LDC R39, c[0x0][0x278] ;  /* 0x00009e00ff277b82 */ /* 0x000ee20000000800 */
[----:B0-----:R-:W-:Y:S01]  /*5a330*/  IMAD R15, R19, 0x6f, RZ ;  /* 0x0000006f130f7824 */ /* 0x001fe200078e02ff */
[-C--:B------:R-:W-:Y:S01]  /*5a340*/  IADD3 R14, P0, R11, R244.reuse, RZ ;  /* 0x000000f40b0e7210 */ /* 0x080fe20007f1e0ff */
[----:B-1----:R-:W-:Y:S01]  /*5a350*/  IMAD R19, R20, 0x71, RZ ;  /* 0x0000007114137824 */ /* 0x002fe200078e02ff */
[----:B------:R-:W-:Y:S02]  /*5a360*/  IADD3 R16, P3, R30, R244, RZ ;  /* 0x000000f41e107210 */ /* 0x000fe40007f7e0ff */
[-C--:B------:R-:W-:Y:S02]  /*5a370*/  LEA.HI.X.SX32 R15, R15, R245.reuse, 0x1, P0 ;  /* 0x000000f50f0f7211 */ /* 0x080fe400000f0eff */
[----:B------:R-:W-:Y:S01]  /*5a380*/  PRMT R20, R43, 0x7632, R20 ;  /* 0x000076322b147816 */ /* 0x000fe20000000014 */
[----:B------:R0:W-:Y:S01]  /*5a390*/  STG.E.U16 desc[UR60][R12.64], R43 ;  /* 0x0000002b0c007986 */ /* 0x0001e2000c10153c */
[-C--:B------:R-:W-:Y:S01]  /*5a3a0*/  LEA.HI.X.SX32 R17, R237, R245.reuse, 0x1, P3 ;  /* 0x000000f5ed117211 */ /* 0x080fe200018f0eff */
[----:B------:R-:W1:Y:S01]  /*5a3b0*/  LDC R40, c[0x0][0x278] ;  /* 0x00009e00ff287b82 */ /* 0x000e620000000800 */
[----:B------:R-:W-:Y:S01]  /*5a3c0*/  LEA.HI.X.SX32 R19, R19, R245, 0x1, P4 ;  /* 0x000000f513137211 */ /* 0x000fe200020f0eff */
[----:B------:R4:W-:Y:S01]  /*5a3d0*/  STG.E.U16 desc[UR60][R14.64], R20 ;  /* 0x000000140e007986 */ /* 0x0009e2000c10153c */
[----:B--2---:R-:W-:-:S03]  /*5a3e0*/  IMAD R236, R236, 0x72, RZ ;  /* 0x00000072ecec7824 */ /* 0x004fc600078e02ff */
[----:B------:R-:W-:Y:S02]  /*5a3f0*/  STG.E.U16 desc[UR60][R16.64], R44 ;  /* 0x0000002c10007986 */ /* 0x000fe4000c10153c */
[----:B------:R-:W2:Y:S01]  /*5a400*/  LDC R37, c[0x0][0x278] ;  /* 0x00009e00ff257b82 */ /* 0x000ea20000000800 */
[----:B0-----:R-:W-:Y:S01]  /*5a410*/  PRMT R12, R44, 0x7632, R12 ;  /* 0x000076322c0c7816 */ /* 0x001fe2000000000c */
[----:B----4-:R-:W-:-:S04]  /*5a420*/  IMAD R20, R21, 0xe4, RZ ;  /* 0x000000e415147824 */ /* 0x010fc800078e02ff */
[----:B------:R0:W-:Y:S02]  /*5a430*/  STG.E.U16 desc[UR60][R18.64], R12 ;  /* 0x0000000c12007986 */ /* 0x0001e4000c10153c */
[----:B------:R-:W4:Y:S08]  /*5a440*/  LDC R36, c[0x0][0x278] ;  /* 0x00009e00ff247b82 */ /* 0x000f300000000800 */
[----:B------:R-:W4:Y:S01]  /*5a450*/  LDC R24, c[0x0][0x278] ;  /* 0x00009e00ff187b82 */ /* 0x000f220000000800 */
[----:B0-----:R-:W-:-:S04]  /*5a460*/  IADD3 R12, P3, R20, R244, RZ ;  /* 0x000000f4140c7210 */ /* 0x001fc80007f7e0ff */
[----:B------:R-:W-:-:S03]  /*5a470*/  LEA.HI.X.SX32 R13, R236, R245, 0x1, P3 ;  /* 0x000000f5ec0d7211 */ /* 0x000fc600018f0eff */
[----:B------:R-:W0:Y:S08]  /*5a480*/  LDC R42, c[0x0][0x278] ;  /* 0x00009e00ff2a7b82 */ /* 0x000e300000000800 */
[----:B------:R-:W0:Y:S01]  /*5a490*/  LDC R236, c[0x0][0x278] ;  /* 0x00009e00ffec7b82 */ /* 0x000e220000000800 */
[----:B------:R-:W-:Y:S02]  /*5a4a0*/  IMAD R21, R22, 0xe6, RZ ;  /* 0x000000e616157824 */ /* 0x000fe400078e02ff */
[----:B---3--:R-:W-:-:S02]  /*5a4b0*/  IMAD R22, R39, 0xe8, RZ ;  /* 0x000000e827167824 */ /* 0x008fc400078e02ff */
[----:B-1----:R-:W-:Y:S01]  /*5a4c0*/  IMAD R44, R40, 0xea, RZ ;  /* 0x000000ea282c7824 */ /* 0x002fe200078e02ff */
[-C--:B------:R-:W-:Y:S01]  /*5a4d0*/  IADD3 R14, P0, R21, R244.reuse, RZ ;  /* 0x000000f4150e7210 */ /* 0x080fe20007f1e0ff */
[----:B--2---:R-:W-:Y:S01]  /*5a4e0*/  IMAD R15, R37, 0x73, RZ ;  /* 0x00000073250f7824 */ /* 0x004fe200078e02ff */
[-C--:B------:R-:W-:Y:S01]  /*5a4f0*/  IADD3 R16, P3, R22, R244.reuse, RZ ;  /* 0x000000f416107210 */ /* 0x080fe20007f7e0ff */
[----:B----4-:R-:W-:Y:S01]  /*5a500*/  IMAD R19, R36, 0x75, RZ ;  /* 0x0000007524137824 */ /* 0x010fe200078e02ff */
[----:B------:R-:W-:Y:S01]  /*5a510*/  IADD3 R18, P4, R44, R244, RZ ;  /* 0x000000f42c127210 */ /* 0x000fe20007f9e0ff */
[----:B------:R1:W-:Y:S01]  /*5a520*/  STG.E.U16 desc[UR60][R12.64], R45 ;  /* 0x0000002d0c007986 */ /* 0x0003e2000c10153c */
[-C--:B------:R-:W-:Y:S01]  /*5a530*/  LEA.HI.X.SX32 R15, R15, R245.reuse, 0x1, P0 ;  /* 0x000000f50f0f7211 */ /* 0x080fe200000f0eff */
[----:B------:R-:W-:Y:S01]  /*5a540*/  IMAD R24, R24, 0xec, RZ ;  /* 0x000000ec18187824 */ /* 0x000fe200078e02ff */
[----:B------:R-:W-:Y:S01]  /*5a550*/  LEA.HI.X.SX32 R19, R19, R245, 0x1, P4 ;  /* 0x000000f513137211 */ /* 0x000fe200020f0eff */
[----:B------:R-:W2:Y:S08]  /*5a560*/  LDC R34, c[0x0][0x278] ;  /* 0x00009e00ff227b82 */ /* 0x000eb00000000800 */
[----:B------:R-:W3:Y:S01]  /*5a570*/  LDC R237, c[0x0][0x278] ;  /* 0x00009e00ffed7b82 */ /* 0x000ee20000000800 */
[----:B0-----:R-:W-:Y:S01]  /*5a580*/  IMAD R236, R236, 0x74, RZ ;  /* 0x00000074ecec7824 */ /* 0x001fe200078e02ff */
[----:B-1----:R-:W-:-:S02]  /*5a590*/  PRMT R45, R45, 0x7632, R45 ;  /* 0x000076322d2d7816 */ /* 0x002fc4000000002d */
[----:B------:R-:W-:Y:S02]  /*5a5a0*/  PRMT R12, R46, 0x7632, R12 ;  /* 0x000076322e0c7816 */ /* 0x000fe4000000000c */
[----:B------:R-:W-:Y:S01]  /*5a5b0*/  LEA.HI.X.SX32 R17, R236, R245, 0x1, P3 ;  /* 0x000000f5ec117211 */ /* 0x000fe200018f0eff */
[----:B------:R-:W-:Y:S01]  /*5a5c0*/  STG.E.U16 desc[UR60][R14.64], R45 ;  /* 0x0000002d0e007986 */ /* 0x000fe2000c10153c */
[----:B------:R-:W-:Y:S01]  /*5a5d0*/  IMAD R42, R42, 0x76, RZ ;  /* 0x000000762a2a7824 */ /* 0x000fe200078e02ff */
[----:B------:R-:W0:Y:S02]  /*5a5e0*/  LDC R38, c[0x0][0x278] ;  /* 0x00009e00ff267b82 */ /* 0x000e240000000800 */
[----:B------:R-:W-:Y:S04]  /*5a5f0*/  STG.E.U16 desc[UR60][R16.64], R46 ;  /* 0x0000002e10007986 */ /* 0x000fe8000c10153c */
[----:B------:R1:W-:Y:S02]  /*5a600*/  STG.E.U16 desc[UR60][R18.64], R12 ;  /* 0x0000000c12007986 */ /* 0x0003e4000c10153c */
[----:B------:R-:W4:Y:S08]  /*5a610*/  LDC R35, c[0x0][0x278] ;  /* 0x00009e00ff237b82 */ /* 0x000f300000000800 */
[----:B------:R-:W4:Y:S01]  /*5a620*/  LDC R41, c[0x0][0x278] ;  /* 0x00009e00ff297b82 */ /* 0x000f220000000800 */
[----:B-1----:R-:W-:-:S04]  /*5a630*/  IADD3 R12, P3, R24, R244, RZ ;  /* 0x000000f4180c7210 */ /* 0x002fc80007f7e0ff */
[----:B------:R-:W-:-:S03]  /*5a640*/  LEA.HI.X.SX32 R13, R42, R245, 0x1, P3 ;  /* 0x000000f52a0d7211 */ /* 0x000fc600018f0eff */
[----:B------:R-:W1:Y:S01]  /*5a650*/  LDC R42, c[0x0][0x278] ;  /* 0x00009e00ff2a7b82 */ /* 0x000e620000000800 */
[----:B--2---:R-:W-:Y:S02]  /*5a660*/  IMAD R46, R34, 0xee, RZ ;  /* 0x000000ee222e7824 */ /* 0x004fe400078e02ff */
[----:B---3--:R-:W-:-:S05]  /*5a670*/  IMAD R237, R237, 0xf0, RZ ;  /* 0x000000f0eded7824 */ /* 0x008fca00078e02ff */
[----:B------:R-:W2:Y:S01]  /*5a680*/  LDC R37, c[0x0][0x278] ;  /* 0x00009e00ff257b82 */ /* 0x000ea20000000800 */
[----:B0-----:R-:W-:Y:S01]  /*5a690*/  IMAD R38, R38, 0xf2, RZ ;  /* 0x000000f226267824 */ /* 0x001fe200078e02ff */
[-C--:B------:R-:W-:Y:S01]  /*5a6a0*/  IADD3 R14, P0, R46, R244.reuse, RZ ;  /* 0x000000f42e0e7210 */ /* 0x080fe20007f1e0ff */
[----:B----4-:R-:W-:Y:S01]  /*5a6b0*/  IMAD R15, R35, 0x77, RZ ;  /* 0x00000077230f7824 */ /* 0x010fe200078e02ff */
[----:B------:R-:W-:-:S04]  /*5a6c0*/  IADD3 R16, P3, R237, R244, RZ ;  /* 0x000000f4ed107210 */ /* 0x000fc80007f7e0ff */
[----:B------:R-:W0:Y:S01]  /*5a6d0*/  LDC R39, c[0x0][0x278] ;  /* 0x00009e00ff277b82 */ /* 0x000e220000000800 */
[----:B------:R-:W-:Y:S01]  /*5a6e0*/  IMAD R19, R41, 0x79, RZ ;  /* 0x0000007929137824 */ /* 0x000fe200078e02ff */
[----:B------:R-:W-:Y:S01]  /*5a6f0*/  IADD3 R18, P4, R38, R244, RZ ;  /* 0x000000f426127210 */ /* 0x000fe20007f9e0ff */
[----:B------:R3:W-:Y:S01]  /*5a700*/  STG.E.U16 desc[UR60][R12.64], R47 ;  /* 0x0000002f0c007986 */ /* 0x0007e2000c10153c */
[----:B------:R-:W-:Y:S01]  /*5a710*/  LEA.HI.X.SX32 R15, R15, R245, 0x1, P0 ;  /* 0x000000f50f0f7211 */ /* 0x000fe200000f0eff */
[----:B-1----:R-:W-:-:S03]  /*5a720*/  IMAD R42, R42, 0x78, RZ ;  /* 0x000000782a2a7824 */ /* 0x002fc600078e02ff */
[----:B------:R-:W1:Y:S01]  /*5a730*/  LDC R236, c[0x0][0x278] ;  /* 0x00009e00ffec7b82 */ /* 0x000e620000000800 */
[----:B------:R-:W-:Y:S02]  /*5a740*/  PRMT R34, R47, 0x7632, R34 ;  /* 0x000076322f227816 */ /* 0x000fe40000000022 */
[-C--:B------:R-:W-:Y:S02]  /*5a750*/  LEA.HI.X.SX32 R19, R19, R245.reuse, 0x1, P4 ;  /* 0x000000f513137211 */ /* 0x080fe400020f0eff */
[----:B------:R-:W-:-:S03]  /*5a760*/  LEA.HI.X.SX32 R17, R42, R245, 0x1, P3 ;  /* 0x000000f52a117211 */ /* 0x000fc600018f0eff */
[----:B------:R-:W4:Y:S01]  /*5a770*/  LDC R36, c[0x0][0x278] ;  /* 0x00009e00ff247b82 */ /* 0x000f220000000800 */
[----:B---3--:R-:W-:Y:S01]  /*5a780*/  PRMT R12, R48, 0x7632, R12 ;  /* 0x00007632300c7816 */ /* 0x008fe2000000000c */
[----:B------:R-:W-:Y:S06]  /*5a790*/  STG.E.U16 desc[UR60][R14.64], R34 ;  /* 0x000000220e007986 */ /* 0x000fec000c10153c */
[----:B------:R-:W3:Y:S01]  /*5a7a0*/  LDC R43, c[0x0][0x278] ;  /* 0x00009e00ff2b7b82 */ /* 0x000ee20000000800 */
[----:B------:R-:W-:Y:S04]  /*5a7b0*/  STG.E.U16 desc[UR60][R16.64], R48 ;  /* 0x0000003010007986 */ /* 0x000fe8000c10153c */
[----:B------:R0:W-:Y:S03]  /*5a7c0*/  STG.E.U16 desc[UR60][R18.64], R12 ;  /* 0x0000000c12007986 */ /* 0x0001e6000c10153c */
[----:B------:R-:W3:Y:S01]  /*5a7d0*/  LDC R42, c[0x0][0x278] ;  /* 0x00009e00ff2a7b82 */ /* 0x000ee20000000800 */
[----:B--2---:R-:W-:-:S07]  /*5a7e0*/  IMAD R40, R37, 0xf8, RZ ;  /* 0x000000f825287824 */ /* 0x004fce00078e02ff */
[----:B------:R-:W2:Y:S08]  /*5a7f0*/  LDC R35, c[0x0][0x278] ;  /* 0x00009e00ff237b82 */ /* 0x000eb00000000800 */
[----:B0-----:R-:W0:Y:S01]  /*5a800*/  LDC R19, c[0x0][0x278] ;  /* 0x00009e00ff137b82 */ /* 0x001e220000000800 */
[----:B------:R-:W-:-:S07]  /*5a810*/  IMAD R15, R39, 0x7b, RZ ;  /* 0x0000007b270f7824 */ /* 0x000fce00078e02ff */
[----:B------:R-:W2:Y:S01]  /*5a820*/  LDC R34, c[0x0][0x278] ;  /* 0x00009e00ff227b82 */ /* 0x000ea20000000800 */
[----:B-1----:R-:W-:-:S07]  /*5a830*/  IMAD R236, R236, 0xf4, RZ ;  /* 0x000000f4ecec7824 */ /* 0x002fce00078e02ff */
[----:B------:R-:W1:Y:S01]  /*5a840*/  LDC R37, c[0x0][0x278] ;  /* 0x00009e00ff257b82 */ /* 0x000e620000000800 */
[----:B----4-:R-:W-:-:S07]  /*5a850*/  IMAD R36, R36, 0xf6, RZ ;  /* 0x000000f624247824 */ /* 0x010fce00078e02ff */
[----:B------:R-:W4:Y:S01]  /*5a860*/  LDC R39, c[0x0][0x278] ;  /* 0x00009e00ff277b82 */ /* 0x000f220000000800 */
[----:B---3--:R-:W-:Y:S01]  /*5a870*/  IMAD R43, R43, 0x7a, RZ ;  /* 0x0000007a2b2b7824 */ /* 0x008fe200078e02ff */
[-C--:B------:R-:W-:Y:S02]  /*5a880*/  IADD3 R12, P0, R236, R244.reuse, RZ ;  /* 0x000000f4ec0c7210 */ /* 0x080fe40007f1e0ff */
[-C--:B------:R-:W-:Y:S01]  /*5a890*/  IADD3 R14, P3, R36, R244.reuse, RZ ;  /* 0x000000f4240e7210 */ /* 0x080fe20007f7e0ff */
[----:B------:R-:W-:Y:S01]  /*5a8a0*/  IMAD R42, R42, 0x7c, RZ ;  /* 0x0000007c2a2a7824 */ /* 0x000fe200078e02ff */
[-C--:B------:R-:W-:Y:S01]  /*5a8b0*/  LEA.HI.X.SX32 R13, R43, R245.reuse, 0x1, P0 ;  /* 0x000000f52b0d7211 */ /* 0x080fe200000f0eff */
[----:B0-----:R-:W-:Y:S01]  /*5a8c0*/  IMAD R19, R19, 0xfa, RZ ;  /* 0x000000fa13137824 */ /* 0x001fe200078e02ff */
[----:B------:R-:W-:Y:S01]  /*5a8d0*/  IADD3 R16, P4, R40, R244, RZ ;  /* 0x000000f428107210 */ /* 0x000fe20007f9e0ff */
[----:B------:R-:W0:Y:S01]  /*5a8e0*/  LDC R38, c[0x0][0x278] ;  /* 0x00009e00ff267b82 */ /* 0x000e220000000800 */
[----:B------:R-:W-:-:S02]  /*5a8f0*/  LEA.HI.X.SX32 R15, R15, R245, 0x1, P3 ;  /* 0x000000f50f0f7211 */ /* 0x000fc400018f0eff */
[----:B------:R-:W-:Y:S01]  /*5a900*/  PRMT R18, R49, 0x7632, R18 ;  /* 0x0000763231127816 */ /* 0x000fe20000000012 */
[----:B------:R3:W-:Y:S01]  /*5a910*/  STG.E.U16 desc[UR60][R12.64], R49 ;  /* 0x000000310c007986 */ /* 0x0007e2000c10153c */
[----:B------:R-:W-:Y:S01]  /*5a920*/  LEA.HI.X.SX32 R17, R42, R245, 0x1, P4 ;  /* 0x000000f52a117211 */ /* 0x000fe200020f0eff */
[----:B--2---:R-:W-:Y:S02]  /*5a930*/  IMAD R47, R34, 0xfc, RZ ;  /* 0x000000fc222f7824 */ /* 0x004fe400078e02ff */
[----:B------:R1:W-:Y:S01]  /*5a940*/  STG.E.U16 desc[UR60][R14.64], R18 ;  /* 0x000000120e007986 */ /* 0x0003e2000c10153c */
[----:B------:R-:W2:Y:S03]  /*5a950*/  LDC R45, c[0x0][0x278] ;  /* 0x00009e00ff2d7b82 */ /* 0x000ea60000000800 */
[----:B------:R4:W-:Y:S01]  /*5a960*/  STG.E.U16 desc[UR60][R16.64], R50 ;  /* 0x0000003210007986 */ /* 0x0009e2000c10153c */
[----:B---3--:R-:W-:Y:S01]  /*5a970*/  IMAD R13, R35, 0x7d, RZ ;  /* 0x0000007d230d7824 */ /* 0x008fe200078e02ff */
[----:B------:R-:W-:-:S03]  /*5a980*/  IADD3 R12, P3, R19, R244, RZ ;  /* 0x000000f4130c7210 */ /* 0x000fc60007f7e0ff */
[----:B------:R-:W3:Y:S01]  /*5a990*/  LDC R36, c[0x0][0x278] ;  /* 0x00009e00ff247b82 */ /* 0x000ee20000000800 */
[----:B-1----:R-:W-:Y:S01]  /*5a9a0*/  IMAD R18, R37, 0xfe, RZ ;  /* 0x000000fe25127824 */ /* 0x002fe200078e02ff */
[----:B------:R-:W-:Y:S02]  /*5a9b0*/  LEA.HI.X.SX32 R13, R13, R245, 0x1, P3 ;  /* 0x000000f50d0d7211 */ /* 0x000fe400018f0eff */
[-C--:B------:R-:W-:Y:S02]  /*5a9c0*/  IADD3 R14, P0, R47, R244.reuse, RZ ;  /* 0x000000f42f0e7210 */ /* 0x080fe40007f1e0ff */
[----:B----4-:R-:W-:Y:S02]  /*5a9d0*/  PRMT R50, R50, 0x7632, R50 ;  /* 0x0000763232327816 */ /* 0x010fe40000000032 */
[----:B------:R-:W1:Y:S01]  /*5a9e0*/  LDC R40, c[0x0][0x278] ;  /* 0x00009e00ff287b82 */ /* 0x000e620000000800 */
[----:B------:R-:W-:Y:S02]  /*5a9f0*/  LEA R17, R39, -R39, 0x7 ;  /* 0x8000002727117211 */ /* 0x000fe400078e38ff */
[----:B------:R-:W-:Y:S01]  /*5aa00*/  IADD3 R18, P3, R18, R244, RZ ;  /* 0x000000f412127210 */ /* 0x000fe20007f7e0ff */
[----:B------:R4:W-:Y:S01]  /*5aa10*/  STG.E.U16 desc[UR60][R12.64], R50 ;  /* 0x000000320c007986 */ /* 0x0009e2000c10153c */
[----:B------:R-:W-:-:S02]  /*5aa20*/  LEA.HI.X.SX32 R15, R249, R245, 0x1, P0 ;  /* 0x000000f5f90f7211 */ /* 0x000fc400000f0eff */
[----:B------:R-:W-:Y:S01]  /*5aa30*/  LEA.HI.X.SX32 R19, R17, R245, 0x1, P3 ;  /* 0x000000f511137211 */ /* 0x000fe200018f0eff */
[----:B------:R-:W1:Y:S02]  /*5aa40*/  LDC R42, c[0x0][0x278] ;  /* 0x00009e00ff2a7b82 */ /* 0x000e640000000800 */
[----:B------:R-:W-:Y:S01]  /*5aa50*/  STG.E.U16 desc[UR60][R14.64], R51 ;  /* 0x000000330e007986 */ /* 0x000fe2000c10153c */
[----:B----4-:R-:W-:-:S05]  /*5aa60*/  PRMT R12, R51, 0x7632, R12 ;  /* 0x00007632330c7816 */ /* 0x010fca000000000c */
[----:B------:R-:W4:Y:S01]  /*5aa70*/  LDC R41, c[0x0][0x278] ;  /* 0x00009e00ff297b82 */ /* 0x000f220000000800 */
[----:B------:R0:W-:Y:S07]  /*5aa80*/  STG.E.U16 desc[UR60][R18.64], R12 ;  /* 0x0000000c12007986 */ /* 0x0001ee000c10153c */
[----:B------:R-:W4:Y:S08]  /*5aa90*/  LDC R47, c[0x0][0x278] ;  /* 0x00009e00ff2f7b82 */ /* 0x000f300000000800 */
[----:B0-----:R-:W0:Y:S08]  /*5aaa0*/  LDC R19, c[0x0][0x278] ;  /* 0x00009e00ff137b82 */ /* 0x001e300000000800 */
[----:B------:R-:W0:Y:S01]  /*5aab0*/  LDC R48, c[0x0][0x278] ;  /* 0x00009e00ff307b82 */ /* 0x000e220000000800 */
[----:B------:R-:W-:Y:S01]  /*5aac0*/  SHF.L.U32 R34, R38, 0x7, RZ ;  /* 0x0000000726227819 */ /* 0x000fe200000006ff */
[----:B---3--:R-:W-:Y:S01]  /*5aad0*/  IMAD R36, R36, 0x102, RZ ;  /* 0x0000010224247824 */ /* 0x008fe200078e02ff */
[----:B--2---:R-:W-:-:S05]  /*5aae0*/  LEA R16, P4, R45, R244, 0x8 ;  /* 0x000000f42d107211 */ /* 0x004fca00078840ff */
[----:B------:R-:W2:Y:S01]  /*5aaf0*/  LDC R43, c[0x0][0x278] ;  /* 0x00009e00ff2b7b82 */ /* 0x000ea20000000800 */
[----:B------:R-:W-:Y:S01]  /*5ab00*/  LEA.HI.X.SX32 R17, R34, R245, 0x1, P4 ;  /* 0x000000f522117211 */ /* 0x000fe200020f0eff */
[----:B-1----:R-:W-:Y:S01]  /*5ab10*/  IMAD R39, R40, 0x106, RZ ;  /* 0x0000010628277824 */ /* 0x002fe200078e02ff */
[----:B------:R-:W-:Y:S01]  /*5ab20*/  LEA R13, R42, R42, 0x7 ;  /* 0x0000002a2a0d7211 */ /* 0x000fe200078e38ff */
[----:B----4-:R-:W-:Y:S01]  /*5ab30*/  IMAD R41, R41, 0x104, RZ ;  /* 0x0000010429297824 */ /* 0x010fe200078e02ff */
[----:B------:R-:W-:-:S03]  /*5ab40*/  IADD3 R12, P0, R36, R244, RZ ;  /* 0x000000f4240c7210 */ /* 0x000fc60007f1e0ff */
[----:B------:R-:W1:Y:S01]  /*5ab50*/  LDC R34, c[0x0][0x278] ;  /* 0x00009e00ff227b82 */ /* 0x000e620000000800 */
[----:B------:R3:W-:Y:S01]  /*5ab60*/  STG.E.U16 desc[UR60][R16.64], R52 ;  /* 0x0000003410007986 */ /* 0x0007e2000c10153c */
[----:B------:R-:W-:Y:S01]  /*5ab70*/  IMAD R47, R47, 0x82, RZ ;  /* 0x000000822f2f7824 */ /* 0x000fe200078e02ff */
[----:B------:R-:W-:-:S05]  /*5ab80*/  LEA.HI.X.SX32 R13, R13, R245, 0x1, P0 ;  /* 0x000000f50d0d7211 */ /* 0x000fca00000f0eff */
[----:B------:R-:W4:Y:S01]  /*5ab90*/  LDC R38, c[0x0][0x278] ;  /* 0x00009e00ff267b82 */ /* 0x000f220000000800 */
[-C--:B------:R-:W-:Y:S01]  /*5aba0*/  IADD3 R14, P3, R41, R244.reuse, RZ ;  /* 0x000000f4290e7210 */ /* 0x080fe20007f7e0ff */
[----:B0-----:R-:W-:Y:S01]  /*5abb0*/  IMAD R19, R19, 0x108, RZ ;  /* 0x0000010813137824 */ /* 0x001fe200078e02ff */
[----:B---3--:R-:W-:-:S05]  /*5abc0*/  IADD3 R16, P4, R39, R244, RZ ;  /* 0x000000f427107210 */ /* 0x008fca0007f9e0ff */
[----:B------:R-:W0:Y:S01]  /*5abd0*/  LDC R37, c[0x0][0x278] ;  /* 0x00009e00ff257b82 */ /* 0x000e220000000800 */
[----:B------:R-:W-:Y:S01]  /*5abe0*/  PRMT R52, R52, 0x7632, R52 ;  /* 0x0000763234347816 */ /* 0x000fe20000000034 */
[----:B------:R-:W-:-:S06]  /*5abf0*/  IMAD R48, R48, 0x84, RZ ;  /* 0x0000008430307824 */ /* 0x000fcc00078e02ff */
[----:B------:R-:W3:Y:S01]  /*5ac00*/  LDC R35, c[0x0][0x278] ;  /* 0x00009e00ff237b82 */ /* 0x000ee20000000800 */
[----:B------:R-:W-:Y:S01]  /*5ac10*/  LEA.HI.X.SX32 R15, R47, R245, 0x1, P3 ;  /* 0x000000f52f0f7211 */ /* 0x000fe200018f0eff */
[----:B------:R2:W-:Y:S06]  /*5ac20*/  STG.E.U16 desc[UR60][R12.64], R52 ;  /* 0x000000340c007986 */ /* 0x0005ec000c10153c */
[----:B------:R-:W4:Y:S01]  /*5ac30*/  LDC R39, c[0x0][0x278] ;  /* 0x00009e00ff277b82 */ /* 0x000f220000000800 */
[----:B--2---:R-:W-:Y:S01]  /*5ac40*/  IMAD R17, R43, 0x83, RZ ;  /* 0x000000832b117824 */ /* 0x004fe200078e02ff */
[----:B------:R-:W-:-:S06]  /*5ac50*/  IADD3 R12, P3, R19, R244, RZ ;  /* 0x000000f4130c7210 */ /* 0x000fcc0007f7e0ff */
[----:B------:R-:W2:Y:S01]  /*5ac60*/  LDC R36, c[0x0][0x278] ;  /* 0x00009e00ff247b82 */ /* 0x000ea20000000800 */
[-C--:B------:R-:W-:Y:S02]  /*5ac70*/  LEA.HI.X.SX32 R13, R48, R245.reuse, 0x1, P3 ;  /* 0x000000f5300d7211 */ /* 0x080fe400018f0eff */
[----:B------:R-:W-:-:S05]  /*5ac80*/  LEA.HI.X.SX32 R17, R17, R245, 0x1, P4 ;  /* 0x000000f511117211 */ /* 0x000fca00020f0eff */
[----:B------:R-:W2:Y:S01]  /*5ac90*/  LDC R48, c[0x0][0x278] ;  /* 0x00009e00ff307b82 */ /* 0x000ea20000000800 */
[----:B------:R-:W-:Y:S01]  /*5aca0*/  PRMT R18, R53, 0x7632, R18 ;  /* 0x0000763235127816 */ /* 0x000fe20000000012 */
[----:B------:R3:W-:Y:S01]  /*5acb0*/  STG.E.U16 desc[UR60][R14.64], R53 ;  /* 0x000000350e007986 */ /* 0x0007e2000c10153c */
[----:B-1----:R-:W-:-:S03]  /*5acc0*/  IMAD R34, R34, 0x10a, RZ ;  /* 0x0000010a22227824 */ /* 0x002fc600078e02ff */
[----:B------:R1:W-:Y:S01]  /*5acd0*/  STG.E.U16 desc[UR60][R16.64], R18 ;  /* 0x0000001210007986 */ /* 0x0003e2000c10153c */
[----:B----4-:R-:W-:Y:S01]  /*5ace0*/  IMAD R19, R39, 0x87, RZ ;  /* 0x0000008727137824 */ /* 0x010fe200078e02ff */
[----:B------:R-:W4:Y:S02]  /*5acf0*/  LDC R45, c[0x0][0x278] ;  /* 0x00009e00ff2d7b82 */ /* 0x000f240000000800 */
[----:B------:R2:W-:Y:S01]  /*5ad00*/  STG.E.U16 desc[UR60][R12.64], R54 ;  /* 0x000000360c007986 */ /* 0x0005e2000c10153c */
[----:B---3--:R-:W-:Y:S01]  /*5ad10*/  IMAD R15, R35, 0x85, RZ ;  /* 0x00000085230f7824 */ /* 0x008fe200078e02ff */
[----:B------:R-:W-:-:S04]  /*5ad20*/  IADD3 R14, P0, R34, R244, RZ ;  /* 0x000000f4220e7210 */ /* 0x000fc80007f1e0ff */
[----:B------:R-:W3:Y:S01]  /*5ad30*/  LDC R40, c[0x0][0x278] ;  /* 0x00009e00ff287b82 */ /* 0x000ee20000000800 */
[----:B-1----:R-:W-:Y:S02]  /*5ad40*/  IMAD R16, R38, 0x10c, RZ ;  /* 0x0000010c26107824 */ /* 0x002fe400078e02ff */
[----:B0-----:R-:W-:-:S03]  /*5ad50*/  IMAD R18, R37, 0x10e, RZ ;  /* 0x0000010e25127824 */ /* 0x001fc600078e02ff */
[-C--:B------:R-:W-:Y:S02]  /*5ad60*/  IADD3 R16, P3, R16, R244.reuse, RZ ;  /* 0x000000f410107210 */ /* 0x080fe40007f7e0ff */
[----:B------:R-:W-:Y:S01]  /*5ad70*/  IADD3 R18, P4, R18, R244, RZ ;  /* 0x000000f412127210 */ /* 0x000fe20007f9e0ff */
[----:B--2---:R-:W-:Y:S01]  /*5ad80*/  IMAD R48, R48, 0x88, RZ ;  /* 0x0000008830307824 */ /* 0x004fe200078e02ff */
[-C--:B------:R-:W-:Y:S01]  /*5ad90*/  LEA.HI.X.SX32 R15, R15, R245.reuse, 0x1, P0 ;  /* 0x000000f50f0f7211 */ /* 0x080fe200000f0eff */
[----:B------:R-:W0:Y:S01]  /*5ada0*/  LDC R43, c[0x0][0x278] ;  /* 0x00009e00ff2b7b82 */ /* 0x000e220000000800 */
[----:B------:R-:W-:Y:S02]  /*5adb0*/  PRMT R54, R54, 0x7632, R54 ;  /* 0x0000763236367816 */ /* 0x000fe40000000036 */
[-C--:B------:R-:W-:Y:S01]  /*5adc0*/  LEA.HI.X.SX32 R17, R250, R245.reuse, 0x1, P3 ;  /* 0x000000f5fa117211 */ /* 0x080fe200018f0eff */
[----:B------:R-:W-:Y:S01]  /*5add0*/  IMAD R250, R36, 0x110, RZ ;  /* 0x0000011024fa7824 */ /* 0x000fe200078e02ff */
[----:B------:R-:W-:-:S02]  /*5ade0*/  LEA.HI.X.SX32 R19, R19, R245, 0x1, P4 ;  /* 0x000000f513137211 */ /* 0x000fc400020f0eff */
[----:B------:R-:W-:Y:S01]  /*5adf0*/  PRMT R12, R55, 0x7632, R12 ;  /* 0x00007632370c7816 */ /* 0x000fe2000000000c */
[----:B------:R-:W-:Y:S01]  /*5ae00*/  STG.E.U16 desc[UR60][R14.64], R54 ;  /* 0x000000360e007986 */ /* 0x000fe2000c10153c */
[----:B------:R-:W1:Y:S03]  /*5ae10*/  LDC R41, c[0x0][0x278] ;  /* 0x00009e00ff297b82 */ /* 0x000e660000000800 */
[----:B------:R-:W-:Y:S04]  /*5ae20*/  STG.E.U16 desc[UR60][R16.64], R55 ;  /* 0x0000003710007986 */ /* 0x000fe8000c10153c */
[----:B------:R2:W-:Y:S01]  /*5ae30*/  STG.E.U16 desc[UR60][R18.64], R12 ;  /* 0x0000000c12007986 */ /* 0x0005e2000c10153c */
[----:B------:R-:W1:Y:S01]  /*5ae40*/  LDC R47, c[0x0][0x278] ;  /* 0x00009e00ff2f7b82 */ /* 0x000e620000000800 */
[----:B----4-:R-:W-:-:S07]  /*5ae50*/  IMAD R35, R45, 0x114, RZ ;  /* 0x000001142d237824 */ /* 0x010fce00078e02ff */
[----:B------:R-:W4:Y:S01]  /*5ae60*/  LDC R249, c[0x0][0x278] ;  /* 0x00009e00fff97b82 */ /* 0x000f220000000800 */
[----:B--2---:R-:W-:-:S04]  /*5ae70*/  IADD3 R12, P3, R250, R244, RZ ;  /* 0x000000f4fa0c7210 */ /* 0x004fc80007f7e0ff */
[-C--:B------:R-:W-:Y:S01]  /*5ae80*/  LEA.HI.X.SX32 R13, R48, R245.reuse, 0x1, P3 ;  /* 0x000000f5300d7211 */ /* 0x080fe200018f0eff */
[----:B---3--:R-:W-:Y:S02]  /*5ae90*/  IMAD R37, R40, 0x112, RZ ;  /* 0x0000011228257824 */ /* 0x008fe400078e02ff */
[----:B------:R-:W2:Y:S01]  /*5aea0*/  LDC R48, c[0x0][0x278] ;  /* 0x00009e00ff307b82 */ /* 0x000ea20000000800 */
[-C--:B------:R-:W-:Y:S01]  /*5aeb0*/  IADD3 R16, P3, R35, R244.reuse, RZ ;  /* 0x000000f423107210 */ /* 0x080fe20007f7e0ff */
[----:B0-----:R-:W-:Y:S02]  /*5aec0*/  IMAD R34, R43, 0x116, RZ ;  /* 0x000001162b227824 */ /* 0x001fe400078e02ff */
[----:B-1----:R-:W-:Y:S01]  /*5aed0*/  IMAD R15, R41, 0x89, RZ ;  /* 0x00000089290f7824 */ /* 0x002fe200078e02ff */
[-C--:B------:R-:W-:Y:S01]  /*5aee0*/  IADD3 R14, P0, R37, R244.reuse, RZ ;  /* 0x000000f4250e7210 */ /* 0x080fe20007f1e0ff */
[----:B------:R-:W-:Y:S02]  /*5aef0*/  IMAD R19, R47, 0x8b, RZ ;  /* 0x0000008b2f137824 */ /* 0x000fe400078e02ff */
[----:B------:R-:W0:Y:S08]  /*5af00*/  LDC R39, c[0x0][0x278] ;  /* 0x00009e00ff277b82 */ /* 0x000e300000000800 */
[----:B------:R-:W1:Y:S01]  /*5af10*/  LDC R38, c[0x0][0x278] ;  /* 0x00009e00ff267b82 */ /* 0x000e620000000800 */
[----:B--2---:R-:W-:Y:S01]  /*5af20*/  IMAD R48, R48, 0x8a, RZ ;  /* 0x0000008a30307824 */ /* 0x004fe200078e02ff */
[----:B------:R-:W-:Y:S01]  /*5af30*/  IADD3 R18, P4, R34, R244, RZ ;  /* 0x000000f422127210 */ /* 0x000fe20007f9e0ff */
[----:B------:R2:W-:Y:S01]  /*5af40*/  STG.E.U16 desc[UR60][R12.64], R56 ;  /* 0x000000380c007986 */ /* 0x0005e2000c10153c */
[-C--:B------:R-:W-:Y:S01]  /*5af50*/  LEA.HI.X.SX32 R15, R15, R245.reuse, 0x1, P0 ;  /* 0x000000f50f0f7211 */ /* 0x080fe200000f0eff */
[----:B----4-:R-:W-:Y:S01]  /*5af60*/  IMAD R249, R249, 0x118, RZ ;  /* 0x00000118f9f97824 */ /* 0x010fe200078e02ff */
[----:B------:R-:W-:-:S02]  /*5af70*/  LEA.HI.X.SX32 R17, R48, R245, 0x1, P3 ;  /* 0x000000f530117211 */ /* 0x000fc400018f0eff */
[----:B------:R-:W3:Y:S08]  /*5af80*/  LDC R42, c[0x0][0x278] ;  /* 0x00009e00ff2a7b82 */ /* 0x000ef00000000800 */
[----:B------:R-:W4:Y:S01]  /*5af90*/  LDC R48, c[0x0][0x278] ;  /* 0x00009e00ff307b82 */ /* 0x000f220000000800 */
[----:B--2---:R-:W-:Y:S02]  /*5afa0*/  PRMT R56, R56, 0x7632, R56 ;  /* 0x0000763238387816 */ /* 0x004fe40000000038 */
[----:B------:R-:W-:-:S02]  /*5afb0*/  LEA.HI.X.SX32 R19, R19, R245, 0x1, P4 ;  /* 0x000000f513137211 */ /* 0x000fc400020f0eff */
[----:B------:R-:W-:Y:S01]  /*5afc0*/  PRMT R12, R57, 0x7632, R12 ;  /* 0x00007632390c7816 */ /* 0x000fe2000000000c */
[----:B------:R-:W-:Y:S01]  /*5afd0*/  STG.E.U16 desc[UR60][R14.64], R56 ;  /* 0x000000380e007986 */ /* 0x000fe2000c10153c */
[----:B0-----:R-:W-:Y:S01]  /*5afe0*/  IMAD R39, R39, 0x11c, RZ ;  /* 0x0000011c27277824 */ /* 0x001fe200078e02ff */
[----:B------:R-:W0:Y:S02]  /*5aff0*/  LDC R35, c[0x0][0x278] ;  /* 0x00009e00ff237b82 */ /* 0x000e240000000800 */
[----:B------:R-:W-:Y:S04]  /*5b000*/  STG.E.U16 desc[UR60][R16.64], R57 ;  /* 0x0000003910007986 */ /* 0x000fe8000c10153c */
[----:B------:R2:W-:Y:S01]  /*5b010*/  STG.E.U16 desc[UR60][R18.64], R12 ;  /* 0x0000000c12007986 */ /* 0x0005e2000c10153c */
[----:B-1----:R-:W-:Y:S01]  /*5b020*/  IMAD R40, R38, 0x11a, RZ ;  /* 0x0000011a26287824 */ /* 0x002fe200078e02ff */
[----:B------:R-:W1:Y:S01]  /*5b030*/  LDC R34, c[0x0][0x278] ;  /* 0x00009e00ff227b82 */ /* 0x000e620000000800 */
[----:B----4-:R-:W-:-:S07]  /*5b040*/  IMAD R48, R48, 0x8c, RZ ;  /* 0x0000008c30307824 */ /* 0x010fce00078e02ff */
[----:B------:R-:W4:Y:S01]  /*5b050*/  LDC R36, c[0x0][0x278] ;  /* 0x00009e00ff247b82 */ /* 0x000f220000000800 */
[----:B--2---:R-:W-:-:S04]  /*5b060*/  IADD3 R12, P0, R249, R244, RZ ;  /* 0x000000f4f90c7210 */ /* 0x004fc80007f1e0ff */
[----:B------:R-:W-:-:S03]  /*5b070*/  LEA.HI.X.SX32 R13, R48, R245, 0x1, P0 ;  /* 0x000000f5300d7211 */ /* 0x000fc600000f0eff */
[----:B------:R-:W2:Y:S01]  /*5b080*/  LDC R48, c[0x0][0x278] ;  /* 0x00009e00ff307b82 */ /* 0x000ea20000000800 */
[-C--:B------:R-:W-:Y:S01]  /*5b090*/  IADD3 R16, P4, R39, R244.reuse, RZ ;  /* 0x000000f427107210 */ /* 0x080fe20007f9e0ff */
[----:B---3--:R-:W-:Y:S01]  /*5b0a0*/  IMAD R15, R42, 0x8d, RZ ;  /* 0x0000008d2a0f7824 */ /* 0x008fe200078e02ff */
[----:B------:R-:W-:Y:S01]  /*5b0b0*/  IADD3 R14, P3, R40, R244, RZ ;  /* 0x000000f4280e7210 */ /* 0x000fe20007f7e0ff */
[----:B0-----:R-:W-:Y:S01]  /*5b0c0*/  IMAD R35, R35, 0x120, RZ ;  /* 0x0000012023237824 */ /* 0x001fe200078e02ff */
[----:B------:R-:W-:-:S03]  /*5b0d0*/  PRMT R18, R58, 0x7632, R18 ;  /* 0x000076323a127816 */ /* 0x000fc60000000012 */
[----:B------:R-:W0:Y:S08]  /*5b0e0*/  LDC R37, c[0x0][0x278] ;  /* 0x00009e00ff257b82 */ /* 0x000e300000000800 */
[----:B------:R-:W3:Y:S01]  /*5b0f0*/  LDC R38, c[0x0][0x278] ;  /* 0x00009e00ff267b82 */ /* 0x000ee20000000800 */
[----:B--2---:R-:W-:Y:S01]  /*5b100*/  IMAD R48, R48, 0x8e, RZ ;  /* 0x0000008e30307824 */ /* 0x004fe200078e02ff */
[----:B------:R-:W-:Y:S06]  /*5b110*/  STG.E.U16 desc[UR60][R12.64], R58 ;  /* 0x0000003a0c007986 */ /* 0x000fec000c10153c */
[----:B------:R-:W2:Y:S01]  /*5b120*/  LDC R40, c[0x0][0x278] ;  /* 0x00009e00ff287b82 */ /* 0x000ea20000000800 */
[----:B------:R-:W-:-:S07]  /*5b130*/  LEA.HI.X.SX32 R17, R48, R245, 0x1, P4 ;  /* 0x000000f530117211 */ /* 0x000fce00020f0eff */
[----:B------:R-:W4:Y:S01]  /*5b140*/  LDC R48, c[0x0][0x278] ;  /* 0x00009e00ff307b82 */ /* 0x000f220000000800 */
[----:B------:R-:W-:-:S05]  /*5b150*/  LEA.HI.X.SX32 R15, R15, R245, 0x1, P3 ;  /* 0x000000f50f0f7211 */ /* 0x000fca00018f0eff */
[----:B------:R0:W-:Y:S01]  /*5b160*/  STG.E.U16 desc[UR60][R14.64], R18 ;  /* 0x000000120e007986 */ /* 0x0001e2000c10153c */
[----:B-1----:R-:W-:Y:S01]  /*5b170*/  IMAD R34, R34, 0x11e, RZ ;  /* 0x0000011e22227824 */ /* 0x002fe200078e02ff */
[----:B------:R-:W-:Y:S01]  /*5b180*/  PRMT R19, R59, 0x7632, R19 ;  /* 0x000076323b137816 */ /* 0x000fe20000000013 */
[----:B------:R-:W1:Y:S08]  /*5b190*/  LDC R39, c[0x0][0x278] ;  /* 0x00009e00ff277b82 */ /* 0x000e700000000800 */
[----:B------:R-:W1:Y:S01]  /*5b1a0*/  LDC R43, c[0x0][0x278] ;  /* 0x00009e00ff2b7b82 */ /* 0x000e620000000800 */
[-C--:B0-----:R-:W-:Y:S01]  /*5b1b0*/  IADD3 R14, P0, R35, R244.reuse, RZ ;  /* 0x000000f4230e7210 */ /* 0x081fe20007f1e0ff */
[----:B----4-:R-:W-:Y:S01]  /*5b1c0*/  IMAD R48, R48, 0x90, RZ ;  /* 0x0000009030307824 */ /* 0x010fe200078e02ff */
[----:B------:R0:W-:Y:S01]  /*5b1d0*/  STG.E.U16 desc[UR60][R16.64], R59 ;  /* 0x0000003b10007986 */ /* 0x0001e2000c10153c */
[----:B------:R-:W-:Y:S01]  /*5b1e0*/  IMAD R13, R36, 0x8f, RZ ;  /* 0x0000008f240d7824 */ /* 0x000fe200078e02ff */
[-C--:B------:R-:W-:Y:S01]  /*5b1f0*/  IADD3 R12, P3, R34, R244.reuse, RZ ;  /* 0x000000f4220c7210 */ /* 0x080fe20007f7e0ff */
[----:B---3--:R-:W-:Y:S01]  /*5b200*/  IMAD R18, R38, 0x124, RZ ;  /* 0x0000012426127824 */ /* 0x008fe200078e02ff */
[-C--:B------:R-:W-:Y:S01]  /*5b210*/  LEA.HI.X.SX32 R15, R48, R245.reuse, 0x1, P0 ;  /* 0x000000f5300f7211 */ /* 0x080fe200000f0eff */
[----:B------:R-:W3:Y:S08]  /*5b220*/  LDC R42, c[0x0][0x278] ;  /* 0x00009e00ff2a7b82 */ /* 0x000ef00000000800 */
[----:B------:R-:W4:Y:S01]  /*5b230*/  LDC R48, c[0x0][0x278] ;  /* 0x00009e00ff307b82 */ /* 0x000f220000000800 */
[----:B0-----:R-:W-:Y:S01]  /*5b240*/  IMAD R16, R37, 0x122, RZ ;  /* 0x0000012225107824 */ /* 0x001fe200078e02ff */
[----:B------:R-:W-:Y:S01]  /*5b250*/  LEA.HI.X.SX32 R13, R13, R245, 0x1, P3 ;  /* 0x000000f50d0d7211 */ /* 0x000fe200018f0eff */
[----:B--2---:R-:W-:Y:S01]  /*5b260*/  IMAD R17, R40, 0x91, RZ ;  /* 0x0000009128117824 */ /* 0x004fe200078e02ff */
[----:B------:R-:W-:-:S02]  /*5b270*/  IADD3 R18, P4, R18, R244, RZ ;  /* 0x000000f412127210 */ /* 0x000fc40007f9e0ff */
[----:B------:R-:W-:Y:S01]  /*5b280*/  IADD3 R16, P3, R16, R244, RZ ;  /* 0x000000f410107210 */ /* 0x000fe20007f7e0ff */
[----:B------:R0:W-:Y:S01]  /*5b290*/  STG.E.U16 desc[UR60][R12.64], R19 ;  /* 0x000000130c007986 */ /* 0x0001e2000c10153c */
[----:B-1----:R-:W-:Y:S01]  /*5b2a0*/  IMAD R39, R39, 0x126, RZ ;  /* 0x0000012627277824 */ /* 0x002fe200078e02ff */
[----:B------:R-:W1:Y:S01]  /*5b2b0*/  LDC R41, c[0x0][0x278] ;  /* 0x00009e00ff297b82 */ /* 0x000e620000000800 */
[----:B------:R-:W-:Y:S01]  /*5b2c0*/  LEA.HI.X.SX32 R17, R17, R245, 0x1, P3 ;  /* 0x000000f511117211 */ /* 0x000fe200018f0eff */
[----:B------:R-:W-:Y:S06]  /*5b2d0*/  STG.E.U16 desc[UR60][R14.64], R60 ;  /* 0x0000003c0e007986 */ /* 0x000fec000c10153c */
[----:B------:R-:W2:Y:S01]  /*5b2e0*/  LDC R45, c[0x0][0x278] ;  /* 0x00009e00ff2d7b82 */ /* 0x000ea20000000800 */
[----:B0-----:R-:W-:Y:S01]  /*5b2f0*/  PRMT R12, R60, 0x7632, R12 ;  /* 0x000076323c0c7816 */ /* 0x001fe2000000000c */
[----:B----4-:R-:W-:-:S04]  /*5b300*/  IMAD R48, R48, 0x92, RZ ;  /* 0x0000009230307824 */ /* 0x010fc800078e02ff */
[----:B------:R0:W-:Y:S01]  /*5b310*/  STG.E.U16 desc[UR60][R16.64], R12 ;  /* 0x0000000c10007986 */ /* 0x0001e2000c10153c */
[----:B------:R-:W-:Y:S01]  /*5b320*/  IMAD R13, R43, 0x93, RZ ;  /* 0x000000932b0d7824 */ /* 0x000fe200078e02ff */
[----:B------:R-:W4:Y:S01]  /*5b330*/  LDC R36, c[0x0][0x278] ;  /* 0x00009e00ff247b82 */ /* 0x000f220000000800 */
[----:B------:R-:W-:-:S05]  /*5b340*/  LEA.HI.X.SX32 R19, R48, R245, 0x1, P4 ;  /* 0x000000f530137211 */ /* 0x000fca00020f0eff */
[----:B------:R2:W-:Y:S02]  /*5b350*/  STG.E.U16 desc[UR60][R18.64], R61 ;  /* 0x0000003d12007986 */ /* 0x0005e4000c10153c */
[----:B------:R-:W4:Y:S01]  /*5b360*/  LDC R48, c[0x0][0x278] ;  /* 0x00009e00ff307b82 */ /* 0x000f220000000800 */
[----:B---3--:R-:W-:Y:S01]  /*5b370*/  IMAD R40, R42, 0x128, RZ ;  /* 0x000001282a287824 */ /* 0x008fe200078e02ff */
[----:B0-----:R-:W-:Y:S01]  /*5b380*/  IADD3 R12, P0, R39, R244, RZ ;  /* 0x000000f4270c7210 */ /* 0x001fe20007f1e0ff */
[----:B-1----:R-:W-:Y:S02]  /*5b390*/  IMAD R38, R41, 0x12a, RZ ;  /* 0x0000012a29267824 */ /* 0x002fe400078e02ff */
[----:B--2---:R-:W-:-:S03]  /*5b3a0*/  IMAD R17, R45, 0x95, RZ ;  /* 0x000000952d117824 */ /* 0x004fc600078e02ff */
[----:B------:R-:W0:Y:S08]  /*5b3b0*/  LDC R34, c[0x0][0x278] ;  /* 0x00009e00ff227b82 */ /* 0x000e300000000800 */
[----:B------:R-:W1:Y:S01]  /*5b3c0*/  LDC R19, c[0x0][0x278] ;  /* 0x00009e00ff137b82 */ /* 0x000e620000000800 */
[----:B------:R-:W-:Y:S02]  /*5b3d0*/  LEA.HI.X.SX32 R13, R13, R245, 0x1, P0 ;  /* 0x000000f50d0d7211 */ /* 0x000fe400000f0eff */
[----:B------:R-:W-:-:S02]  /*5b3e0*/  PRMT R61, R61, 0x7632, R61 ;  /* 0x000076323d3d7816 */ /* 0x000fc4000000003d */
[----:B------:R-:W-:-:S03]  /*5b3f0*/  IADD3 R14, P3, R40, R244, RZ ;  /* 0x000000f4280e7210 */ /* 0x000fc60007f7e0ff */
[----:B------:R2:W-:Y:S01]  /*5b400*/  STG.E.U16 desc[UR60][R12.64], R61 ;  /* 0x0000003d0c007986 */ /* 0x0005e2000c10153c */
[----:B------:R-:W-:Y:S01]  /*5b410*/  LEA.HI.X.SX32 R15, R246, R245, 0x1, P3 ;  /* 0x000000f5f60f7211 */ /* 0x000fe200018f0eff */
[----:B----4-:R-:W-:Y:S01]  /*5b420*/  IMAD R48, R48, 0x96, RZ ;  /* 0x0000009630307824 */ /* 0x010fe200078e02ff */
[----:B------:R-:W-:Y:S01]  /*5b430*/  IADD3 R16, P4, R38, R244, RZ ;  /* 0x000000f426107210 */ /* 0x000fe20007f9e0ff */
[----:B------:R-:W3:Y:S01]  /*5b440*/  LDC R37, c[0x0][0x278] ;  /* 0x00009e00ff257b82 */ /* 0x000ee20000000800 */
[----:B------:R-:W-:-:S07]  /*5b450*/  PRMT R18, R62, 0x7632, R18 ;  /* 0x000076323e127816 */ /* 0x000fce0000000012 */
[----:B------:R-:W4:Y:S01]  /*5b460*/  LDC R35, c[0x0][0x278] ;  /* 0x00009e00ff237b82 */ /* 0x000f220000000800 */
[----:B-1----:R-:W-:Y:S01]  /*5b470*/  IMAD R19, R19, 0x12c, RZ ;  /* 0x0000012c13137824 */ /* 0x002fe200078e02ff */
[----:B------:R-:W-:Y:S06]  /*5b480*/  STG.E.U16 desc[UR60][R14.64], R62 ;  /* 0x0000003e0e007986 */ /* 0x000fec000c10153c */
[----:B------:R-:W1:Y:S01]  /*5b490*/  LDC R39, c[0x0][0x278] ;  /* 0x00009e00ff277b82 */ /* 0x000e620000000800 */
[----:B--2---:R-:W-:-:S04]  /*5b4a0*/  IADD3 R12, P3, R19, R244, RZ ;  /* 0x000000f4130c7210 */ /* 0x004fc80007f7e0ff */
[----:B------:R-:W-:-:S03]  /*5b4b0*/  LEA.HI.X.SX32 R13, R48, R245, 0x1, P3 ;  /* 0x000000f5300d7211 */ /* 0x000fc600018f0eff */
[----:B------:R-:W2:Y:S01]  /*5b4c0*/  LDC R48, c[0x0][0x278] ;  /* 0x00009e00ff307b82 */ /* 0x000ea20000000800 */
[----:B------:R-:W-:-:S05]  /*5b4d0*/  LEA.HI.X.SX32 R17, R17, R245, 0x1, P4 ;  /* 0x000000f511117211 */ /* 0x000fca00020f0eff */
[----:B------:R3:W-:Y:S02]  /*5b4e0*/  STG.E.U16 desc[UR60][R16.64], R18 ;  /* 0x0000001210007986 */ /* 0x0007e4000c10153c */
[----:B------:R-:W1:Y:S01]  /*5b4f0*/  LDC R246, c[0x0][0x278] ;  /* 0x00009e00fff67b82 */ /* 0x000e620000000800 */
[----:B0-----:R-:W-:-:S07]  /*5b500*/  IMAD R40, R34, 0x12e, RZ ;  /* 0x0000012e22287824 */ /* 0x001fce00078e02ff */
[----:B------:R-:W0:Y:S01]  /*5b510*/  LDC R38, c[0x0][0x278] ;  /* 0x00009e00ff267b82 */ /* 0x000e220000000800 */
[----:B---3--:R-:W-:-:S05]  /*5b520*/  IMAD R16, R36, 0x130, RZ ;  /* 0x0000013024107824 */ /* 0x008fca00078e02ff */
[----:B------:R-:W-:Y:S01]  /*5b530*/  IADD3 R16, P3, R16, R244, RZ ;  /* 0x000000f410107210 */ /* 0x000fe20007f7e0ff */
[----:B--2---:R-:W-:Y:S01]  /*5b540*/  IMAD R48, R48, 0x98, RZ ;  /* 0x0000009830307824 */ /* 0x004fe200078e02ff */
[----:B------:R-:W2:Y:S04]  /*5b550*/  LDC R43, c[0x0][0x278] ;  /* 0x00009e00ff2b7b82 */ /* 0x000ea80000000800 */
[----:B------:R-:W-:-:S04]  /*5b560*/  LEA.HI.X.SX32 R17, R48, R245, 0x1, P3 ;  /* 0x000000f530117211 */ /* 0x000fc800018f0eff */
[----:B------:R-:W3:Y:S01]  /*5b570*/  LDC R48, c[0x0][0x278] ;  /* 0x00009e00ff307b82 */ /* 0x000ee20000000800 */
[----:B------:R-:W-:Y:S01]  /*5b580*/  IMAD R18, R37, 0x132, RZ ;  /* 0x0000013225127824 */ /* 0x000fe200078e02ff */
[-C--:B------:R-:W-:Y:S01]  /*5b590*/  IADD3 R14, P0, R40, R244.reuse, RZ ;  /* 0x000000f4280e7210 */ /* 0x080fe20007f1e0ff */
[----:B----4-:R-:W-:Y:S02]  /*5b5a0*/  IMAD R15, R35, 0x97, RZ ;  /* 0x00000097230f7824 */ /* 0x010fe400078e02ff */
[----:B-1----:R-:W-:Y:S01]  /*5b5b0*/  IMAD R19, R39, 0x99, RZ ;  /* 0x0000009927137824 */ /* 0x002fe200078e02ff */
[----:B------:R-:W-:Y:S02]  /*5b5c0*/  IADD3 R18, P4, R18, R244, RZ ;  /* 0x000000f412127210 */ /* 0x000fe40007f9e0ff */
[----:B------:R-:W1:Y:S01]  /*5b5d0*/  LDC R45, c[0x0][0x278] ;  /* 0x00009e00ff2d7b82 */ /* 0x000e620000000800 */
[-C--:B------:R-:W-:Y:S01]  /*5b5e0*/  LEA.HI.X.SX32 R15, R15, R245.reuse, 0x1, P0 ;  /* 0x000000f50f0f7211 */ /* 0x080fe200000f0eff */
[----:B------:R4:W-:Y:S01]  /*5b5f0*/  STG.E.U16 desc[UR60][R12.64], R63 ;  /* 0x0000003f0c007986 */ /* 0x0009e2000c10153c */
[----:B------:R-:W-:Y:S01]  /*5b600*/  PRMT R34, R63, 0x7632, R34 ;  /* 0x000076323f227816 */ /* 0x000fe20000000022 */
[----:B------:R-:W-:Y:S01]  /*5b610*/  IMAD R246, R246, 0x134, RZ ;  /* 0x00000134f6f67824 */ /* 0x000fe200078e02ff */
[----:B------:R-:W-:-:S03]  /*5b620*/  LEA.HI.X.SX32 R19, R19, R245, 0x1, P4 ;  /* 0x000000f513137211 */ /* 0x000fc600020f0eff */
[----:B------:R-:W1:Y:S01]  /*5b630*/  LDC R42, c[0x0][0x278] ;  /* 0x00009e00ff2a7b82 */ /* 0x000e620000000800 */
[----:B------:R0:W-:Y:S01]  /*5b640*/  STG.E.U16 desc[UR60][R14.64], R34 ;  /* 0x000000220e007986 */ /* 0x0001e2000c10153c */
[----:B----4-:R-:W-:-:S06]  /*5b650*/  PRMT R12, R64, 0x7632, R12 ;  /* 0x00007632400c7816 */ /* 0x010fcc000000000c */
[----:B------:R-:W4:Y:S01]  /*5b660*/  LDC R37, c[0x0][0x278] ;  /* 0x00009e00ff257b82 */ /* 0x000f220000000800 */
[----:B------:R-:W-:Y:S01]  /*5b670*/  STG.E.U16 desc[UR60][R16.64], R64 ;  /* 0x0000004010007986 */ /* 0x000fe2000c10153c */
[----:B---3--:R-:W-:-:S03]  /*5b680*/  IMAD R48, R48, 0x9a, RZ ;  /* 0x0000009a30307824 */ /* 0x008fc600078e02ff */
[----:B------:R3:W-:Y:S03]  /*5b690*/  STG.E.U16 desc[UR60][R18.64], R12 ;  /* 0x0000000c12007986 */ /* 0x0007e6000c10153c */
[----:B0-----:R-:W0:Y:S01]  /*5b6a0*/  LDC R34, c[0x0][0x278] ;  /* 0x00009e00ff227b82 */ /* 0x001e220000000800 */
[----:B------:R-:W-:Y:S02]  /*5b6b0*/  IMAD R38, R38, 0x136, RZ ;  /* 0x0000013626267824 */ /* 0x000fe400078e02ff */
[----:B--2---:R-:W-:Y:S02]  /*5b6c0*/  IMAD R43, R43, 0x138, RZ ;  /* 0x000001382b2b7824 */ /* 0x004fe400078e02ff */
[----:B-1----:R-:W-:Y:S02]  /*5b6d0*/  IMAD R39, R45, 0x13a, RZ ;  /* 0x0000013a2d277824 */ /* 0x002fe400078e02ff */
[----:B------:R-:W-:Y:S01]  /*5b6e0*/  IMAD R15, R42, 0x9b, RZ ;  /* 0x0000009b2a0f7824 */ /* 0x000fe200078e02ff */
[----:B---3--:R-:W-:Y:S01]  /*5b6f0*/  IADD3 R12, P3, R246, R244, RZ ;  /* 0x000000f4f60c7210 */ /* 0x008fe20007f7e0ff */
[----:B------:R-:W1:Y:S03]  /*5b700*/  LDC R41, c[0x0][0x278] ;  /* 0x00009e00ff297b82 */ /* 0x000e660000000800 */
[----:B------:R-:W-:-:S05]  /*5b710*/  LEA.HI.X.SX32 R13, R48, R245, 0x1, P3 ;  /* 0x000000f5300d7211 */ /* 0x000fca00018f0eff */
[----:B------:R-:W2:Y:S01]  /*5b720*/  LDC R48, c[0x0][0x278] ;  /* 0x00009e00ff307b82 */ /* 0x000ea20000000800 */
[-C--:B------:R-:W-:Y:S01]  /*5b730*/  IADD3 R14, P0, R38, R244.reuse, RZ ;  /* 0x000000f4260e7210 */ /* 0x080fe20007f1e0ff */
[----:B----4-:R-:W-:Y:S01]  /*5b740*/  IMAD R19, R37, 0x9d, RZ ;  /* 0x0000009d25137824 */ /* 0x010fe200078e02ff */
[-C--:B------:R-:W-:Y:S01]  /*5b750*/  IADD3 R16, P3, R43, R244.reuse, RZ ;  /* 0x000000f42b107210 */ /* 0x080fe20007f7e0ff */
[----:B------:R3:W-:Y:S01]  /*5b760*/  STG.E.U16 desc[UR60][R12.64], R65 ;  /* 0x000000410c007986 */ /* 0x0007e2000c10153c */
[----:B------:R-:W-:Y:S02]  /*5b770*/  IADD3 R18, P4, R39, R244, RZ ;  /* 0x000000f427127210 */ /* 0x000fe40007f9e0ff */
[-C--:B------:R-:W-:Y:S01]  /*5b780*/  LEA.HI.X.SX32 R15, R15, R245.reuse, 0x1, P0 ;  /* 0x000000f50f0f7211 */ /* 0x080fe200000f0eff */
[----:B------:R-:W4:Y:S01]  /*5b790*/  LDC R35, c[0x0][0x278] ;  /* 0x00009e00ff237b82 */ /* 0x000f220000000800 */
[-C--:B------:R-:W-:Y:S01]  /*5b7a0*/  LEA.HI.X.SX32 R17, R248, R245.reuse, 0x1, P3 ;  /* 0x000000f5f8117211 */ /* 0x080fe200018f0eff */
[----:B0-----:R-:W-:Y:S01]  /*5b7b0*/  IMAD R248, R34, 0x13c, RZ ;  /* 0x0000013c22f87824 */ /* 0x001fe200078e02ff */
[----:B------:R-:W-:-:S02]  /*5b7c0*/  LEA.HI.X.SX32 R19, R19, R245, 0x1, P4 ;  /* 0x000000f513137211 */ /* 0x000fc400020f0eff */
[----:B---3--:R-:W-:-:S03]  /*5b7d0*/  PRMT R65, R65, 0x7632, R65 ;  /* 0x0000763241417816 */ /* 0x008fc60000000041 */
[----:B------:R-:W0:Y:S01]  /*5b7e0*/  LDC R40, c[0x0][0x278] ;  /* 0x00009e00ff287b82 */ /* 0x000e220000000800 */
[----:B------:R-:W-:Y:S01]  /*5b7f0*/  PRMT R12, R66, 0x7632, R12 ;  /* 0x00007632420c7816 */ /* 0x000fe2000000000c */
[----:B------:R-:W-:Y:S01]  /*5b800*/  STG.E.U16 desc[UR60][R14.64], R65 ;  /* 0x000000410e007986 */ /* 0x000fe2000c10153c */
[----:B--2---:R-:W-:-:S03]  /*5b810*/  IMAD R48, R48, 0x9e, RZ ;  /* 0x0000009e30307824 */ /* 0x004fc600078e02ff */
[----:B------:R-:W-:Y:S02]  /*5b820*/  STG.E.U16 desc[UR60][R16.64], R66 ;  /* 0x0000004210007986 */ /* 0x000fe4000c10153c */
[----:B------:R-:W2:Y:S02]  /*5b830*/  LDC R36, c[0x0][0x278] ;  /* 0x00009e00ff247b82 */ /* 0x000ea40000000800 */
[----:B------:R3:W-:Y:S01]  /*5b840*/  STG.E.U16 desc[UR60][R18.64], R12 ;  /* 0x0000000c12007986 */ /* 0x0007e2000c10153c */
[----:B-1----:R-:W-:-:S05]  /*5b850*/  IMAD R41, R41, 0x140, RZ ;  /* 0x0000014029297824 */ /* 0x002fca00078e02ff */
[----:B------:R-:W1:Y:S01]  /*5b860*/  LDC R47, c[0x0][0x278] ;  /* 0x00009e00ff2f7b82 */ /* 0x000e620000000800 */
[----:B---3--:R-:W-:-:S07]  /*5b870*/  IADD3 R12, P3, R248, R244, RZ ;  /* 0x000000f4f80c7210 */ /* 0x008fce0007f7e0ff */
[----:B------:R-:W3:Y:S01]  /*5b880*/  LDC R37, c[0x0][0x278] ;  /* 0x00009e00ff257b82 */ /* 0x000ee20000000800 */
[----:B------:R-:W-:-:S07]  /*5b890*/  LEA.HI.X.SX32 R13, R48, R245, 0x1, P3 ;  /* 0x000000f5300d7211 */ /* 0x000fce00018f0eff */
[----:B------:R-:W3:Y:S01]  /*5b8a0*/  LDC R48, c[0x0][0x278] ;  /* 0x00009e00ff307b82 */ /* 0x000ee20000000800 */
[-C--:B------:R-:W-:Y:S01]  /*5b8b0*/  IADD3 R16, P3, R41, R244.reuse, RZ ;  /* 0x000000f429107210 */ /* 0x080fe20007f7e0ff */
[----:B----4-:R-:W-:Y:S02]  /*5b8c0*/  IMAD R35, R35, 0x13e, RZ ;  /* 0x0000013e23237824 */ /* 0x010fe400078e02ff */
[----:B0-----:R-:W-:Y:S02]  /*5b8d0*/  IMAD R40, R40, 0x142, RZ ;  /* 0x0000014228287824 */ /* 0x001fe400078e02ff */
[----:B--2---:R-:W-:Y:S01]  /*5b8e0*/  IMAD R15, R36, 0x9f, RZ ;  /* 0x0000009f240f7824 */ /* 0x004fe200078e02ff */
[----:B------:R-:W-:Y:S01]  /*5b8f0*/  PRMT R34, R67, 0x7632, R34 ;  /* 0x0000763243227816 */ /* 0x000fe20000000022 */
[----:B-1----:R-:W-:Y:S01]  /*5b900*/  IMAD R19, R47, 0xa1, RZ ;  /* 0x000000a12f137824 */ /* 0x002fe200078e02ff */
[----:B------:R-:W0:Y:S08]  /*5b910*/  LDC R38, c[0x0][0x278] ;  /* 0x00009e00ff267b82 */ /* 0x000e300000000800 */
[----:B------:R-:W1:Y:S01]  /*5b920*/  LDC R42, c[0x0][0x278] ;  /* 0x00009e00ff2a7b82 */ /* 0x000e620000000800 */
[----:B---3--:R-:W-:Y:S01]  /*5b930*/  IMAD R48, R48, 0xa0, RZ ;  /* 0x000000a030307824 */ /* 0x008fe200078e02ff */
[-C--:B------:R-:W-:Y:S01]  /*5b940*/  IADD3 R14, P0, R35, R244.reuse, RZ ;  /* 0x000000f4230e7210 */ /* 0x080fe20007f1e0ff */
[----:B------:R2:W-:Y:S01]  /*5b950*/  STG.E.U16 desc[UR60][R12.64], R67 ;  /* 0x000000430c007986 */ /* 0x0005e2000c10153c */
[----:B------:R-:W-:-:S04]  /*5b960*/  IADD3 R18, P4, R40, R244, RZ ;  /* 0x000000f428127210 */ /* 0x000fc80007f9e0ff */
[----:B------:R-:W3:Y:S01]  /*5b970*/  LDC R39, c[0x0][0x278] ;  /* 0x00009e00ff277b82 */ /* 0x000ee20000000800 */
[----:B------:R-:W-:-:S07]  /*5b980*/  LEA.HI.X.SX32 R17, R48, R245, 0x1, P3 ;  /* 0x000000f530117211 */ /* 0x000fce00018f0eff */
[----:B------:R-:W4:Y:S01]  /*5b990*/  LDC R48, c[0x0][0x278] ;  /* 0x00009e00ff307b82 */ /* 0x000f220000000800 */
[-C--:B------:R-:W-:Y:S01]  /*5b9a0*/  LEA.HI.X.SX32 R15, R15, R245.reuse, 0x1, P0 ;  /* 0x000000f50f0f7211 */ /* 0x080fe200000f0eff */
[----:B--2---:R-:W-:Y:S01]  /*5b9b0*/  IMAD R13, R37, 0x144, RZ ;  /* 0x00000144250d7824 */ /* 0x004fe200078e02ff */
[----:B------:R-:W-:Y:S02]  /*5b9c0*/  LEA.HI.X.SX32 R19, R19, R245, 0x1, P4 ;  /* 0x000000f513137211 */ /* 0x000fe400020f0eff */
[----:B------:R-:W-:Y:S01]  /*5b9d0*/  PRMT R12, R68, 0x7632, R12 ;  /* 0x00007632440c7816 */ /* 0x000fe2000000000c */
[----:B------:R2:W-:Y:S01]  /*5b9e0*/  STG.E.U16 desc[UR60][R14.64], R34 ;  /* 0x000000220e007986 */ /* 0x0005e2000c10153c */
[----:B0-----:R-:W-:Y:S01]  /*5b9f0*/  IMAD R38, R38, 0x146, RZ ;  /* 0x0000014626267824 */ /* 0x001fe200078e02ff */
[----:B------:R-:W0:Y:S02]  /*5ba00*/  LDC R35, c[0x0][0x278] ;  /* 0x00009e00ff237b82 */ /* 0x000e240000000800 */
[----:B------:R-:W-:Y:S04]  /*5ba10*/  STG.E.U16 desc[UR60][R16.64], R68 ;  /* 0x0000004410007986 */ /* 0x000fe8000c10153c */
[----:B------:R1:W-:Y:S01]  /*5ba20*/  STG.E.U16 desc[UR60][R18.64], R12 ;  /* 0x0000000c12007986 */ /* 0x0003e2000c10153c */
[----:B---3--:R-:W-:Y:S01]  /*5ba30*/  IMAD R39, R39, 0x148, RZ ;  /* 0x0000014827277824 */ /* 0x008fe200078e02ff */
[----:B------:R-:W3:Y:S01]  /*5ba40*/  LDC R36, c[0x0][0x278] ;  /* 0x00009e00ff247b82 */ /* 0x000ee20000000800 */
[----:B----4-:R-:W-:-:S07]  /*5ba50*/  IMAD R48, R48, 0xa2, RZ ;  /* 0x000000a230307824 */ /* 0x010fce00078e02ff */
[----:B--2---:R-:W2:Y:S01]  /*5ba60*/  LDC R34, c[0x0][0x278] ;  /* 0x00009e00ff227b82 */ /* 0x004ea20000000800 */
[----:B-1----:R-:W-:-:S04]  /*5ba70*/  IADD3 R12, P0, R13, R244, RZ ;  /* 0x000000f40d0c7210 */ /* 0x002fc80007f1e0ff */
[----:B------:R-:W-:-:S03]  /*5ba80*/  LEA.HI.X.SX32 R13, R48, R245, 0x1, P0 ;  /* 0x000000f5300d7211 */ /* 0x000fc600000f0eff */
[----:B------:R-:W1:Y:S01]  /*5ba90*/  LDC R48, c[0x0][0x278] ;  /* 0x00009e00ff307b82 */ /* 0x000e620000000800 */
[----:B------:R-:W-:Y:S01]  /*5baa0*/  IMAD R15, R42, 0xa3, RZ ;  /* 0x000000a32a0f7824 */ /* 0x000fe200078e02ff */
[----:B------:R-:W-:Y:S02]  /*5bab0*/  IADD3 R14, P3, R38, R244, RZ ;  /* 0x000000f4260e7210 */ /* 0x000fe40007f7e0ff */
[----:B------:R-:W-:Y:S02]  /*5bac0*/  PRMT R18, R69, 0x7632, R18 ;  /* 0x0000763245127816 */ /* 0x000fe40000000012 */
[----:B------:R-:W-:Y:S02]  /*5bad0*/  LEA.HI.X.SX32 R15, R15, R245, 0x1, P3 ;  /* 0x000000f50f0f7211 */ /* 0x000fe400018f0eff */
[----:B------:R-:W4:Y:S01]  /*5bae0*/  LDC R19, c[0x0][0x278] ;  /* 0x00009e00ff137b82 */ /* 0x000f220000000800 */
[----:B------:R-:W-:Y:S01]  /*5baf0*/  STG.E.U16 desc[UR60][R12.64], R69 ;  /* 0x000000450c007986 */ /* 0x000fe2000c10153c */
[----:B--2---:R-:W-:-:S03]  /*5bb00*/  IMAD R34, R34, 0x14c, RZ ;  /* 0x0000014c22227824 */ /* 0x004fc600078e02ff */
[----:B------:R2:W-:Y:S03]  /*5bb10*/  STG.E.U16 desc[UR60][R14.64], R18 ;  /* 0x000000120e007986 */ /* 0x0005e6000c10153c */
[----:B------:R-:W3:Y:S01]  /*5bb20*/  LDC R37, c[0x0][0x278] ;  /* 0x00009e00ff257b82 */ /* 0x000ee20000000800 */
[----:B------:R-:W-:Y:S01]  /*5bb30*/  IADD3 R16, P4, R39, R244, RZ ;  /* 0x000000f427107210 */ /* 0x000fe20007f9e0ff */
[----:B-1----:R-:W-:-:S06]  /*5bb40*/  IMAD R48, R48, 0xa6, RZ ;  /* 0x000000a630307824 */ /* 0x002fcc00078e02ff */
[----:B------:R-:W1:Y:S01]  /*5bb50*/  LDC R39, c[0x0][0x278] ;  /* 0x00009e00ff277b82 */ /* 0x000e620000000800 */
[----:B--2---:R-:W-:-:S04]  /*5bb60*/  IADD3 R14, P0, R34, R244, RZ ;  /* 0x000000f4220e7210 */ /* 0x004fc80007f1e0ff */
[-C--:B------:R-:W-:Y:S01]  /*5bb70*/  LEA.HI.X.SX32 R15, R48, R245.reuse, 0x1, P0 ;  /* 0x000000f5300f7211 */ /* 0x080fe200000f0eff */
[----:B----4-:R-:W-:Y:S02]  /*5bb80*/  IMAD R19, R19, 0x14a, RZ ;  /* 0x0000014a13137824 */ /* 0x010fe400078e02ff */
[----:B------:R-:W2:Y:S01]  /*5bb90*/  LDC R48, c[0x0][0x278] ;  /* 0x00009e00ff307b82 */ /* 0x000ea20000000800 */
[----:B------:R-:W-:Y:S01]  /*5bba0*/  LEA.HI.X.SX32 R17, R247, R245, 0x1, P4 ;  /* 0x000000f5f7117211 */ /* 0x000fe200020f0eff */
[----:B0-----:R-:W-:Y:S01]  /*5bbb0*/  IMAD R13, R35, 0xa5, RZ ;  /* 0x000000a5230d7824 */ /* 0x001fe200078e02ff */
[----:B------:R-:W-:-:S03]  /*5bbc0*/  IADD3 R12, P3, R19, R244, RZ ;  /* 0x000000f4130c7210 */ /* 0x000fc60007f7e0ff */
[----:B------:R0:W-:Y:S01]  /*5bbd0*/  STG.E.U16 desc[UR60][R16.64], R70 ;  /* 0x0000004610007986 */ /* 0x0001e2000c10153c */
[----:B---3--:R-:W-:Y:S01]  /*5bbe0*/  IMAD R18, R37, 0x150, RZ ;  /* 0x0000015025127824 */ /* 0x008fe200078e02ff */
[----:B------:R-:W-:Y:S01]  /*5bbf0*/  LEA.HI.X.SX32 R13, R13, R245, 0x1, P3 ;  /* 0x000000f50d0d7211 */ /* 0x000fe200018f0eff */
[----:B------:R-:W3:Y:S03]  /*5bc00*/  LDC R38, c[0x0][0x278] ;  /* 0x00009e00ff267b82 */ /* 0x000ee60000000800 */
[----:B------:R-:W-:-:S05]  /*5bc10*/  IADD3 R18, P4, R18, R244, RZ ;  /* 0x000000f412127210 */ /* 0x000fca0007f9e0ff */
[----:B------:R-:W4:Y:S01]  /*5bc20*/  LDC R42, c[0x0][0x278] ;  /* 0x00009e00ff2a7b82 */ /* 0x000f220000000800 */
[----:B0-----:R-:W-:Y:S01]  /*5bc30*/  IMAD R16, R36, 0x14e, RZ ;  /* 0x0000014e24107824 */ /* 0x001fe200078e02ff */
[----:B------:R-:W-:Y:S01]  /*5bc40*/  PRMT R70, R70, 0x7632, R70 ;  /* 0x0000763246467816 */ /* 0x000fe20000000046 */
[----:B-1----:R-:W-:-:S03]  /*5bc50*/  IMAD R17, R39, 0xa7, RZ ;  /* 0x000000a727117824 */ /* 0x002fc600078e02ff */
[----:B------:R-:W-:Y:S01]  /*5bc60*/  IADD3 R16, P3, R16, R244, RZ ;  /* 0x000000f410107210 */ /* 0x000fe20007f7e0ff */
[----:B--2---:R-:W-:Y:S01]  /*5bc70*/  IMAD R48, R48, 0xa8, RZ ;  /* 0x000000a830307824 */ /* 0x004fe200078e02ff */
[----:B------:R0:W-:Y:S01]  /*5bc80*/  STG.E.U16 desc[UR60][R12.64], R70 ;  /* 0x000000460c007986 */ /* 0x0001e2000c10153c */
[----:B------:R-:W1:Y:S01]  /*5bc90*/  LDC R41, c[0x0][0x278] ;  /* 0x00009e00ff297b82 */ /* 0x000e620000000800 */
[-C--:B------:R-:W-:Y:S02]  /*5bca0*/  LEA.HI.X.SX32 R17, R17, R245.reuse, 0x1, P3 ;  /* 0x000000f511117211 */ /* 0x080fe400018f0eff */
[----:B------:R-:W-:Y:S01]  /*5bcb0*/  LEA.HI.X.SX32 R19, R48, R245, 0x1, P4 ;  /* 0x000000f530137211 */ /* 0x000fe200020f0eff */
[----:B------:R-:W-:Y:S04]  /*5bcc0*/  STG.E.U16 desc[UR60][R14.64], R71 ;  /* 0x000000470e007986 */ /* 0x000fe8000c10153c */
[----:B------:R-:W2:Y:S01]  /*5bcd0*/  LDC R48, c[0x0][0x278] ;  /* 0x00009e00ff307b82 */ /* 0x000ea20000000800 */
[----:B0-----:R-:W-:-:S05]  /*5bce0*/  PRMT R12, R71, 0x7632, R12 ;  /* 0x00007632470c7816 */ /* 0x001fca000000000c */
[----:B------:R-:W-:Y:S01]  /*5bcf0*/  STG.E.U16 desc[UR60][R16.64], R12 ;  /* 0x0000000c10007986 */ /* 0x000fe2000c10153c */
[----:B---3--:R-:W-:Y:S01]  /*5bd00*/  IMAD R45, R38, 0x152, RZ ;  /* 0x00000152262d7824 */ /* 0x008fe200078e02ff */
[----:B------:R-:W0:Y:S02]  /*5bd10*/  LDC R40, c[0x0][0x278] ;  /* 0x00009e00ff287b82 */ /* 0x000e240000000800 */
[----:B------:R3:W-:Y:S01]  /*5bd20*/  STG.E.U16 desc[UR60][R18.64], R72 ;  /* 0x0000004812007986 */ /* 0x0007e2000c10153c */
[----:B----4-:R-:W-:Y:S02]  /*5bd30*/  IMAD R13, R42, 0xa9, RZ ;  /* 0x000000a92a0d7824 */ /* 0x010fe400078e02ff */
[----:B-1----:R-:W-:-:S03]  /*5bd40*/  IMAD R39, R41, 0x154, RZ ;  /* 0x0000015429277824 */ /* 0x002fc600078e02ff */
[----:B------:R-:W1:Y:S08]  /*5bd50*/  LDC R43, c[0x0][0x278] ;  /* 0x00009e00ff2b7b82 */ /* 0x000e700000000800 */
[----:B---3--:R-:W3:Y:S01]  /*5bd60*/  LDC R19, c[0x0][0x278] ;  /* 0x00009e00ff137b82 */ /* 0x008ee20000000800 */
[----:B------:R-:W-:Y:S02]  /*5bd70*/  IADD3 R12, P0, R45, R244, RZ ;  /* 0x000000f42d0c7210 */ /* 0x000fe40007f1e0ff */
[----:B------:R-:W-:-:S02]  /*5bd80*/  PRMT R72, R72, 0x7632, R72 ;  /* 0x0000763248487816 */ /* 0x000fc40000000048 */
[-C--:B------:R-:W-:Y:S02]  /*5bd90*/  LEA.HI.X.SX32 R13, R13, R245.reuse, 0x1, P0 ;  /* 0x000000f50d0d7211 */ /* 0x080fe400000f0eff */
[----:B------:R-:W-:Y:S01]  /*5bda0*/  IADD3 R14, P3, R39, R244, RZ ;  /* 0x000000f4270e7210 */ /* 0x000fe20007f7e0ff */
[----:B--2---:R-:W-:Y:S01]  /*5bdb0*/  IMAD R48, R48, 0xac, RZ ;  /* 0x000000ac30307824 */ /* 0x004fe200078e02ff */
[----:B------:R-:W2:Y:S01]  /*5bdc0*/  LDC R36, c[0x0][0x278] ;  /* 0x00009e00ff247b82 */ /* 0x000ea20000000800 */
[----:B------:R4:W-:Y:S01]  /*5bdd0*/  STG.E.U16 desc[UR60][R12.64], R72 ;  /* 0x000000480c007986 */ /* 0x0009e2000c10153c */
[----:B------:R-:W-:Y:S01]  /*5bde0*/  LEA.HI.X.SX32 R15, R251, R245, 0x1, P3 ;  /* 0x000000f5fb0f7211 */ /* 0x000fe200018f0eff */
[----:B0-----:R-:W-:Y:S01]  /*5bdf0*/  IMAD R37, R40, 0x156, RZ ;  /* 0x0000015628257824 */ /* 0x001fe200078e02ff */
[----:B------:R-:W-:-:S04]  /*5be00*/  PRMT R18, R73, 0x7632, R18 ;  /* 0x0000763249127816 */ /* 0x000fc80000000012 */
[----:B------:R-:W0:Y:S01]  /*5be10*/  LDC R34, c[0x0][0x278] ;  /* 0x00009e00ff227b82 */ /* 0x000e220000000800 */
[----:B---3--:R-:W-:-:S07]  /*5be20*/  IMAD R19, R19, 0x158, RZ ;  /* 0x0000015813137824 */ /* 0x008fce00078e02ff */
[----:B------:R-:W3:Y:S01]  /*5be30*/  LDC R38, c[0x0][0x278] ;  /* 0x00009e00ff267b82 */ /* 0x000ee20000000800 */
[----:B----4-:R-:W-:-:S04]  /*5be40*/  IADD3 R12, P3, R19, R244, RZ ;  /* 0x000000f4130c7210 */ /* 0x010fc80007f7e0ff */
[----:B------:R-:W-:Y:S01]  /*5be50*/  LEA.HI.X.SX32 R13, R48, R245, 0x1, P3 ;  /* 0x000000f5300d7211 */ /* 0x000fe200018f0eff */
[----:B-1----:R-:W-:Y:S02]  /*5be60*/  IMAD R17, R43, 0xab, RZ ;  /* 0x000000ab2b117824 */ /* 0x002fe400078e02ff */
[----:B------:R-:W1:Y:S01]  /*5be70*/  LDC R48, c[0x0][0x278] ;  /* 0x00009e00ff307b82 */ /* 0x000e620000000800 */
[----:B------:R-:W-:-:S04]  /*5be80*/  IADD3 R16, P4, R37, R244, RZ ;  /* 0x000000f425107210 */ /* 0x000fc80007f9e0ff */
[----:B------:R-:W-:Y:S01]  /*5be90*/  LEA.HI.X.SX32 R17, R17, R245, 0x1, P4 ;  /* 0x000000f511117211 */ /* 0x000fe200020f0eff */
[----:B------:R-:W-:Y:S02]  /*5bea0*/  STG.E.U16 desc[UR60][R14.64], R73 ;  /* 0x000000490e007986 */ /* 0x000fe4000c10153c */
[----:B------:R-:W4:Y:S02]  /*5beb0*/  LDC R35, c[0x0][0x278] ;  /* 0x00009e00ff237b82 */ /* 0x000f240000000800 */
[----:B------:R2:W-:Y:S06]  /*5bec0*/  STG.E.U16 desc[UR60][R16.64], R18 ;  /* 0x0000001210007986 */ /* 0x0005ec000c10153c */
[----:B------:R-:W4:Y:S01]  /*5bed0*/  LDC R40, c[0x0][0x278] ;  /* 0x00009e00ff287b82 */ /* 0x000f220000000800 */
[----:B--2---:R-:W-:-:S02]  /*5bee0*/  IMAD R16, R36, 0x15c, RZ ;  /* 0x0000015c24107824 */ /* 0x004fc400078e02ff */
[----:B-1----:R-:W-:-:S05]  /*5bef0*/  IMAD R48, R48, 0xae, RZ ;  /* 0x000000ae30307824 */ /* 0x002fca00078e02ff */
[----:B------:R-:W1:Y:S01]  /*5bf00*/  LDC R37, c[0x0][0x278] ;  /* 0x00009e00ff257b82 */ /* 0x000e620000000800 */
[----:B------:R-:W-:-:S04]  /*5bf10*/  IADD3 R16, P3, R16, R244, RZ ;  /* 0x000000f410107210 */ /* 0x000fc80007f7e0ff */
[----:B------:R-:W-:-:S03]  /*5bf20*/  LEA.HI.X.SX32 R17, R48, R245, 0x1, P3 ;  /* 0x000000f530117211 */ /* 0x000fc600018f0eff */
[----:B------:R-:W2:Y:S01]  /*5bf30*/  LDC R48, c[0x0][0x278] ;  /* 0x00009e00ff307b82 */ /* 0x000ea20000000800 */
[----:B0-----:R-:W-:Y:S02]  /*5bf40*/  IMAD R34, R34, 0x15a, RZ ;  /* 0x0000015a22227824 */ /* 0x001fe400078e02ff */
[----:B---3--:R-:W-:Y:S02]  /*5bf50*/  IMAD R18, R38, 0x15e, RZ ;  /* 0x0000015e26127824 */ /* 0x008fe400078e02ff */
[----:B----4-:R-:W-:Y:S01]  /*5bf60*/  IMAD R15, R35, 0xad, RZ ;  /* 0x000000ad230f7824 */ /* 0x010fe200078e02ff */
[-C--:B------:R-:W-:Y:S01]  /*5bf70*/  IADD3 R14, P0, R34, R244.reuse, RZ ;  /* 0x000000f4220e7210 */ /* 0x080fe20007f1e0ff */
[----:B------:R-:W-:Y:S01]  /*5bf80*/  IMAD R19, R40, 0xaf, RZ ;  /* 0x000000af28137824 */ /* 0x000fe200078e02ff */
[----:B------:R-:W-:Y:S01]  /*5bf90*/  IADD3 R18, P4, R18, R244, RZ ;  /* 0x000000f412127210 */ /* 0x000fe20007f9e0ff */
[----:B------:R0:W-:Y:S01]  /*5bfa0*/  STG.E.U16 desc[UR60][R12.64], R74 ;  /* 0x0000004a0c007986 */ /* 0x0001e2000c10153c */
[-C--:B------:R-:W-:Y:S01]  /*5bfb0*/  LEA.HI.X.SX32 R15, R15, R245.reuse, 0x1, P0 ;  /* 0x000000f50f0f7211 */ /* 0x080fe200000f0eff */
[----:B------:R-:W3:Y:S01]  /*5bfc0*/  LDC R43, c[0x0][0x278] ;  /* 0x00009e00ff2b7b82 */ /* 0x000ee20000000800 */
[----:B------:R-:W-:-:S07]  /*5bfd0*/  LEA.HI.X.SX32 R19, R19, R245, 0x1, P4 ;  /* 0x000000f513137211 */ /* 0x000fce00020f0eff */
[----:B------:R-:W4:Y:S01]  /*5bfe0*/  LDC R39, c[0x0][0x278] ;  /* 0x00009e00ff277b82 */ /* 0x000f220000000800 */
[----:B0-----:R-:W-:Y:S01]  /*5bff0*/  PRMT R74, R74, 0x7632, R74 ;  /* 0x000076324a4a7816 */ /* 0x001fe2000000004a */
[----:B-1----:R-:W-:Y:S01]  /*5c000*/  IMAD R13, R37, 0x160, RZ ;  /* 0x00000160250d7824 */ /* 0x002fe200078e02ff */
[----:B------:R-:W-:Y:S01]  /*5c010*/  PRMT R12, R75, 0x7632, R12 ;  /* 0x000076324b0c7816 */ /* 0x000fe2000000000c */
[----:B--2---:R-:W-:Y:S02]  /*5c020*/  IMAD R48, R48, 0xb0, RZ ;  /* 0x000000b030307824 */ /* 0x004fe400078e02ff */
[----:B------:R-:W-:Y:S02]  /*5c030*/  STG.E.U16 desc[UR60][R14.64], R74 ;  /* 0x0000004a0e007986 */ /* 0x000fe4000c10153c */
[----:B------:R-:W0:Y:S02]  /*5c040*/  LDC R42, c[0x0][0x278] ;  /* 0x00009e00ff2a7b82 */ /* 0x000e240000000800 */
[----:B------:R-:W-:Y:S04]  /*5c050*/  STG.E.U16 desc[UR60][R16.64], R75 ;  /* 0x0000004b10007986 */ /* 0x000fe8000c10153c */
[----:B------:R1:W-:Y:S02]  /*5c060*/  STG.E.U16 desc[UR60][R18.64], R12 ;  /* 0x0000000c12007986 */ /* 0x0003e4000c10153c */
[----:B------:R-:W2:Y:S08]  /*5c070*/  LDC R41, c[0x0][0x278] ;  /* 0x00009e00ff297b82 */ /* 0x000eb00000000800 */
[----:B------:R-:W2:Y:S01]  /*5c080*/  LDC R45, c[0x0][0x278] ;  /* 0x00009e00ff2d7b82 */ /* 0x000ea20000000800 */
[----:B-1----:R-:W-:-:S04]  /*5c090*/  IADD3 R12, P3, R13, R244, RZ ;  /* 0x000000f40d0c7210 */ /* 0x002fc80007f7e0ff */
[----:B------:R-:W-:-:S03]  /*5c0a0*/  LEA.HI.X.SX32 R13, R48, R245, 0x1, P3 ;  /* 0x000000f5300d7211 */ /* 0x000fc600018f0eff */
[----:B------:R-:W1:Y:S08]  /*5c0b0*/  LDC R36, c[0x0][0x278] ;  /* 0x00009e00ff247b82 */ /* 0x000e700000000800 */
[----:B------:R-:W0:Y:S01]  /*5c0c0*/  LDC R48, c[0x0][0x278] ;  /* 0x00009e00ff307b82 */ /* 0x000e220000000800 */
[----:B---3--:R-:W-:-:S05]  /*5c0d0*/  IMAD R16, R43, 0x164, RZ ;  /* 0x000001642b107824 */ /* 0x008fca00078e02ff */
[----:B------:R-:W-:Y:S01]  /*5c0e0*/  IADD3 R16, P3, R16, R244, RZ ;  /* 0x000000f410107210 */ /* 0x000fe20007f7e0ff */
[----:B----4-:R-:W-:Y:S01]  /*5c0f0*/  IMAD R34, R39, 0x162, RZ ;  /* 0x0000016227227824 */ /* 0x010fe200078e02ff */
[----:B------:R-:W3:Y:S08]  /*5c100*/  LDC R37, c[0x0][0x278] ;  /* 0x00009e00ff257b82 */ /* 0x000ef00000000800 */
[----:B------:R-:W4:Y:S01]  /*5c110*/  LDC R38, c[0x0][0x278] ;  /* 0x00009e00ff267b82 */ /* 0x000f220000000800 */
[----:B0-----:R-:W-:-:S07]  /*5c120*/  IMAD R48, R48, 0xb2, RZ ;  /* 0x000000b230307824 */ /* 0x001fce00078e02ff */
[----:B------:R-:W0:Y:S01]  /*5c130*/  LDC R40, c[0x0][0x278] ;  /* 0x00009e00ff287b82 */ /* 0x000e220000000800 */
[----:B------:R-:W-:-:S07]  /*5c140*/  LEA.HI.X.SX32 R17, R48, R245, 0x1, P3 ;  /* 0x000000f530117211 */ /* 0x000fce00018f0eff */
[----:B------:R-:W4:Y:S01]  /*5c150*/  LDC R48, c[0x0][0x278] ;  /* 0x00009e00ff307b82 */ /* 0x000f220000000800 */
[----:B------:R-:W-:Y:S01]  /*5c160*/  IMAD R18, R42, 0x166, RZ ;  /* 0x000001662a127824 */ /* 0x000fe200078e02ff */
[-C--:B------:R-:W-:Y:S01]  /*5c170*/  IADD3 R14, P0, R34, R244.reuse, RZ ;  /* 0x000000f4220e7210 */ /* 0x080fe20007f1e0ff */
[----:B--2---:R-:W-:Y:S02]  /*5c180*/  IMAD R15, R41, 0xb1, RZ ;  /* 0x000000b1290f7824 */ /* 0x004fe400078e02ff */
[----:B------:R-:W-:Y:S01]  /*5c190*/  IMAD R19, R45, 0xb3, RZ ;  /* 0x000000b32d137824 */ /* 0x000fe200078e02ff */
[----:B------:R-:W-:Y:S01]  /*5c1a0*/  IADD3 R18, P4, R18, R244, RZ ;  /* 0x000000f412127210 */ /* 0x000fe20007f9e0ff */
[----:B------:R2:W-:Y:S01]  /*5c1b0*/  STG.E.U16 desc[UR60][R12.64], R76 ;  /* 0x0000004c0c007986 */ /* 0x0005e2000c10153c */
[-C--:B------:R-:W-:Y:S01]  /*5c1c0*/  LEA.HI.X.SX32 R15, R15, R245.reuse, 0x1, P0 ;  /* 0x000000f50f0f7211 */ /* 0x080fe200000f0eff */
[----:B------:R-:W0:Y:S01]  /*5c1d0*/  LDC R34, c[0x0][0x278] ;  /* 0x00009e00ff227b82 */ /* 0x000e220000000800 */
[----:B------:R-:W-:Y:S01]  /*5c1e0*/  LEA.HI.X.SX32 R19, R19, R245, 0x1, P4 ;  /* 0x000000f513137211 */ /* 0x000fe200020f0eff */
[----:B---3--:R-:W-:-:S06]  /*5c1f0*/  IMAD R37, R37, 0x16a, RZ ;  /* 0x0000016a25257824 */ /* 0x008fcc00078e02ff */
[----:B------:R-:W3:Y:S01]  /*5c200*/  LDC R35, c[0x0][0x278] ;  /* 0x00009e00ff237b82 */ /* 0x000ee20000000800 */
[----:B--2---:R-:W-:Y:S01]  /*5c210*/  PRMT R76, R76, 0x7632, R76 ;  /* 0x000076324c4c7816 */ /* 0x004fe2000000004c */
[----:B-1----:R-:W-:Y:S01]  /*5c220*/  IMAD R13, R36, 0x168, RZ ;  /* 0x00000168240d7824 */ /* 0x002fe200078e02ff */
[----:B------:R-:W-:-:S03]  /*5c230*/  PRMT R12, R77, 0x7632, R12 ;  /* 0x000076324d0c7816 */ /* 0x000fc6000000000c */
[----:B------:R1:W-:Y:S01]  /*5c240*/  STG.E.U16 desc[UR60][R14.64], R76 ;  /* 0x0000004c0e007986 */ /* 0x0003e2000c10153c */
[----:B----4-:R-:W-:Y:S01]  /*5c250*/  IMAD R48, R48, 0xb4, RZ ;  /* 0x000000b430307824 */ /* 0x010fe200078e02ff */
[----:B------:R-:W2:Y:S02]  /*5c260*/  LDC R251, c[0x0][0x278] ;  /* 0x00009e00fffb7b82 */ /* 0x000ea40000000800 */
[----:B------:R-:W-:Y:S04]  /*5c270*/  STG.E.U16 desc[UR60][R16.64], R77 ;  /* 0x0000004d10007986 */ /* 0x000fe8000c10153c */
[----:B------:R4:W-:Y:S02]  /*5c280*/  STG.E.U16 desc[UR60][R18.64], R12 ;  /* 0x0000000c12007986 */ /* 0x0009e4000c10153c */
[----:B------:R-:W2:Y:S01]  /*5c290*/  LDC R247, c[0x0][0x278] ;  /* 0x00009e00fff77b82 */ /* 0x000ea20000000800 */
[----:B-1----:R-:W-:-:S07]  /*5c2a0*/  IADD3 R14, P3, R37, R244, RZ ;  /* 0x000000f4250e7210 */ /* 0x002fce0007f7e0ff */
[----:B------:R-:W1:Y:S01]  /*5c2b0*/  LDC R36, c[0x0][0x278] ;  /* 0x00009e00ff247b82 */ /* 0x000e620000000800 */
[----:B----4-:R-:W-:-:S04]  /*5c2c0*/  IADD3 R12, P0, R13, R244, RZ ;  /* 0x000000f40d0c7210 */ /* 0x010fc80007f1e0ff */
[----:B------:R-:W-:-:S03]  /*5c2d0*/  LEA.HI.X.SX32 R13, R48, R245, 0x1, P0 ;  /* 0x000000f5300d7211 */ /* 0x000fc600000f0eff */
[----:B------:R-:W4:Y:S01]  /*5c2e0*/  LDC R48, c[0x0][0x278] ;  /* 0x00009e00ff307b82 */ /* 0x000f220000000800 */
[----:B------:R-:W-:-:S07]  /*5c2f0*/  IMAD R38, R38, 0x16c, RZ ;  /* 0x0000016c26267824 */ /* 0x000fce00078e02ff */
[----:B------:R-:W1:Y:S01]  /*5c300*/  LDC R37, c[0x0][0x278] ;  /* 0x00009e00ff257b82 */ /* 0x000e620000000800 */
[----:B0-----:R-:W-:Y:S01]  /*5c310*/  IMAD R15, R40, 0xb5, RZ ;  /* 0x000000b5280f7824 */ /* 0x001fe200078e02ff */
[----:B------:R-:W-:Y:S01]  /*5c320*/  IADD3 R16, P4, R38, R244, RZ ;  /* 0x000000f426107210 */ /* 0x000fe20007f9e0ff */
[----:B------:R-:W-:Y:S01]  /*5c330*/  IMAD R39, R34, 0x16e, RZ ;  /* 0x0000016e22277824 */ /* 0x000fe200078e02ff */
[----:B------:R-:W-:Y:S02]  /*5c340*/  PRMT R18, R78, 0x7632, R18 ;  /* 0x000076324e127816 */ /* 0x000fe40000000012 */
[----:B------:R-:W-:Y:S02]  /*5c350*/  LEA.HI.X.SX32 R15, R15, R245, 0x1, P3 ;  /* 0x000000f50f0f7211 */ /* 0x000fe400018f0eff */
[----:B------:R-:W0:Y:S01]  /*5c360*/  LDC R34, c[0x0][0x278] ;  /* 0x00009e00ff227b82 */ /* 0x000e220000000800 */
[----:B------:R3:W-:Y:S01]  /*5c370*/  STG.E.U16 desc[UR60][R12.64], R78 ;  /* 0x0000004e0c007986 */ /* 0x0007e2000c10153c */
[----:B----4-:R-:W-:-:S06]  /*5c380*/  IMAD R48, R48, 0xb6, RZ ;  /* 0x000000b630307824 */ /* 0x010fcc00078e02ff */
[----:B------:R-:W4:Y:S01]  /*5c390*/  LDC R77, c[0x0][0x278] ;  /* 0x00009e00ff4d7b82 */ /* 0x000f220000000800 */
[-C--:B------:R-:W-:Y:S01]  /*5c3a0*/  LEA.HI.X.SX32 R17, R48, R245.reuse, 0x1, P4 ;  /* 0x000000f530117211 */ /* 0x080fe200020f0eff */
[----:B---3--:R-:W-:Y:S01]  /*5c3b0*/  IMAD R13, R35, 0xb7, RZ ;  /* 0x000000b7230d7824 */ /* 0x008fe200078e02ff */
[----:B------:R3:W-:Y:S05]  /*5c3c0*/  STG.E.U16 desc[UR60][R14.64], R18 ;  /* 0x000000120e007986 */ /* 0x0007ea000c10153c */
[----:B------:R-:W4:Y:S01]  /*5c3d0*/  LDC R78, c[0x0][0x278] ;  /* 0x00009e00ff4e7b82 */ /* 0x000f220000000800 */
[----:B--2---:R-:W-:Y:S01]  /*5c3e0*/  IMAD R251, R251, 0x170, RZ ;  /* 0x00000170fbfb7824 */ /* 0x004fe200078e02ff */
[----:B------:R-:W-:Y:S01]  /*5c3f0*/  IADD3 R12, P3, R39, R244, RZ ;  /* 0x000000f4270c7210 */ /* 0x000fe20007f7e0ff */
[----:B------:R1:W-:Y:S01]  /*5c400*/  STG.E.U16 desc[UR60][R16.64], R79 ;  /* 0x0000004f10007986 */ /* 0x0003e2000c10153c */
[----:B------:R-:W-:Y:S01]  /*5c410*/  PRMT R19, R79, 0x7632, R19 ;  /* 0x000076324f137816 */ /* 0x000fe20000000013 */
[----:B------:R-:W-:Y:S01]  /*5c420*/  IMAD R247, R247, 0x172, RZ ;  /* 0x00000172f7f77824 */ /* 0x000fe200078e02ff */
[----:B------:R-:W-:-:S02]  /*5c430*/  LEA.HI.X.SX32 R13, R13, R245, 0x1, P3 ;  /* 0x000000f50d0d7211 */ /* 0x000fc400018f0eff */
[----:B------:R-:W2:Y:S01]  /*5c440*/  LDC R38, c[0x0][0x278] ;  /* 0x00009e00ff267b82 */ /* 0x000ea20000000800 */
[----:B---3--:R-:W-:Y:S01]  /*5c450*/  IADD3 R14, P0, R251, R244, RZ ;  /* 0x000000f4fb0e7210 */ /* 0x008fe20007f1e0ff */
[----:B-1----:R-:W-:-:S06]  /*5c460*/  IMAD R79, R36, 0x174, RZ ;  /* 0x00000174244f7824 */ /* 0x002fcc00078e02ff */
[----:B------:R-:W1:Y:S01]  /*5c470*/  LDC R76, c[0x0][0x278] ;  /* 0x00009e00ff4c7b82 */ /* 0x000e620000000800 */
[----:B------:R-:W-:Y:S01]  /*5c480*/  IMAD R17, R37, 0xb9, RZ ;  /* 0x000000b925117824 */ /* 0x000fe200078e02ff */
[-C--:B------:R-:W-:Y:S02]  /*5c490*/  IADD3 R16, P3, R247, R244.reuse, RZ ;  /* 0x000000f4f7107210 */ /* 0x080fe40007f7e0ff */
[----:B------:R-:W-:Y:S01]  /*5c4a0*/  IADD3 R18, P4, R79, R244, RZ ;  /* 0x000000f44f127210 */ /* 0x000fe20007f9e0ff */
[----:B------:R3:W-:Y:S01]  /*5c4b0*/  STG.E.U16 desc[UR60][R12.64], R19 ;  /* 0x000000130c007986 */ /* 0x0007e2000c10153c */
[-C--:B------:R-:W-:Y:S02]  /*5c4c0*/  LEA.HI.X.SX32 R15, R239, R245.reuse, 0x1, P0 ;  /* 0x000000f5ef0f7211 */ /* 0x080fe400000f0eff */
[----:B------:R-:W1:Y:S01]  /*5c4d0*/  LDC R75, c[0x0][0x278] ;  /* 0x00009e00ff4b7b82 */ /* 0x000e620000000800 */
[----:B------:R-:W-:Y:S02]  /*5c4e0*/  LEA.HI.X.SX32 R17, R17, R245, 0x1, P3 ;  /* 0x000000f511117211 */ /* 0x000fe400018f0eff */
[----:B------:R-:W-:Y:S05]  /*5c4f0*/  STG.E.U16 desc[UR60][R14.64], R80 ;  /* 0x000000500e007986 */ /* 0x000fea000c10153c */
[----:B------:R-:W1:Y:S01]  /*5c500*/  LDC R74, c[0x0][0x278] ;  /* 0x00009e00ff4a7b82 */ /* 0x000e620000000800 */
[----:B---3--:R-:W-:-:S02]  /*5c510*/  PRMT R12, R80, 0x7632, R12 ;  /* 0x00007632500c7816 */ /* 0x008fc4000000000c */
[----:B------:R-:W-:-:S03]  /*5c520*/  LEA.HI.X.SX32 R19, R238, R245, 0x1, P4 ;  /* 0x000000f5ee137211 */ /* 0x000fc600020f0eff */
[----:B------:R0:W-:Y:S02]  /*5c530*/  STG.E.U16 desc[UR60][R16.64], R12 ;  /* 0x0000000c10007986 */ /* 0x0001e4000c10153c */
[----:B------:R-:W3:Y:S02]  /*5c540*/  LDC R73, c[0x0][0x278] ;  /* 0x00009e00ff497b82 */ /* 0x000ee40000000800 */
[----:B------:R4:W-:Y:S06]  /*5c550*/  STG.E.U16 desc[UR60][R18.64], R81 ;  /* 0x0000005112007986 */ /* 0x0009ec000c10153c */
[----:B------:R-:W3:Y:S01]  /*5c560*/  LDC R72, c[0x0][0x278] ;  /* 0x00009e00ff487b82 */ /* 0x000ee20000000800 */
[----:B0-----:R-:W-:-:S07]  /*5c570*/  IMAD R17, R34, 0xbd, RZ ;  /* 0x000000bd22117824 */ /* 0x001fce00078e02ff */
[----:B----4-:R-:W0:Y:S01]  /*5c580*/  LDC R19, c[0x0][0x278] ;  /* 0x00009e00ff137b82 */ /* 0x010e220000000800 */
[----:B------:R-:W-:Y:S02]  /*5c590*/  IMAD R78, R78, 0x176, RZ ;  /* 0x000001764e4e7824 */ /* 0x000fe400078e02ff */
[----:B------:R-:W-:-:S05]  /*5c5a0*/  IMAD R77, R77, 0x178, RZ ;  /* 0x000001784d4d7824 */ /* 0x000fca00078e02ff */
[----:B------:R-:W4:Y:S01]  /*5c5b0*/  LDC R34, c[0x0][0x278] ;  /* 0x00009e00ff227b82 */ /* 0x000f220000000800 */
[----:B--2---:R-:W-:Y:S01]  /*5c5c0*/  IMAD R13, R38, 0xbb, RZ ;  /* 0x000000bb260d7824 */ /* 0x004fe200078e02ff */
[-C--:B------:R-:W-:Y:S01]  /*5c5d0*/  IADD3 R12, P0, R78, R244.reuse, RZ ;  /* 0x000000f44e0c7210 */ /* 0x080fe20007f1e0ff */
[----:B-1----:R-:W-:Y:S01]  /*5c5e0*/  IMAD R76, R76, 0x17a, RZ ;  /* 0x0000017a4c4c7824 */ /* 0x002fe200078e02ff */
[----:B------:R-:W-:-:S04]  /*5c5f0*/  IADD3 R14, P3, R77, R244, RZ ;  /* 0x000000f44d0e7210 */ /* 0x000fc80007f7e0ff */
[----:B------:R-:W1:Y:S01]  /*5c600*/  LDC R71, c[0x0][0x278] ;  /* 0x00009e00ff477b82 */ /* 0x000e620000000800 */
[-C--:B------:R-:W-:Y:S02]  /*5c610*/  LEA.HI.X.SX32 R13, R13, R245.reuse, 0x1, P0 ;  /* 0x000000f50d0d7211 */ /* 0x080fe400000f0eff */
[----:B------:R-:W-:Y:S01]  /*5c620*/  PRMT R81, R81, 0x7632, R81 ;  /* 0x0000763251517816 */ /* 0x000fe20000000051 */
[----:B------:R-:W-:Y:S01]  /*5c630*/  IMAD R75, R75, 0x17c, RZ ;  /* 0x0000017c4b4b7824 */ /* 0x000fe200078e02ff */
[----:B------:R-:W-:-:S03]  /*5c640*/  LEA.HI.X.SX32 R15, R33, R245, 0x1, P3 ;  /* 0x000000f5210f7211 */ /* 0x000fc600018f0eff */
[----:B------:R-:W2:Y:S01]  /*5c650*/  LDC R70, c[0x0][0x278] ;  /* 0x00009e00ff467b82 */ /* 0x000ea20000000800 */
[----:B------:R-:W-:Y:S01]  /*5c660*/  IADD3 R16, P4, R76, R244, RZ ;  /* 0x000000f44c107210 */ /* 0x000fe20007f9e0ff */
[----:B------:R0:W-:Y:S01]  /*5c670*/  STG.E.U16 desc[UR60][R12.64], R81 ;  /* 0x000000510c007986 */ /* 0x0001e2000c10153c */
[----:B------:R-:W-:Y:S01]  /*5c680*/  PRMT R18, R82, 0x7632, R18 ;  /* 0x0000763252127816 */ /* 0x000fe20000000012 */
[----:B------:R-:W-:Y:S01]  /*5c690*/  IMAD R74, R74, 0x17e, RZ ;  /* 0x0000017e4a4a7824 */ /* 0x000fe200078e02ff */
[----:B------:R-:W-:-:S03]  /*5c6a0*/  LEA.HI.X.SX32 R17, R17, R245, 0x1, P4 ;  /* 0x000000f511117211 */ /* 0x000fc600020f0eff */
[----:B------:R-:W2:Y:S01]  /*5c6b0*/  LDC R69, c[0x0][0x278] ;  /* 0x00009e00ff457b82 */ /* 0x000ea20000000800 */
[----:B------:R0:W-:Y:S01]  /*5c6c0*/  STG.E.U16 desc[UR60][R14.64], R82 ;  /* 0x000000520e007986 */ /* 0x0001e2000c10153c */
[----:B---3--:R-:W-:Y:S02]  /*5c6d0*/  IMAD R73, R73, 0x180, RZ ;  /* 0x0000018049497824 */ /* 0x008fe400078e02ff */
[----:B------:R-:W-:-:S04]  /*5c6e0*/  IMAD R72, R72, 0x182, RZ ;  /* 0x0000018248487824 */ /* 0x000fc800078e02ff */
[----:B------:R-:W3:Y:S01]  /*5c6f0*/  LDC R35, c[0x0][0x278] ;  /* 0x00009e00ff237b82 */ /* 0x000ee20000000800 */
[----:B0-----:R-:W-:Y:S01]  /*5c700*/  IMAD R13, R19, 0xbf, RZ ;  /* 0x000000bf130d7824 */ /* 0x001fe200078e02ff */
[----:B------:R-:W-:-:S06]  /*5c710*/  IADD3 R14, P3, R75, R244, RZ ;  /* 0x000000f44b0e7210 */ /* 0x000fcc0007f7e0ff */
[----:B------:R-:W0:Y:S01]  /*5c720*/  LDC R68, c[0x0][0x278] ;  /* 0x00009e00ff447b82 */ /* 0x000e220000000800 */
[----:B------:R1:W-:Y:S01]  /*5c730*/  STG.E.U16 desc[UR60][R16.64], R18 ;  /* 0x0000001210007986 */ /* 0x0003e2000c10153c */
[----:B------:R-:W-:Y:S01]  /*5c740*/  IADD3 R12, P0, R74, R244, RZ ;  /* 0x000000f44a0c7210 */ /* 0x000fe20007f1e0ff */
[----:B----4-:R-:W-:Y:S01]  /*5c750*/  IMAD R19, R34, 0xc1, RZ ;  /* 0x000000c122137824 */ /* 0x010fe200078e02ff */
[----:B------:R-:W-:-:S04]  /*5c760*/  LEA.HI.X.SX32 R15, R32, R245, 0x1, P3 ;  /* 0x000000f5200f7211 */ /* 0x000fc800018f0eff */
[----:B------:R-:W4:Y:S01]  /*5c770*/  LDC R33, c[0x0][0x278] ;  /* 0x00009e00ff217b82 */ /* 0x000f220000000800 */
[----:B------:R-:W-:Y:S02]  /*5c780*/  LEA.HI.X.SX32 R13, R13, R245, 0x1, P0 ;  /* 0x000000f50d0d7211 */ /* 0x000fe400000f0eff */
[----:B-1----:R-:W-:-:S05]  /*5c790*/  IADD3 R16, P3, R73, R244, RZ ;  /* 0x000000f449107210 */ /* 0x002fca0007f7e0ff */
[----:B------:R-:W1:Y:S01]  /*5c7a0*/  LDC R67, c[0x0][0x278] ;  /* 0x00009e00ff437b82 */ /* 0x000e620000000800 */
[----:B------:R-:W-:Y:S01]  /*5c7b0*/  IADD3 R18, P4, R72, R244, RZ ;  /* 0x000000f448127210 */ /* 0x000fe20007f9e0ff */
[----:B------:R2:W-:Y:S01]  /*5c7c0*/  STG.E.U16 desc[UR60][R14.64], R83 ;  /* 0x000000530e007986 */ /* 0x0005e2000c10153c */
[----:B------:R-:W-:Y:S02]  /*5c7d0*/  PRMT R32, R83, 0x7632, R32 ;  /* 0x0000763253207816 */ /* 0x000fe40000000020 */
[----:B------:R-:W-:-:S03]  /*5c7e0*/  LEA.HI.X.SX32 R17, R25, R245, 0x1, P3 ;  /* 0x000000f519117211 */ /* 0x000fc600018f0eff */
[----:B------:R-:W1:Y:S01]  /*5c7f0*/  LDC R66, c[0x0][0x278] ;  /* 0x00009e00ff427b82 */ /* 0x000e620000000800 */
[----:B------:R-:W-:Y:S01]  /*5c800*/  LEA.HI.X.SX32 R19, R19, R245, 0x1, P4 ;  /* 0x000000f513137211 */ /* 0x000fe200020f0eff */
[----:B------:R-:W-:Y:S01]  /*5c810*/  IMAD R71, R71, 0x184, RZ ;  /* 0x0000018447477824 */ /* 0x000fe200078e02ff */
[----:B------:R-:W-:Y:S01]  /*5c820*/  STG.E.U16 desc[UR60][R12.64], R32 ;  /* 0x000000200c007986 */ /* 0x000fe2000c10153c */
[----:B--2---:R-:W-:-:S04]  /*5c830*/  PRMT R14, R84, 0x7632, R14 ;  /* 0x00007632540e7816 */ /* 0x004fc8000000000e */
[----:B------:R-:W2:Y:S01]  /*5c840*/  LDC R65, c[0x0][0x278] ;  /* 0x00009e00ff417b82 */ /* 0x000ea20000000800 */
[----:B------:R-:W-:Y:S07]  /*5c850*/  STG.E.U16 desc[UR60][R16.64], R84 ;  /* 0x0000005410007986 */ /* 0x000fee000c10153c */
[----:B------:R-:W2:Y:S01]  /*5c860*/  LDC R64, c[0x0][0x278] ;  /* 0x00009e00ff407b82 */ /* 0x000ea20000000800 */
[----:B------:R3:W-:Y:S01]  /*5c870*/  STG.E.U16 desc[UR60][R18.64], R14 ;  /* 0x0000000e12007986 */ /* 0x0007e2000c10153c */
[----:B------:R-:W-:-:S06]  /*5c880*/  IMAD R70, R70, 0x186, RZ ;  /* 0x0000018646467824 */ /* 0x000fcc00078e02ff */
[----:B------:R-:W2:Y:S01]  /*5c890*/  LDC R25, c[0x0][0x278] ;  /* 0x00009e00ff197b82 */ /* 0x000ea20000000800 */
[----:B------:R-:W-:Y:S01]  /*5c8a0*/  IMAD R69, R69, 0x188, RZ ;  /* 0x0000018845457824 */ /* 0x000fe200078e02ff */
[----:B---3--:R-:W-:-:S06]  /*5c8b0*/  IADD3 R14, P3, R71, R244, RZ ;  /* 0x000000f4470e7210 */ /* 0x008fcc0007f7e0ff */
[----:B------:R-:W3:Y:S01]  /*5c8c0*/  LDC R34, c[0x0][0x278] ;  /* 0x00009e00ff227b82 */ /* 0x000ee20000000800 */
[-C--:B------:R-:W-:Y:S01]  /*5c8d0*/  LEA.HI.X.SX32 R15, R23, R245.reuse, 0x1, P3 ;  /* 0x000000f5170f7211 */ /* 0x080fe200018f0eff */
[----:B------:R-:W-:Y:S01]  /*5c8e0*/  IMAD R13, R35, 0xc3, RZ ;  /* 0x000000c3230d7824 */ /* 0x000fe200078e02ff */
[-C--:B------:R-:W-:Y:S01]  /*5c8f0*/  IADD3 R12, P0, R70, R244.reuse, RZ ;  /* 0x000000f4460c7210 */ /* 0x080fe20007f1e0ff */
[----:B0-----:R-:W-:Y:S01]  /*5c900*/  IMAD R68, R68, 0x18a, RZ ;  /* 0x0000018a44447824 */ /* 0x001fe200078e02ff */
[-C--:B------:R-:W-:Y:S01]  /*5c910*/  IADD3 R16, P3, R69, R244.reuse, RZ ;  /* 0x000000f445107210 */ /* 0x080fe20007f7e0ff */
[----:B----4-:R-:W-:Y:S01]  /*5c920*/  IMAD R19, R33, 0xc5, RZ ;  /* 0x000000c521137824 */ /* 0x010fe200078e02ff */
[----:B------:R0:W-:Y:S01]  /*5c930*/  STG.E.U16 desc[UR60][R14.64], R85 ;  /* 0x000000550e007986 */ /* 0x0001e2000c10153c */
[-C--:B------:R-:W-:Y:S01]  /*5c940*/  LEA.HI.X.SX32 R13, R13, R245.reuse, 0x1, P0 ;  /* 0x000000f50d0d7211 */ /* 0x080fe200000f0eff */
[----:B-1----:R-:W-:Y:S01]  /*5c950*/  IMAD R67, R67, 0x18c, RZ ;  /* 0x0000018c43437824 */ /* 0x002fe200078e02ff */
[----:B------:R-:W-:Y:S01]  /*5c960*/  IADD3 R18, P4, R68, R244, RZ ;  /* 0x000000f444127210 */ /* 0x000fe20007f9e0ff */
[----:B------:R-:W1:Y:S01]  /*5c970*/  LDC R63, c[0x0][0x278] ;  /* 0x00009e00ff3f7b82 */ /* 0x000e620000000800 */
[-C--:B------:R-:W-:Y:S01]  /*5c980*/  LEA.HI.X.SX32 R17, R2, R245.reuse, 0x1, P3 ;  /* 0x000000f502117211 */ /* 0x080fe200018f0eff */
[----:B------:R-:W-:Y:S01]  /*5c990*/  IMAD R66, R66, 0x18e, RZ ;  /* 0x0000018e42427824 */ /* 0x000fe200078e02ff */
[----:B------:R-:W-:-:S02]  /*5c9a0*/  LEA.HI.X.SX32 R19, R19, R245, 0x1, P4 ;  /* 0x000000f513137211 */ /* 0x000fc400020f0eff */
[----:B0-----:R-:W-:-:S03]  /*5c9b0*/  PRMT R85, R85, 0x7632, R85 ;  /* 0x0000763255557816 */ /* 0x001fc60000000055 */
[----:B------:R-:W0:Y:S01]  /*5c9c0*/  LDC R62, c[0x0][0x278] ;  /* 0x00009e00ff3e7b82 */ /* 0x000e220000000800 */
[----:B------:R-:W-:Y:S01]  /*5c9d0*/  PRMT R2, R86, 0x7632, R2 ;  /* 0x0000763256027816 */ /* 0x000fe20000000002 */
[----:B--2---:R-:W-:Y:S01]  /*5c9e0*/  IMAD R65, R65, 0x190, RZ ;  /* 0x0000019041417824 */ /* 0x004fe200078e02ff */
[----:B------:R2:W-:Y:S01]  /*5c9f0*/  STG.E.U16 desc[UR60][R12.64], R85 ;  /* 0x000000550c007986 */ /* 0x0005e2000c10153c */
[----:B------:R-:W-:-:S04]  /*5ca00*/  IMAD R64, R64, 0x192, RZ ;  /* 0x0000019240407824 */ /* 0x000fc800078e02ff */
[----:B------:R-:W4:Y:S01]  /*5ca10*/  LDC R23, c[0x0][0x278] ;  /* 0x00009e00ff177b82 */ /* 0x000f220000000800 */
[----:B------:R3:W-:Y:S01]  /*5ca20*/  STG.E.U16 desc[UR60][R16.64], R86 ;  /* 0x0000005610007986 */ /* 0x0007e2000c10153c */
[----:B------:R-:W-:-:S03]  /*5ca30*/  IMAD R15, R25, 0xc7, RZ ;  /* 0x000000c7190f7824 */ /* 0x000fc600078e02ff */
[----:B------:R3:W-:Y:S01]  /*5ca40*/  STG.E.U16 desc[UR60][R18.64], R2 ;  /* 0x0000000212007986 */ /* 0x0007e2000c10153c */
[-C--:B--2---:R-:W-:Y:S02]  /*5ca50*/  IADD3 R12, P3, R67, R244.reuse, RZ ;  /* 0x000000f4430c7210 */ /* 0x084fe40007f7e0ff */
[----:B------:R-:W2:Y:S02]  /*5ca60*/  LDC R32, c[0x0][0x278] ;  /* 0x00009e00ff207b82 */ /* 0x000ea40000000800 */
[----:B------:R-:W-:Y:S01]  /*5ca70*/  LEA.HI.X.SX32 R13, R3, R245, 0x1, P3 ;  /* 0x000000f5030d7211 */ /* 0x000fe200018f0eff */
[----:B---3--:R-:W-:Y:S01]  /*5ca80*/  IMAD R17, R34, 0xc9, RZ ;  /* 0x000000c922117824 */ /* 0x008fe200078e02ff */
[-C--:B------:R-:W-:Y:S02]  /*5ca90*/  IADD3 R14, P3, R65, R244.reuse, RZ ;  /* 0x000000f4410e7210 */ /* 0x080fe40007f7e0ff */
[-C--:B------:R-:W-:Y:S02]  /*5caa0*/  IADD3 R2, P0, R66, R244.reuse, RZ ;  /* 0x000000f442027210 */ /* 0x080fe40007f1e0ff */
[----:B------:R-:W3:Y:S01]  /*5cab0*/  LDC R19, c[0x0][0x278] ;  /* 0x00009e00ff137b82 */ /* 0x000ee20000000800 */
[----:B------:R-:W-:-:S02]  /*5cac0*/  IADD3 R16, P4, R64, R244, RZ ;  /* 0x000000f440107210 */ /* 0x000fc40007f9e0ff */
[-C--:B------:R-:W-:Y:S02]  /*5cad0*/  LEA.HI.X.SX32 R3, R15, R245.reuse, 0x1, P0 ;  /* 0x000000f50f037211 */ /* 0x080fe400000f0eff */
[----:B------:R-:W-:Y:S02]  /*5cae0*/  PRMT R18, R87, 0x7632, R18 ;  /* 0x0000763257127816 */ /* 0x000fe40000000012 */
[-C--:B------:R-:W-:Y:S01]  /*5caf0*/  LEA.HI.X.SX32 R15, R4, R245.reuse, 0x1, P3 ;  /* 0x000000f5040f7211 */ /* 0x080fe200018f0eff */
[----:B------:R-:W-:Y:S01]  /*5cb00*/  STG.E.U16 desc[UR60][R12.64], R87 ;  /* 0x000000570c007986 */ /* 0x000fe2000c10153c */
[----:B------:R-:W-:Y:S01]  /*5cb10*/  LEA.HI.X.SX32 R17, R17, R245, 0x1, P4 ;  /* 0x000000f511117211 */ /* 0x000fe200020f0eff */
[----:B-1----:R-:W-:Y:S01]  /*5cb20*/  IMAD R63, R63, 0x194, RZ ;  /* 0x000001943f3f7824 */ /* 0x002fe200078e02ff */
[----:B------:R-:W-:Y:S01]  /*5cb30*/  PRMT R4, R88, 0x7632, R4 ;  /* 0x0000763258047816 */ /* 0x000fe20000000004 */
[----:B------:R4:W-:Y:S01]  /*5cb40*/  STG.E.U16 desc[UR60][R2.64], R18 ;  /* 0x0000001202007986 */ /* 0x0009e2000c10153c */
[----:B0-----:R-:W-:Y:S01]  /*5cb50*/  IMAD R62, R62, 0x196, RZ ;  /* 0x000001963e3e7824 */ /* 0x001fe200078e02ff */
[----:B------:R-:W0:Y:S02]  /*5cb60*/  LDC R25, c[0x0][0x278] ;  /* 0x00009e00ff197b82 */ /* 0x000e240000000800 */
[----:B------:R-:W-:Y:S04]  /*5cb70*/  STG.E.U16 desc[UR60][R14.64], R88 ;  /* 0x000000580e007986 */ /* 0x000fe8000c10153c */
[----:B------:R1:W-:Y:S02]  /*5cb80*/  STG.E.U16 desc[UR60][R16.64], R4 ;  /* 0x0000000410007986 */ /* 0x0003e4000c10153c */
[----:B------:R-:W0:Y:S01]  /*5cb90*/  LDC R34, c[0x0][0x278] ;  /* 0x00009e00ff227b82 */ /* 0x000e220000000800 */
[----:B----4-:R-:W-:-:S07]  /*5cba0*/  IMAD R2, R23, 0x198, RZ ;  /* 0x0000019817027824 */ /* 0x010fce00078e02ff */
[----:B------:R-:W4:Y:S08]  /*5cbb0*/  LDC R18, c[0x0][0x278] ;  /* 0x00009e00ff127b82 */ /* 0x000f300000000800 */
[----:B-1----:R-:W1:Y:S01]  /*5cbc0*/  LDC R16, c[0x0][0x278] ;  /* 0x00009e00ff107b82 */ /* 0x002e620000000800 */
[----:B--2---:R-:W-:-:S07]  /*5cbd0*/  IMAD R3, R32, 0xcb, RZ ;  /* 0x000000cb20037824 */ /* 0x004fce00078e02ff */
[----:B------:R-:W2:Y:S01]  /*5cbe0*/  LDC R17, c[0x0][0x278] ;  /* 0x00009e00ff117b82 */ /* 0x000ea20000000800 */
[-C--:B------:R-:W-:Y:S02]  /*5cbf0*/  IADD3 R12, P0, R63, R244.reuse, RZ ;  /* 0x000000f43f0c7210 */ /* 0x080fe40007f1e0ff */
[----:B------:R-:W-:-:S05]  /*5cc00*/  IADD3 R14, P3, R62, R244, RZ ;  /* 0x000000f43e0e7210 */ /* 0x000fca0007f7e0ff */
[----:B------:R-:W0:Y:S01]  /*5cc10*/  LDC R23, c[0x0][0x278] ;  /* 0x00009e00ff177b82 */ /* 0x000e220000000800 */
[----:B------:R-:W-:Y:S02]  /*5cc20*/  IADD3 R4, P4, R2, R244, RZ ;  /* 0x000000f402047210 */ /* 0x000fe40007f9e0ff */
[-C--:B------:R-:W-:Y:S02]  /*5cc30*/  LEA.HI.X.SX32 R13, R6, R245.reuse, 0x1, P0 ;  /* 0x000000f5060d7211 */ /* 0x080fe400000f0eff */
[-C--:B------:R-:W-:Y:S02]  /*5cc40*/  LEA.HI.X.SX32 R15, R3, R245.reuse, 0x1, P3 ;  /* 0x000000f5030f7211 */ /* 0x080fe400018f0eff */
[----:B------:R-:W-:Y:S01]  /*5cc50*/  PRMT R3, R89, 0x7632, R3 ;  /* 0x0000763259037816 */ /* 0x000fe20000000003 */
[----:B------:R-:W0:Y:S01]  /*5cc60*/  LDC R36, c[0x0][0x278] ;  /* 0x00009e00ff247b82 */ /* 0x000e220000000800 */
[----:B------:R-:W-:Y:S01]  /*5cc70*/  LEA.HI.X.SX32 R5, R5, R245, 0x1, P4 ;  /* 0x000000f505057211 */ /* 0x000fe200020f0eff */
[----:B------:R4:W-:Y:S04]  /*5cc80*/  STG.E.U16 desc[UR60][R12.64], R89 ;  /* 0x000000590c007986 */ /* 0x0009e8000c10153c */
[----:B------:R-:W-:Y:S02]  /*5cc90*/  STG.E.U16 desc[UR60][R14.64], R3 ;  /* 0x000000030e007986 */ /* 0x000fe4000c10153c */
[----:B------:R-:W0:Y:S02]  /*5cca0*/  LDC R37, c[0x0][0x278] ;  /* 0x00009e00ff257b82 */ /* 0x000e240000000800 */
[----:B------:R1:W-:Y:S01]  /*5ccb0*/  STG.E.U16 desc[UR60][R4.64], R90 ;  /* 0x0000005a04007986 */ /* 0x0003e2000c10153c */
[----:B--2---:R-:W-:-:S05]  /*5ccc0*/  IMAD R6, R17, 0x19c, RZ ;  /* 0x0000019c11067824 */ /* 0x004fca00078e02ff */
[----:B------:R-:W2:Y:S01]  /*5ccd0*/  LDC R35, c[0x0][0x278] ;  /* 0x00009e00ff237b82 */ /* 0x000ea20000000800 */
[----:B----4-:R-:W-:Y:S02]  /*5cce0*/  IMAD R13, R18, 0xcd, RZ ;  /* 0x000000cd120d7824 */ /* 0x010fe400078e02ff */
[----:B-1----:R-:W-:-:S05]  /*5ccf0*/  IMAD R4, R16, 0x19a, RZ ;  /* 0x0000019a10047824 */ /* 0x002fca00078e02ff */
[----:B------:R-:W1:Y:S01]  /*5cd00*/  LDC R38, c[0x0][0x278] ;  /* 0x00009e00ff267b82 */ /* 0x000e620000000800 */
[----:B---3--:R-:W-:Y:S01]  /*5cd10*/  IMAD R5, R19, 0x19e, RZ ;  /* 0x0000019e13057824 */ /* 0x008fe200078e02ff */
[-C--:B------:R-:W-:Y:S01]  /*5cd20*/  IADD3 R12, P3, R4, R244.reuse, RZ ;  /* 0x000000f4040c7210 */ /* 0x080fe20007f7e0ff */
[----:B0-----:R-:W-:Y:S01]  /*5cd30*/  IMAD R3, R23, 0x1a0, RZ ;  /* 0x000001a017037824 */ /* 0x001fe200078e02ff */
[-C--:B------:R-:W-:Y:S01]  /*5cd40*/  IADD3 R14, P0, R6, R244.reuse, RZ ;  /* 0x000000f4060e7210 */ /* 0x080fe20007f1e0ff */
[----:B------:R-:W-:Y:S01]  /*5cd50*/  IMAD R17, R25, 0xcf, RZ ;  /* 0x000000cf19117824 */ /* 0x000fe200078e02ff */
[----:B------:R-:W-:Y:S02]  /*5cd60*/  LEA.HI.X.SX32 R13, R13, R245, 0x1, P3 ;  /* 0x000000f50d0d7211 */ /* 0x000fe400018f0eff */
[----:B------:R-:W0:Y:S01]  /*5cd70*/  LDC R23, c[0x0][0x278] ;  /* 0x00009e00ff177b82 */ /* 0x000e220000000800 */
[----:B------:R-:W-:Y:S02]  /*5cd80*/  IADD3 R16, P3, R5, R244, RZ ;  /* 0x000000f405107210 */ /* 0x000fe40007f7e0ff */
[----:B------:R-:W-:-:S02]  /*5cd90*/  PRMT R90, R90, 0x7632, R90 ;  /* 0x000076325a5a7816 */ /* 0x000fc4000000005a */
[-C--:B------:R-:W-:Y:S02]  /*5cda0*/  LEA.HI.X.SX32 R15, R7, R245.reuse, 0x1, P0 ;  /* 0x000000f5070f7211 */ /* 0x080fe400000f0eff */
[----:B------:R-:W-:Y:S01]  /*5cdb0*/  LEA.HI.X.SX32 R17, R17, R245, 0x1, P3 ;  /* 0x000000f511117211 */ /* 0x000fe200018f0eff */
[----:B------:R-:W3:Y:S01]  /*5cdc0*/  LDC R32, c[0x0][0x278] ;  /* 0x00009e00ff207b82 */ /* 0x000ee20000000800 */
[----:B------:R-:W-:Y:S01]  /*5cdd0*/  PRMT R7, R91, 0x7632, R7 ;  /* 0x000076325b077816 */ /* 0x000fe20000000007 */
[----:B------:R4:W-:Y:S01]  /*5cde0*/  STG.E.U16 desc[UR60][R12.64], R90 ;  /* 0x0000005a0c007986 */ /* 0x0009e2000c10153c */
[----:B------:R-:W-:-:S05]  /*5cdf0*/  IADD3 R18, P4, R3, R244, RZ ;  /* 0x000000f403127210 */ /* 0x000fca0007f9e0ff */
[----:B------:R-:W3:Y:S01]  /*5ce00*/  LDC R25, c[0x0][0x278] ;  /* 0x00009e00ff197b82 */ /* 0x000ee20000000800 */
[----:B------:R2:W-:Y:S01]  /*5ce10*/  STG.E.U16 desc[UR60][R14.64], R91 ;  /* 0x0000005b0e007986 */ /* 0x0005e2000c10153c */
[----:B------:R-:W-:-:S03]  /*5ce20*/  LEA.HI.X.SX32 R19, R8, R245, 0x1, P4 ;  /* 0x000000f508137211 */ /* 0x000fc600020f0eff */
[----:B------:R1:W-:Y:S01]  /*5ce30*/  STG.E.U16 desc[UR60][R16.64], R7 ;  /* 0x0000000710007986 */ /* 0x0003e2000c10153c */
[----:B----4-:R-:W-:Y:S02]  /*5ce40*/  IMAD R12, R34, 0x1a2, RZ ;  /* 0x000001a2220c7824 */ /* 0x010fe400078e02ff */
[----:B------:R-:W4:Y:S01]  /*5ce50*/  LDC R33, c[0x0][0x278] ;  /* 0x00009e00ff217b82 */ /* 0x000f220000000800 */
[----:B--2---:R-:W-:Y:S02]  /*5ce60*/  IMAD R8, R35, 0x1a6, RZ ;  /* 0x000001a623087824 */ /* 0x004fe400078e02ff */
[----:B------:R-:W-:Y:S01]  /*5ce70*/  IMAD R15, R37, 0xd1, RZ ;  /* 0x000000d1250f7824 */ /* 0x000fe200078e02ff */
[----:B------:R-:W-:-:S04]  /*5ce80*/  IADD3 R14, P0, R12, R244, RZ ;  /* 0x000000f40c0e7210 */ /* 0x000fc80007f1e0ff */
[----:B------:R-:W2:Y:S01]  /*5ce90*/  LDC R34, c[0x0][0x278] ;  /* 0x00009e00ff227b82 */ /* 0x000ea20000000800 */
[----:B-1----:R-:W-:Y:S01]  /*5cea0*/  IMAD R7, R36, 0x1a4, RZ ;  /* 0x000001a424077824 */ /* 0x002fe200078e02ff */
[----:B------:R1:W-:Y:S01]  /*5ceb0*/  STG.E.U16 desc[UR60][R18.64], R92 ;  /* 0x0000005c12007986 */ /* 0x0003e2000c10153c */
[----:B------:R-:W-:-:S03]  /*5cec0*/  LEA.HI.X.SX32 R15, R15, R245, 0x1, P0 ;  /* 0x000000f50f0f7211 */ /* 0x000fc600000f0eff */
[-C--:B------:R-:W-:Y:S02]  /*5ced0*/  IADD3 R16, P3, R7, R244.reuse, RZ ;  /* 0x000000f407107210 */ /* 0x080fe40007f7e0ff */
[----:B------:R-:W4:Y:S01]  /*5cee0*/  LDC R35, c[0x0][0x278] ;  /* 0x00009e00ff237b82 */ /* 0x000f220000000800 */
[----:B------:R-:W-:Y:S01]  /*5cef0*/  IMAD R13, R38, 0xd3, RZ ;  /* 0x000000d3260d7824 */ /* 0x000fe200078e02ff */
[-C--:B------:R-:W-:Y:S02]  /*5cf00*/  LEA.HI.X.SX32 R17, R28, R245.reuse, 0x1, P3 ;  /* 0x000000f51c117211 */ /* 0x080fe400018f0eff */
[----:B-1----:R-:W-:Y:S02]  /*5cf10*/  PRMT R92, R92, 0x7632, R92 ;  /* 0x000076325c5c7816 */ /* 0x002fe4000000005c */
[----:B------:R-:W-:Y:S02]  /*5cf20*/  IADD3 R18, P4, R8, R244, RZ ;  /* 0x000000f408127210 */ /* 0x000fe40007f9e0ff */
[----:B------:R-:W1:Y:S01]  /*5cf30*/  LDC R28, c[0x0][0x278] ;  /* 0x00009e00ff1c7b82 */ /* 0x000e620000000800 */
[----:B------:R0:W-:Y:S01]  /*5cf40*/  STG.E.U16 desc[UR60][R14.64], R92 ;  /* 0x0000005c0e007986 */ /* 0x0001e2000c10153c */
[----:B------:R-:W-:-:S02]  /*5cf50*/  LEA.HI.X.SX32 R19, R13, R245, 0x1, P4 ;  /* 0x000000f50d137211 */ /* 0x000fc400020f0eff */
[----:B------:R-:W-:Y:S01]  /*5cf60*/  PRMT R13, R93, 0x7632, R13 ;  /* 0x000076325d0d7816 */ /* 0x000fe2000000000d */
[----:B------:R3:W-:Y:S03]  /*5cf70*/  STG.E.U16 desc[UR60][R16.64], R93 ;  /* 0x0000005d10007986 */ /* 0x0007e6000c10153c */
[----:B------:R-:W1:Y:S01]  /*5cf80*/  LDC R38, c[0x0][0x278] ;  /* 0x00009e00ff267b82 */ /* 0x000e620000000800 */
[----:B0-----:R-:W-:-:S07]  /*5cf90*/  IMAD R15, R23, 0x1a8, RZ ;  /* 0x000001a8170f7824 */ /* 0x001fce00078e02ff */
[----:B------:R-:W0:Y:S01]  /*5cfa0*/  LDC R45, c[0x0][0x278] ;  /* 0x00009e00ff2d7b82 */ /* 0x000e220000000800 */
[----:B---3--:R-:W-:Y:S01]  /*5cfb0*/  IMAD R17, R32, 0xd5, RZ ;  /* 0x000000d520117824 */ /* 0x008fe200078e02ff */
[----:B------:R-:W-:Y:S01]  /*5cfc0*/  IADD3 R32, P3, R15, R244, RZ ;  /* 0x000000f40f207210 */ /* 0x000fe20007f7e0ff */
[----:B------:R-:W-:Y:S01]  /*5cfd0*/  IMAD R16, R25, 0x1aa, RZ ;  /* 0x000001aa19107824 */ /* 0x000fe200078e02ff */
[----:B------:R4:W-:Y:S04]  /*5cfe0*/  STG.E.U16 desc[UR60][R18.64], R13 ;  /* 0x0000000d12007986 */ /* 0x0009e8000c10153c */
[----:B------:R-:W3:Y:S01]  /*5cff0*/  LDC R40, c[0x0][0x278] ;  /* 0x00009e00ff287b82 */ /* 0x000ee20000000800 */
[----:B--2---:R-:W-:-:S07]  /*5d000*/  IMAD R14, R34, 0x1ae, RZ ;  /* 0x000001ae220e7824 */ /* 0x004fce00078e02ff */
[----:B------:R-:W2:Y:S01]  /*5d010*/  LDC R39, c[0x0][0x278] ;  /* 0x00009e00ff277b82 */ /* 0x000ea20000000800 */
[----:B----4-:R-:W-:Y:S01]  /*5d020*/  IMAD R13, R33, 0x1ac, RZ ;  /* 0x000001ac210d7824 */ /* 0x010fe200078e02ff */
[----:B------:R-:W-:Y:S02]  /*5d030*/  LEA.HI.X.SX32 R33, R31, R245, 0x1, P3 ;  /* 0x000000f51f217211 */ /* 0x000fe400018f0eff */
[----:B------:R-:W-:-:S04]  /*5d040*/  IADD3 R18, P0, R16, R244, RZ ;  /* 0x000000f410127210 */ /* 0x000fc80007f1e0ff */
[----:B------:R-:W4:Y:S01]  /*5d050*/  LDC R47, c[0x0][0x278] ;  /* 0x00009e00ff2f7b82 */ /* 0x000f220000000800 */
[----:B------:R1:W-:Y:S01]  /*5d060*/  STG.E.U16 desc[UR60][R32.64], R94 ;  /* 0x0000005e20007986 */ /* 0x0003e2000c10153c */
[-C--:B------:R-:W-:Y:S02]  /*5d070*/  LEA.HI.X.SX32 R19, R17, R245.reuse, 0x1, P0 ;  /* 0x000000f511137211 */ /* 0x080fe400000f0eff */
[-C--:B------:R-:W-:Y:S01]  /*5d080*/  IADD3 R34, P3, R13, R244.reuse, RZ ;  /* 0x000000f40d227210 */ /* 0x080fe20007f7e0ff */
[----:B------:R-:W-:Y:S01]  /*5d090*/  IMAD R23, R35, 0xd7, RZ ;  /* 0x000000d723177824 */ /* 0x000fe200078e02ff */
[----:B------:R-:W-:Y:S02]  /*5d0a0*/  IADD3 R36, P4, R14, R244, RZ ;  /* 0x000000f40e247210 */ /* 0x000fe40007f9e0ff */
[----:B------:R-:W-:Y:S01]  /*5d0b0*/  LEA.HI.X.SX32 R35, R9, R245, 0x1, P3 ;  /* 0x000000f509237211 */ /* 0x000fe200018f0eff */
[----:B------:R-:W3:Y:S01]  /*5d0c0*/  LDC R41, c[0x0][0x278] ;  /* 0x00009e00ff297b82 */ /* 0x000ee20000000800 */
[----:B-1----:R-:W-:-:S02]  /*5d0d0*/  PRMT R94, R94, 0x7632, R94 ;  /* 0x000076325e5e7816 */ /* 0x002fc4000000005e */
[----:B------:R-:W-:-:S05]  /*5d0e0*/  LEA.HI.X.SX32 R37, R23, R245, 0x1, P4 ;  /* 0x000000f517257211 */ /* 0x000fca00020f0eff */
[----:B------:R-:W1:Y:S01]  /*5d0f0*/  LDC R43, c[0x0][0x278] ;  /* 0x00009e00ff2b7b82 */ /* 0x000e620000000800 */
[----:B------:R0:W-:Y:S01]  /*5d100*/  STG.E.U16 desc[UR60][R18.64], R94 ;  /* 0x0000005e12007986 */ /* 0x0001e2000c10153c */
[----:B------:R-:W-:-:S03]  /*5d110*/  PRMT R9, R95, 0x7632, R9 ;  /* 0x000076325f097816 */ /* 0x000fc60000000009 */
[----:B------:R2:W-:Y:S01]  /*5d120*/  STG.E.U16 desc[UR60][R34.64], R95 ;  /* 0x0000005f22007986 */ /* 0x0005e2000c10153c */
[----:B0-----:R-:W-:Y:S02]  /*5d130*/  IMAD R17, R45, 0x1b4, RZ ;  /* 0x000001b42d117824 */ /* 0x001fe400078e02ff */
[----:B------:R-:W0:Y:S01]  /*5d140*/  LDC R31, c[0x0][0x278] ;  /* 0x00009e00ff1f7b82 */ /* 0x000e220000000800 */
[----:B------:R-:W-:Y:S01]  /*5d150*/  IMAD R18, R28, 0x1b0, RZ ;  /* 0x000001b01c127824 */ /* 0x000fe200078e02ff */
[----:B------:R3:W-:Y:S01]  /*5d160*/  STG.E.U16 desc[UR60][R36.64], R9 ;  /* 0x0000000924007986 */ /* 0x0007e2000c10153c */
[----:B------:R-:W-:-:S05]  /*5d170*/  IMAD R19, R38, 0x1b2, RZ ;  /* 0x000001b226137824 */ /* 0x000fca00078e02ff */
[----:B------:R-:W0:Y:S01]  /*5d180*/  LDC R42, c[0x0][0x278] ;  /* 0x00009e00ff2a7b82 */ /* 0x000e220000000800 */
[-C--:B--2---:R-:W-:Y:S01]  /*5d190*/  IADD3 R34, P3, R18, R244.reuse, RZ ;  /* 0x000000f412227210 */ /* 0x084fe20007f7e0ff */
[----:B------:R-:W-:Y:S01]  /*5d1a0*/  IMAD R23, R39, 0xd9, RZ ;  /* 0x000000d927177824 */ /* 0x000fe200078e02ff */
[-C--:B------:R-:W-:Y:S02]  /*5d1b0*/  IADD3 R32, P0, R19, R244.reuse, RZ ;  /* 0x000000f413207210 */ /* 0x080fe40007f1e0ff */
[-C--:B------:R-:W-:Y:S01]  /*5d1c0*/  LEA.HI.X.SX32 R35, R27, R245.reuse, 0x1, P3 ;  /* 0x000000f51b237211 */ /* 0x080fe200018f0eff */
[----:B----4-:R-:W-:Y:S02]  /*5d1d0*/  IMAD R25, R47, 0xdb, RZ ;  /* 0x000000db2f197824 */ /* 0x010fe400078e02ff */
[----:B------:R-:W2:Y:S01]  /*5d1e0*/  LDC R28, c[0x0][0x278] ;  /* 0x00009e00ff1c7b82 */ /* 0x000ea20000000800 */
[----:B---3--:R-:W-:Y:S01]  /*5d1f0*/  IMAD R9, R40, 0x1b6, RZ ;  /* 0x000001b628097824 */ /* 0x008fe200078e02ff */
[----:B------:R-:W-:Y:S01]  /*5d200*/  IADD3 R36, P3, R17, R244, RZ ;  /* 0x000000f411247210 */ /* 0x000fe20007f7e0ff */
[----:B------:R3:W-:Y:S01]  /*5d210*/  STG.E.U16 desc[UR60][R34.64], R96 ;  /* 0x0000006022007986 */ /* 0x0007e2000c10153c */
[----:B------:R-:W-:-:S02]  /*5d220*/  LEA.HI.X.SX32 R33, R23, R245, 0x1, P0 ;  /* 0x000000f517217211 */ /* 0x000fc400000f0eff */
[----:B------:R-:W-:Y:S02]  /*5d230*/  IADD3 R38, P4, R9, R244, RZ ;  /* 0x000000f409267210 */ /* 0x000fe40007f9e0ff */
[----:B------:R-:W4:Y:S01]  /*5d240*/  LDC R40, c[0x0][0x278] ;  /* 0x00009e00ff287b82 */ /* 0x000f220000000800 */
[-C--:B------:R-:W-:Y:S02]  /*5d250*/  LEA.HI.X.SX32 R37, R26, R245.reuse, 0x1, P3 ;  /* 0x000000f51a257211 */ /* 0x080fe400018f0eff */
[----:B------:R-:W-:Y:S02]  /*5d260*/  LEA.HI.X.SX32 R39, R25, R245, 0x1, P4 ;  /* 0x000000f519277211 */ /* 0x000fe400020f0eff */
[----:B------:R-:W-:Y:S02]  /*5d270*/  PRMT R23, R97, 0x7632, R23 ;  /* 0x0000763261177816 */ /* 0x000fe40000000017 */
[----:B---3--:R-:W-:Y:S01]  /*5d280*/  PRMT R96, R96, 0x7632, R96 ;  /* 0x0000763260607816 */ /* 0x008fe20000000060 */
[----:B------:R-:W-:Y:S01]  /*5d290*/  IMAD R26, R41, 0x1ba, RZ ;  /* 0x000001ba291a7824 */ /* 0x000fe200078e02ff */
[----:B------:R-:W3:Y:S03]  /*5d2a0*/  LDC R47, c[0x0][0x278] ;  /* 0x00009e00ff2f7b82 */ /* 0x000ee60000000800 */
[----:B------:R-:W-:Y:S04]  /*5d2b0*/  STG.E.U16 desc[UR60][R32.64], R96 ;  /* 0x0000006020007986 */ /* 0x000fe8000c10153c */
[----:B------:R-:W-:Y:S01]  /*5d2c0*/  STG.E.U16 desc[UR60][R36.64], R97 ;  /* 0x0000006124007986 */ /* 0x000fe2000c10153c */
[----:B------:R-:W4:Y:S03]  /*5d2d0*/  LDC R41, c[0x0][0x278] ;  /* 0x00009e00ff297b82 */ /* 0x000f260000000800 */
[----:B------:R0:W-:Y:S01]  /*5d2e0*/  STG.E.U16 desc[UR60][R38.64], R23 ;  /* 0x0000001726007986 */ /* 0x0001e2000c10153c */
[----:B-1----:R-:W-:-:S04]  /*5d2f0*/  IMAD R27, R43, 0xdd, RZ ;  /* 0x000000dd2b1b7824 */ /* 0x002fc800078e02ff */
[----:B------:R-:W1:Y:S08]  /*5d300*/  LDC R43, c[0x0][0x278] ;  /* 0x00009e00ff2b7b82 */ /* 0x000e700000000800 */
[----:B0-----:R-:W0:Y:S08]  /*5d310*/  LDC R39, c[0x0][0x278] ;  /* 0x00009e00ff277b82 */ /* 0x001e300000000800 */
[----:B------:R-:W3:Y:S01]  /*5d320*/  LDC R38, c[0x0][0x278] ;  /* 0x00009e00ff267b82 */ /* 0x000ee20000000800 */
[----:B------:R-:W-:Y:S01]  /*5d330*/  IMAD R23, R31, 0x1b8, RZ ;  /* 0x000001b81f177824 */ /* 0x000fe200078e02ff */
[----:B------:R-:W-:Y:S01]  /*5d340*/  IADD3 R34, P3, R26, R244, RZ ;  /* 0x000000f41a227210 */ /* 0x000fe20007f7e0ff */
[----:B------:R-:W-:-:S03]  /*5d350*/  IMAD R25, R42, 0x1bc, RZ ;  /* 0x000001bc2a197824 */ /* 0x000fc600078e02ff */
[-C--:B------:R-:W-:Y:S02]  /*5d360*/  IADD3 R32, P0, R23, R244.reuse, RZ ;  /* 0x000000f417207210 */ /* 0x080fe40007f1e0ff */
[----:B------:R-:W-:Y:S01]  /*5d370*/  IADD3 R36, P4, R25, R244, RZ ;  /* 0x000000f419247210 */ /* 0x000fe20007f9e0ff */
[----:B------:R-:W1:Y:S01]  /*5d380*/  LDC R42, c[0x0][0x278] ;  /* 0x00009e00ff2a7b82 */ /* 0x000e620000000800 */
[-C--:B------:R-:W-:Y:S02]  /*5d390*/  LEA.HI.X.SX32 R33, R10, R245.reuse, 0x1, P0 ;  /* 0x000000f50a217211 */ /* 0x080fe400000f0eff */
[-C--:B------:R-:W-:Y:S01]  /*5d3a0*/  LEA.HI.X.SX32 R35, R27, R245.reuse, 0x1, P3 ;  /* 0x000000f51b237211 */ /* 0x080fe200018f0eff */
[----:B--2---:R-:W-:Y:S01]  /*5d3b0*/  IMAD R27, R28, 0x1be, RZ ;  /* 0x000001be1c1b7824 */ /* 0x004fe200078e02ff */
[----:B------:R-:W-:Y:S01]  /*5d3c0*/  PRMT R10, R98, 0x7632, R10 ;  /* 0x00007632620a7816 */ /* 0x000fe2000000000a */
[----:B------:R0:W-:Y:S01]  /*5d3d0*/  STG.E.U16 desc[UR60][R32.64], R98 ;  /* 0x0000006220007986 */ /* 0x0001e2000c10153c */
[----:B------:R-:W-:Y:S01]  /*5d3e0*/  LEA.HI.X.SX32 R37, R11, R245, 0x1, P4 ;  /* 0x000000f50b257211 */ /* 0x000fe200020f0eff */
[----:B------:R-:W2:Y:S02]  /*5d3f0*/  LDC R45, c[0x0][0x278] ;  /* 0x00009e00ff2d7b82 */ /* 0x000ea40000000800 */
[----:B------:R0:W-:Y:S01]  /*5d400*/  STG.E.U16 desc[UR60][R34.64], R10 ;  /* 0x0000000a22007986 */ /* 0x0001e2000c10153c */
[----:B----4-:R-:W-:-:S02]  /*5d410*/  IMAD R11, R41, 0x1c4, RZ ;  /* 0x000001c4290b7824 */ /* 0x010fc400078e02ff */
[----:B---3--:R-:W-:-:S03]  /*5d420*/  IMAD R28, R38, 0x1c0, RZ ;  /* 0x000001c0261c7824 */ /* 0x008fc600078e02ff */
[----:B------:R-:W3:Y:S01]  /*5d430*/  LDC R48, c[0x0][0x278] ;  /* 0x00009e00ff307b82 */ /* 0x000ee20000000800 */
[----:B0-----:R-:W-:Y:S01]  /*5d440*/  IMAD R33, R39, 0xdf, RZ ;  /* 0x000000df27217824 */ /* 0x001fe200078e02ff */
[-C--:B------:R-:W-:Y:S01]  /*5d450*/  IADD3 R32, P3, R27, R244.reuse, RZ ;  /* 0x000000f41b207210 */ /* 0x080fe20007f7e0ff */
[----:B------:R-:W-:Y:S01]  /*5d460*/  IMAD R10, R40, 0x1c2, RZ ;  /* 0x000001c2280a7824 */ /* 0x000fe200078e02ff */
[----:B------:R1:W-:Y:S01]  /*5d470*/  STG.E.U16 desc[UR60][R36.64], R99 ;  /* 0x0000006324007986 */ /* 0x0003e2000c10153c */
[----:B------:R-:W-:-:S03]  /*5d480*/  IADD3 R34, P0, R28, R244, RZ ;  /* 0x000000f41c227210 */ /* 0x000fc60007f1e0ff */
[----:B------:R-:W0:Y:S01]  /*5d490*/  LDC R49, c[0x0][0x278] ;  /* 0x00009e00ff317b82 */ /* 0x000e220000000800 */
[----:B------:R-:W-:Y:S02]  /*5d4a0*/  LEA.HI.X.SX32 R33, R33, R245, 0x1, P3 ;  /* 0x000000f521217211 */ /* 0x000fe400018f0eff */
[----:B------:R-:W-:Y:S02]  /*5d4b0*/  IADD3 R38, P4, R11, R244, RZ ;  /* 0x000000f40b267210 */ /* 0x000fe40007f9e0ff */
[----:B------:R-:W-:-:S03]  /*5d4c0*/  PRMT R31, R99, 0x7632, R31 ;  /* 0x00007632631f7816 */ /* 0x000fc6000000001f */
[----:B------:R-:W4:Y:S01]  /*5d4d0*/  LDC R41, c[0x0][0x278] ;  /* 0x00009e00ff297b82 */ /* 0x000f220000000800 */
[----:B-1----:R-:W-:Y:S01]  /*5d4e0*/  IMAD R37, R43, 0xe1, RZ ;  /* 0x000000e12b257824 */ /* 0x002fe200078e02ff */
[----:B------:R-:W-:Y:S02]  /*5d4f0*/  IADD3 R36, P3, R10, R244, RZ ;  /* 0x000000f40a247210 */ /* 0x000fe40007f7e0ff */
[-C--:B------:R-:W-:Y:S02]  /*5d500*/  LEA.HI.X.SX32 R35, R30, R245.reuse, 0x1, P0 ;  /* 0x000000f51e237211 */ /* 0x080fe400000f0eff */
[-C--:B------:R-:W-:Y:S02]  /*5d510*/  LEA.HI.X.SX32 R37, R37, R245.reuse, 0x1, P3 ;  /* 0x000000f525257211 */ /* 0x080fe400018f0eff */
[----:B------:R-:W1:Y:S01]  /*5d520*/  LDC R40, c[0x0][0x278] ;  /* 0x00009e00ff287b82 */ /* 0x000e620000000800 */
[----:B------:R-:W-:Y:S02]  /*5d530*/  PRMT R30, R100, 0x7632, R30 ;  /* 0x00007632641e7816 */ /* 0x000fe4000000001e */
[----:B------:R-:W-:Y:S01]  /*5d540*/  LEA.HI.X.SX32 R39, R29, R245, 0x1, P4 ;  /* 0x000000f51d277211 */ /* 0x000fe200020f0eff */
[----:B------:R2:W-:Y:S04]  /*5d550*/  STG.E.U16 desc[UR60][R32.64], R31 ;  /* 0x0000001f20007986 */ /* 0x0005e8000c10153c */
[----:B------:R-:W-:Y:S01]  /*5d560*/  STG.E.U16 desc[UR60][R34.64], R100 ;  /* 0x0000006422007986 */ /* 0x000fe2000c10153c */
[----:B------:R-:W1:Y:S03]  /*5d570*/  LDC R43, c[0x0][0x278] ;  /* 0x00009e00ff2b7b82 */ /* 0x000e660000000800 */
[----:B------:R3:W-:Y:S04]  /*5d580*/  STG.E.U16 desc[UR60][R36.64], R30 ;  /* 0x0000001e24007986 */ /* 0x0007e8000c10153c */
[----:B------:R0:W-:Y:S01]  /*5d590*/  STG.E.U16 desc[UR60][R38.64], R101 ;  /* 0x0000006526007986 */ /* 0x0001e2000c10153c */
[----:B------:R-:W-:Y:S01]  /*5d5a0*/  IMAD R29, R47, 0x1c8, RZ ;  /* 0x000001c82f1d7824 */ /* 0x000fe200078e02ff */
[----:B------:R-:W1:Y:S01]  /*5d5b0*/  LDC R50, c[0x0][0x278] ;  /* 0x00009e00ff327b82 */ /* 0x000e620000000800 */
[----:B--2---:R-:W-:-:S07]  /*5d5c0*/  IMAD R31, R45, 0x1ca, RZ ;  /* 0x000001ca2d1f7824 */ /* 0x004fce00078e02ff */
[----:B------:R-:W2:Y:S01]  /*5d5d0*/  LDC R51, c[0x0][0x278] ;  /* 0x00009e00ff337b82 */ /* 0x000ea20000000800 */
[----:B---3--:R-:W-:-:S07]  /*5d5e0*/  IMAD R30, R42, 0x1c6, RZ ;  /* 0x000001c62a1e7824 */ /* 0x008fce00078e02ff */
[----:B------:R-:W3:Y:S01]  /*5d5f0*/  LDC R53, c[0x0][0x278] ;  /* 0x00009e00ff357b82 */ /* 0x000ee20000000800 */
[----:B------:R-:W-:-:S07]  /*5d600*/  IMAD R33, R48, 0xe3, RZ ;  /* 0x000000e330217824 */ /* 0x000fce00078e02ff */
[----:B------:R-:W2:Y:S08]  /*5d610*/  LDC R52, c[0x0][0x278] ;  /* 0x00009e00ff347b82 */ /* 0x000eb00000000800 */
[----:B------:R-:W2:Y:S08]  /*5d620*/  LDC R55, c[0x0][0x278] ;  /* 0x00009e00ff377b82 */ /* 0x000eb00000000800 */
[----:B------:R-:W2:Y:S08]  /*5d630*/  LDC R54, c[0x0][0x278] ;  /* 0x00009e00ff367b82 */ /* 0x000eb00000000800 */
[----:B------:R-:W4:Y:S08]  /*5d640*/  LDC R58, c[0x0][0x278] ;  /* 0x00009e00ff3a7b82 */ /* 0x000f300000000800 */
[----:B------:R-:W2:Y:S08]  /*5d650*/  LDC R57, c[0x0][0x278] ;  /* 0x00009e00ff397b82 */ /* 0x000eb00000000800 */
[----:B------:R-:W2:Y:S08]  /*5d660*/  LDC R56, c[0x0][0x278] ;  /* 0x00009e00ff387b82 */ /* 0x000eb00000000800 */
[----:B------:R-:W3:Y:S08]  /*5d670*/  LDC R239, c[0x0][0x278] ;  /* 0x00009e00ffef7b82 */ /* 0x000ef00000000800 */
[----:B------:R-:W2:Y:S08]  /*5d680*/  LDC R81, c[0x0][0x278] ;  /* 0x00009e00ff517b82 */ /* 0x000eb00000000800 */
        /* <DEDUP_REMOVED lines=14> */
[----:B------:R-:W2:Y:S01]  /*5d770*/  LDC R92, c[0x0][0x278] ;  /* 0x00009e00ff5c7b82 */ /* 0x000ea20000000800 */
[----:B------:R-:W-:Y:S01]  /*5d780*/  PRMT R93, R144, 0x7632, R93 ;  /* 0x00007632905d7816 */ /* 0x000fe2000000005d */
[----:B------:R-:W2:Y:S06]  /*5d790*/  LDL.LU R100, [R1+0x68] ;  /* 0x0000680001647983 */ /* 0x000eac0000300800 */
[----:B0-----:R-:W0:Y:S08]  /*5d7a0*/  LDC R38, c[0x0][0x278] ;  /* 0x00009e00ff267b82 */ /* 0x001e300000000800 */
[----:B------:R-:W1:Y:S01]  /*5d7b0*/  LDC R39, c[0x0][0x278] ;  /* 0x00009e00ff277b82 */ /* 0x000e620000000800 */
[----:B------:R-:W-:-:S07]  /*5d7c0*/  IADD3 R32, P0, R30, R244, RZ ;  /* 0x000000f41e207210 */ /* 0x000fce0007f1e0ff */
[----:B------:R-:W3:Y:S01]  /*5d7d0*/  LDC R42, c[0x0][0x278] ;  /* 0x00009e00ff2a7b82 */ /* 0x000ee20000000800 */
[----:B------:R-:W-:Y:S01]  /*5d7e0*/  IMAD R37, R49, 0xe5, RZ ;  /* 0x000000e531257824 */ /* 0x000fe200078e02ff */
[-C--:B------:R-:W-:Y:S02]  /*5d7f0*/  IADD3 R34, P3, R29, R244.reuse, RZ ;  /* 0x000000f41d227210 */ /* 0x080fe40007f7e0ff */
[----:B------:R-:W-:Y:S02]  /*5d800*/  IADD3 R36, P4, R31, R244, RZ ;  /* 0x000000f41f247210 */ /* 0x000fe40007f9e0ff */
[----:B------:R-:W-:Y:S02]  /*5d810*/  PRMT R101, R101, 0x7632, R101 ;  /* 0x0000763265657816 */ /* 0x000fe40000000065 */
[----:B------:R-:W0:Y:S01]  /*5d820*/  LDC R45, c[0x0][0x278] ;  /* 0x00009e00ff2d7b82 */ /* 0x000e220000000800 */
[----:B------:R-:W-:-:S07]  /*5d830*/  LEA.HI.X.SX32 R33, R33, R245, 0x1, P0 ;  /* 0x000000f521217211 */ /* 0x000fce00000f0eff */
[----:B------:R-:W2:Y:S01]  /*5d840*/  LDC R47, c[0x0][0x278] ;  /* 0x00009e00ff2f7b82 */ /* 0x000ea20000000800 */
[----:B------:R-:W-:-:S07]  /*5d850*/  LEA.HI.X.SX32 R35, R20, R245, 0x1, P3 ;  /* 0x000000f514237211 */ /* 0x000fce00018f0eff */
[----:B------:R-:W2:Y:S01]  /*5d860*/  LDC R48, c[0x0][0x278] ;  /* 0x00009e00ff307b82 */ /* 0x000ea20000000800 */
[----:B------:R-:W-:Y:S01]  /*5d870*/  LEA.HI.X.SX32 R37, R37, R245, 0x1, P4 ;  /* 0x000000f525257211 */ /* 0x000fe200020f0eff */
[----:B----4-:R-:W-:Y:S01]  /*5d880*/  IMAD R58, R58, 0xf2, RZ ;  /* 0x000000f23a3a7824 */ /* 0x010fe200078e02ff */
[----:B------:R-:W-:Y:S01]  /*5d890*/  PRMT R20, R102, 0x7632, R20 ;  /* 0x0000763266147816 */ /* 0x000fe20000000014 */
[----:B------:R4:W-:Y:S04]  /*5d8a0*/  STG.E.U16 desc[UR60][R32.64], R101 ;  /* 0x0000006520007986 */ /* 0x0009e8000c10153c */
[----:B------:R1:W-:Y:S01]  /*5d8b0*/  STG.E.U16 desc[UR60][R34.64], R102 ;  /* 0x0000006622007986 */ /* 0x0003e2000c10153c */
[----:B------:R-:W2:Y:S03]  /*5d8c0*/  LDC R49, c[0x0][0x278] ;  /* 0x00009e00ff317b82 */ /* 0x000ea60000000800 */
[----:B------:R0:W-:Y:S01]  /*5d8d0*/  STG.E.U16 desc[UR60][R36.64], R20 ;  /* 0x0000001424007986 */ /* 0x0001e2000c10153c */
[----:B----4-:R-:W-:-:S03]  /*5d8e0*/  IMAD R32, R41, 0x1d0, RZ ;  /* 0x000001d029207824 */ /* 0x010fc600078e02ff */
[----:B------:R-:W4:Y:S01]  /*5d8f0*/  LDL.LU R99, [R1+0x60] ;  /* 0x0000600001637983 */ /* 0x000f220000300800 */
[----:B---3--:R-:W-:Y:S02]  /*5d900*/  IMAD R33, R42, 0x1d2, RZ ;  /* 0x000001d22a217824 */ /* 0x008fe400078e02ff */
[----:B-1----:R-:W-:Y:S01]  /*5d910*/  IMAD R34, R39, 0x1ce, RZ ;  /* 0x000001ce27227824 */ /* 0x002fe200078e02ff */
[----:B------:R-:W3:Y:S01]  /*5d920*/  LDL.LU R98, [R1+0x58] ;  /* 0x0000580001627983 */ /* 0x000ee20000300800 */
[----:B0-----:R-:W-:-:S03]  /*5d930*/  IMAD R20, R38, 0x1cc, RZ ;  /* 0x000001cc26147824 */ /* 0x001fc600078e02ff */
[-C--:B------:R-:W-:Y:S01]  /*5d940*/  IADD3 R36, P0, R34, R244.reuse, RZ ;  /* 0x000000f422247210 */ /* 0x080fe20007f1e0ff */
[----:B------:R-:W-:Y:S01]  /*5d950*/  IMAD R35, R40, 0xe7, RZ ;  /* 0x000000e728237824 */ /* 0x000fe200078e02ff */
[-C--:B------:R-:W-:Y:S01]  /*5d960*/  IADD3 R42, P4, R33, R244.reuse, RZ ;  /* 0x000000f4212a7210 */ /* 0x080fe20007f9e0ff */
[----:B------:R-:W-:Y:S01]  /*5d970*/  IMAD R45, R45, 0xed, RZ ;  /* 0x000000ed2d2d7824 */ /* 0x000fe200078e02ff */
[-C--:B------:R-:W-:Y:S01]  /*5d980*/  IADD3 R38, P3, R20, R244.reuse, RZ ;  /* 0x000000f414267210 */ /* 0x080fe20007f7e0ff */
[----:B------:R-:W-:Y:S01]  /*5d990*/  IMAD R239, R239, 0xfa, RZ ;  /* 0x000000faefef7824 */ /* 0x000fe200078e02ff */
[----:B------:R-:W3:Y:S02]  /*5d9a0*/  LDL.LU R97, [R1+0x54] ;  /* 0x0000540001617983 */ /* 0x000ee40000300800 */
[-C--:B------:R-:W-:Y:S01]  /*5d9b0*/  LEA.HI.X.SX32 R39, R21, R245.reuse, 0x1, P3 ;  /* 0x000000f515277211 */ /* 0x080fe200018f0eff */
[----:B------:R-:W-:Y:S01]  /*5d9c0*/  IMAD R21, R43, 0xe9, RZ ;  /* 0x000000e92b157824 */ /* 0x000fe200078e02ff */
[----:B------:R-:W-:Y:S01]  /*5d9d0*/  IADD3 R40, P3, R32, R244, RZ ;  /* 0x000000f420287210 */ /* 0x000fe20007f7e0ff */
[----:B--2---:R-:W-:Y:S01]  /*5d9e0*/  IMAD R60, R60, 0x1fc, RZ ;  /* 0x000001fc3c3c7824 */ /* 0x004fe200078e02ff */
[-C--:B------:R-:W-:Y:S01]  /*5d9f0*/  LEA.HI.X.SX32 R37, R35, R245.reuse, 0x1, P0 ;  /* 0x000000f523257211 */ /* 0x080fe200000f0eff */
[----:B------:R-:W-:Y:S01]  /*5da00*/  IMAD R59, R59, 0x1fa, RZ ;  /* 0x000001fa3b3b7824 */ /* 0x000fe200078e02ff */
[----:B------:R-:W-:Y:S01]  /*5da10*/  PRMT R35, R103, 0x7632, R35 ;  /* 0x0000763267237816 */ /* 0x000fe20000000023 */
[----:B------:R-:W-:Y:S01]  /*5da20*/  IMAD R61, R61, 0x1fe, RZ ;  /* 0x000001fe3d3d7824 */ /* 0x000fe200078e02ff */
[-C--:B------:R-:W-:Y:S01]  /*5da30*/  LEA.HI.X.SX32 R41, R22, R245.reuse, 0x1, P3 ;  /* 0x000000f516297211 */ /* 0x080fe200018f0eff */
[----:B------:R-:W2:Y:S01]  /*5da40*/  LDL.LU R96, [R1+0x608] ;  /* 0x0006080001607983 */ /* 0x000ea20000300800 */
[----:B------:R-:W-:-:S02]  /*5da50*/  LEA.HI.X.SX32 R43, R21, R245, 0x1, P4 ;  /* 0x000000f5152b7211 */ /* 0x000fc400020f0eff */
[----:B------:R-:W-:Y:S01]  /*5da60*/  PRMT R21, R104, 0x7632, R21 ;  /* 0x0000763268157816 */ /* 0x000fe20000000015 */
[----:B------:R-:W-:Y:S04]  /*5da70*/  STG.E.U16 desc[UR60][R38.64], R103 ;  /* 0x0000006726007986 */ /* 0x000fe8000c10153c */
[----:B------:R0:W-:Y:S04]  /*5da80*/  STG.E.U16 desc[UR60][R36.64], R35 ;  /* 0x0000002324007986 */ /* 0x0001e8000c10153c */
[----:B------:R-:W-:Y:S04]  /*5da90*/  STG.E.U16 desc[UR60][R40.64], R104 ;  /* 0x0000006828007986 */ /* 0x000fe8000c10153c */
[----:B------:R1:W-:Y:S01]  /*5daa0*/  STG.E.U16 desc[UR60][R42.64], R21 ;  /* 0x000000152a007986 */ /* 0x0003e2000c10153c */
[----:B------:R-:W-:-:S02]  /*5dab0*/  IMAD R22, R53, 0x1d8, RZ ;  /* 0x000001d835167824 */ /* 0x000fc400078e02ff */
[----:B------:R-:W1:Y:S01]  /*5dac0*/  LDC R53, c[0x0][0x278] ;  /* 0x00009e00ff357b82 */ /* 0x000e620000000800 */
[----:B0-----:R-:W-:Y:S01]  /*5dad0*/  IMAD R36, R51, 0x1d6, RZ ;  /* 0x000001d633247824 */ /* 0x001fe200078e02ff */
[----:B------:R-:W2:Y:S01]  /*5dae0*/  LDL.LU R95, [R1+0x604] ;  /* 0x00060400015f7983 */ /* 0x000ea20000300800 */
[----:B-1----:R-:W-:Y:S02]  /*5daf0*/  IMAD R21, R50, 0x1d4, RZ ;  /* 0x000001d432157824 */ /* 0x002fe400078e02ff */
[----:B------:R-:W-:Y:S02]  /*5db00*/  IMAD R37, R52, 0xeb, RZ ;  /* 0x000000eb34257824 */ /* 0x000fe400078e02ff */
[----:B------:R-:W-:Y:S01]  /*5db10*/  IMAD R35, R55, 0x1da, RZ ;  /* 0x000001da37237824 */ /* 0x000fe200078e02ff */
[-C--:B------:R-:W-:Y:S01]  /*5db20*/  IADD3 R38, P3, R21, R244.reuse, RZ ;  /* 0x000000f415267210 */ /* 0x080fe20007f7e0ff */
[----:B------:R-:W0:Y:S01]  /*5db30*/  LDC R52, c[0x0][0x278] ;  /* 0x00009e00ff347b82 */ /* 0x000e220000000800 */
[----:B------:R-:W-:Y:S01]  /*5db40*/  IADD3 R40, P0, R36, R244, RZ ;  /* 0x000000f424287210 */ /* 0x000fe20007f1e0ff */
[----:B------:R-:W2:Y:S01]  /*5db50*/  LDL.LU R238, [R1+0x600] ;  /* 0x0006000001ee7983 */ /* 0x000ea20000300800 */
[----:B------:R-:W-:-:S02]  /*5db60*/  LEA.HI.X.SX32 R39, R44, R245, 0x1, P3 ;  /* 0x000000f52c277211 */ /* 0x000fc400018f0eff */
[-C--:B------:R-:W-:Y:S02]  /*5db70*/  IADD3 R42, P3, R22, R244.reuse, RZ ;  /* 0x000000f4162a7210 */ /* 0x080fe40007f7e0ff */
[----:B------:R-:W-:Y:S01]  /*5db80*/  IADD3 R44, P4, R35, R244, RZ ;  /* 0x000000f4232c7210 */ /* 0x000fe20007f9e0ff */
[----:B------:R-:W1:Y:S01]  /*5db90*/  LDC R50, c[0x0][0x278] ;  /* 0x00009e00ff327b82 */ /* 0x000e620000000800 */
[----:B------:R0:W-:Y:S01]  /*5dba0*/  STG.E.U16 desc[UR60][R38.64], R105 ;  /* 0x0000006926007986 */ /* 0x0001e2000c10153c */
[-C--:B------:R-:W-:Y:S02]  /*5dbb0*/  LEA.HI.X.SX32 R41, R37, R245.reuse, 0x1, P0 ;  /* 0x000000f525297211 */ /* 0x080fe400000f0eff */
[-C--:B------:R-:W-:Y:S02]  /*5dbc0*/  LEA.HI.X.SX32 R43, R24, R245.reuse, 0x1, P3 ;  /* 0x000000f5182b7211 */ /* 0x080fe400018f0eff */
[----:B------:R-:W-:Y:S02]  /*5dbd0*/  LEA.HI.X.SX32 R45, R45, R245, 0x1, P4 ;  /* 0x000000f52d2d7211 */ /* 0x000fe400020f0eff */
[----:B------:R-:W-:Y:S01]  /*5dbe0*/  PRMT R24, R106, 0x7632, R24 ;  /* 0x000076326a187816 */ /* 0x000fe20000000018 */
[----:B------:R-:W1:Y:S01]  /*5dbf0*/  LDC R55, c[0x0][0x278] ;  /* 0x00009e00ff377b82 */ /* 0x000e620000000800 */
[----:B0-----:R-:W-:Y:S01]  /*5dc00*/  PRMT R105, R105, 0x7632, R105 ;  /* 0x0000763269697816 */ /* 0x001fe20000000069 */
[----:B------:R-:W-:-:S02]  /*5dc10*/  IMAD R39, R47, 0x1dc, RZ ;  /* 0x000001dc2f277824 */ /* 0x000fc400078e02ff */
[----:B------:R-:W-:-:S04]  /*5dc20*/  IMAD R38, R48, 0x1de, RZ ;  /* 0x000001de30267824 */ /* 0x000fc800078e02ff */
[----:B------:R-:W0:Y:S01]  /*5dc30*/  LDC R51, c[0x0][0x278] ;  /* 0x00009e00ff337b82 */ /* 0x000e220000000800 */
[----:B------:R1:W-:Y:S04]  /*5dc40*/  STG.E.U16 desc[UR60][R40.64], R105 ;  /* 0x0000006928007986 */ /* 0x0003e8000c10153c */
[----:B------:R1:W-:Y:S04]  /*5dc50*/  STG.E.U16 desc[UR60][R42.64], R106 ;  /* 0x0000006a2a007986 */ /* 0x0003e8000c10153c */
[----:B------:R1:W-:Y:S02]  /*5dc60*/  STG.E.U16 desc[UR60][R44.64], R24 ;  /* 0x000000182c007986 */ /* 0x0003e4000c10153c */
[-C--:B-1----:R-:W-:Y:S01]  /*5dc70*/  IADD3 R40, P3, R39, R244.reuse, RZ ;  /* 0x000000f427287210 */ /* 0x082fe20007f7e0ff */
[----:B------:R-:W-:Y:S01]  /*5dc80*/  IMAD R43, R49, 0xef, RZ ;  /* 0x000000ef312b7824 */ /* 0x000fe200078e02ff */
[----:B------:R-:W-:Y:S01]  /*5dc90*/  IADD3 R42, P0, R38, R244, RZ ;  /* 0x000000f4262a7210 */ /* 0x000fe20007f1e0ff */
[----:B------:R-:W-:Y:S01]  /*5dca0*/  IMAD R24, R54, 0x1e0, RZ ;  /* 0x000001e036187824 */ /* 0x000fe200078e02ff */
[-C--:B------:R-:W-:Y:S01]  /*5dcb0*/  LEA.HI.X.SX32 R41, R46, R245.reuse, 0x1, P3 ;  /* 0x000000f52e297211 */ /* 0x080fe200018f0eff */
[----:B------:R-:W-:Y:S01]  /*5dcc0*/  IMAD R37, R50, 0x1e2, RZ ;  /* 0x000001e232257824 */ /* 0x000fe200078e02ff */
[----:B------:R-:W-:Y:S01]  /*5dcd0*/  LEA.HI.X.SX32 R43, R43, R245, 0x1, P0 ;  /* 0x000000f52b2b7211 */ /* 0x000fe200000f0eff */
[----:B------:R-:W1:Y:S01]  /*5dce0*/  LDC R54, c[0x0][0x278] ;  /* 0x00009e00ff367b82 */ /* 0x000e620000000800 */
[----:B------:R-:W-:-:S02]  /*5dcf0*/  PRMT R48, R107, 0x7632, R48 ;  /* 0x000076326b307816 */ /* 0x000fc40000000030 */
[-C--:B------:R-:W-:Y:S01]  /*5dd00*/  IADD3 R44, P3, R24, R244.reuse, RZ ;  /* 0x000000f4182c7210 */ /* 0x080fe20007f7e0ff */
[----:B------:R-:W-:Y:S03]  /*5dd10*/  STG.E.U16 desc[UR60][R40.64], R107 ;  /* 0x0000006b28007986 */ /* 0x000fe6000c10153c */
[-C--:B------:R-:W-:Y:S01]  /*5dd20*/  LEA.HI.X.SX32 R45, R237, R245.reuse, 0x1, P3 ;  /* 0x000000f5ed2d7211 */ /* 0x080fe200018f0eff */
[----:B------:R0:W-:Y:S01]  /*5dd30*/  STG.E.U16 desc[UR60][R42.64], R48 ;  /* 0x000000302a007986 */ /* 0x0001e2000c10153c */
[----:B------:R-:W-:Y:S01]  /*5dd40*/  IMAD R47, R57, 0xf1, RZ ;  /* 0x000000f1392f7824 */ /* 0x000fe200078e02ff */
[----:B------:R-:W-:Y:S01]  /*5dd50*/  IADD3 R46, P4, R37, R244, RZ ;  /* 0x000000f4252e7210 */ /* 0x000fe20007f9e0ff */
[----:B------:R-:W1:Y:S01]  /*5dd60*/  LDC R50, c[0x0][0x278] ;  /* 0x00009e00ff327b82 */ /* 0x000e620000000800 */
[----:B------:R0:W-:Y:S02]  /*5dd70*/  STG.E.U16 desc[UR60][R44.64], R108 ;  /* 0x0000006c2c007986 */ /* 0x0001e4000c10153c */
[----:B0-----:R-:W-:Y:S01]  /*5dd80*/  IMAD R42, R52, 0x1e4, RZ ;  /* 0x000001e4342a7824 */ /* 0x001fe200078e02ff */
[----:B------:R-:W-:-:S02]  /*5dd90*/  LEA.HI.X.SX32 R47, R47, R245, 0x1, P4 ;  /* 0x000000f52f2f7211 */ /* 0x000fc400020f0eff */
[----:B------:R-:W-:Y:S01]  /*5dda0*/  PRMT R40, R108, 0x7632, R40 ;  /* 0x000076326c287816 */ /* 0x000fe20000000028 */
[----:B------:R-:W-:Y:S01]  /*5ddb0*/  IMAD R41, R55, 0x1e8, RZ ;  /* 0x000001e837297824 */ /* 0x000fe200078e02ff */
[----:B------:R-:W-:Y:S01]  /*5ddc0*/  IADD3 R44, P0, R42, R244, RZ ;  /* 0x000000f42a2c7210 */ /* 0x000fe20007f1e0ff */
[----:B------:R-:W-:Y:S01]  /*5ddd0*/  IMAD R43, R56, 0xf3, RZ ;  /* 0x000000f3382b7824 */ /* 0x000fe200078e02ff */
[----:B------:R-:W0:Y:S02]  /*5dde0*/  LDC R52, c[0x0][0x278] ;  /* 0x00009e00ff347b82 */ /* 0x000e240000000800 */
[----:B------:R-:W-:-:S06]  /*5ddf0*/  LEA.HI.X.SX32 R45, R58, R245, 0x1, P0 ;  /* 0x000000f53a2d7211 */ /* 0x000fcc00000f0eff */
[----:B------:R-:W0:Y:S01]  /*5de00*/  LDC R58, c[0x0][0x278] ;  /* 0x00009e00ff3a7b82 */ /* 0x000e220000000800 */
[----:B------:R1:W-:Y:S01]  /*5de10*/  STG.E.U16 desc[UR60][R46.64], R40 ;  /* 0x000000282e007986 */ /* 0x0003e2000c10153c */
[----:B------:R-:W-:Y:S01]  /*5de20*/  IADD3 R48, P4, R41, R244, RZ ;  /* 0x000000f429307210 */ /* 0x000fe20007f9e0ff */
[----:B-1----:R-:W-:-:S05]  /*5de30*/  IMAD R54, R54, 0x1ec, RZ ;  /* 0x000001ec36367824 */ /* 0x002fca00078e02ff */
[----:B------:R-:W1:Y:S01]  /*5de40*/  LDC R55, c[0x0][0x278] ;  /* 0x00009e00ff377b82 */ /* 0x000e620000000800 */
[----:B------:R-:W-:Y:S01]  /*5de50*/  IMAD R40, R53, 0x1e6, RZ ;  /* 0x000001e635287824 */ /* 0x000fe200078e02ff */
[----:B------:R-:W-:Y:S01]  /*5de60*/  LEA.HI.X.SX32 R49, R236, R245, 0x1, P4 ;  /* 0x000000f5ec317211 */ /* 0x000fe200020f0eff */
[----:B------:R-:W-:Y:S05]  /*5de70*/  STG.E.U16 desc[UR60][R44.64], R109 ;  /* 0x0000006d2c007986 */ /* 0x000fea000c10153c */
[----:B------:R-:W1:Y:S01]  /*5de80*/  LDC R53, c[0x0][0x278] ;  /* 0x00009e00ff357b82 */ /* 0x000e620000000800 */
[----:B------:R-:W-:-:S04]  /*5de90*/  IADD3 R46, P3, R40, R244, RZ ;  /* 0x000000f4282e7210 */ /* 0x000fc80007f7e0ff */
[----:B------:R-:W-:Y:S02]  /*5dea0*/  LEA.HI.X.SX32 R47, R43, R245, 0x1, P3 ;  /* 0x000000f52b2f7211 */ /* 0x000fe400018f0eff */
[----:B------:R-:W-:Y:S01]  /*5deb0*/  PRMT R43, R109, 0x7632, R43 ;  /* 0x000076326d2b7816 */ /* 0x000fe2000000002b */
[----:B0-----:R-:W-:Y:S01]  /*5dec0*/  IMAD R58, R58, 0xf6, RZ ;  /* 0x000000f63a3a7824 */ /* 0x001fe200078e02ff */
[----:B------:R-:W0:Y:S03]  /*5ded0*/  LDC R56, c[0x0][0x278] ;  /* 0x00009e00ff387b82 */ /* 0x000e260000000800 */
[----:B------:R-:W-:Y:S04]  /*5dee0*/  STG.E.U16 desc[UR60][R46.64], R43 ;  /* 0x0000002b2e007986 */ /* 0x000fe8000c10153c */
[----:B------:R1:W-:Y:S01]  /*5def0*/  STG.E.U16 desc[UR60][R48.64], R110 ;  /* 0x0000006e30007986 */ /* 0x0003e2000c10153c */
[----:B------:R-:W4:Y:S01]  /*5df00*/  LDC R57, c[0x0][0x278] ;  /* 0x00009e00ff397b82 */ /* 0x000f220000000800 */
[----:B-1----:R-:W-:-:S04]  /*5df10*/  IADD3 R48, P0, R54, R244, RZ ;  /* 0x000000f436307210 */ /* 0x002fc80007f1e0ff */
[----:B------:R-:W-:-:S03]  /*5df20*/  LEA.HI.X.SX32 R49, R58, R245, 0x1, P0 ;  /* 0x000000f53a317211 */ /* 0x000fc600000f0eff */
[----:B------:R-:W1:Y:S01]  /*5df30*/  LDC R58, c[0x0][0x278] ;  /* 0x00009e00ff3a7b82 */ /* 0x000e620000000800 */
[----:B------:R-:W-:Y:S02]  /*5df40*/  IMAD R44, R50, 0x1ea, RZ ;  /* 0x000001ea322c7824 */ /* 0x000fe400078e02ff */
[----:B------:R-:W-:Y:S02]  /*5df50*/  IMAD R47, R51, 0xf5, RZ ;  /* 0x000000f5332f7824 */ /* 0x000fe400078e02ff */
[----:B------:R-:W-:Y:S01]  /*5df60*/  IMAD R45, R52, 0x1ee, RZ ;  /* 0x000001ee342d7824 */ /* 0x000fe200078e02ff */
[-C--:B------:R-:W-:Y:S01]  /*5df70*/  IADD3 R46, P3, R44, R244.reuse, RZ ;  /* 0x000000f42c2e7210 */ /* 0x080fe20007f7e0ff */
[----:B------:R-:W-:Y:S01]  /*5df80*/  IMAD R43, R53, 0x1f0, RZ ;  /* 0x000001f0352b7824 */ /* 0x000fe200078e02ff */
[----:B------:R-:W-:Y:S01]  /*5df90*/  PRMT R110, R110, 0x7632, R110 ;  /* 0x000076326e6e7816 */ /* 0x000fe2000000006e */
[----:B------:R-:W-:Y:S01]  /*5dfa0*/  IMAD R51, R55, 0xf7, RZ ;  /* 0x000000f737337824 */ /* 0x000fe200078e02ff */
[----:B------:R-:W-:Y:S01]  /*5dfb0*/  LEA.HI.X.SX32 R47, R47, R245, 0x1, P3 ;  /* 0x000000f52f2f7211 */ /* 0x000fe200018f0eff */
[----:B0-----:R-:W-:Y:S01]  /*5dfc0*/  IMAD R56, R56, 0x1f4, RZ ;  /* 0x000001f438387824 */ /* 0x001fe200078e02ff */
[----:B------:R-:W-:-:S02]  /*5dfd0*/  IADD3 R50, P3, R45, R244, RZ ;  /* 0x000000f42d327210 */ /* 0x000fc40007f7e0ff */
[----:B------:R-:W-:Y:S01]  /*5dfe0*/  IADD3 R52, P4, R43, R244, RZ ;  /* 0x000000f42b347210 */ /* 0x000fe20007f9e0ff */
[----:B------:R-:W-:Y:S01]  /*5dff0*/  STG.E.U16 desc[UR60][R46.64], R110 ;  /* 0x0000006e2e007986 */ /* 0x000fe2000c10153c */
[----:B------:R-:W-:-:S03]  /*5e000*/  LEA.HI.X.SX32 R51, R51, R245, 0x1, P3 ;  /* 0x000000f533337211 */ /* 0x000fc600018f0eff */
[----:B------:R0:W-:Y:S01]  /*5e010*/  STG.E.U16 desc[UR60][R48.64], R111 ;  /* 0x0000006f30007986 */ /* 0x0001e2000c10153c */
[----:B-1----:R-:W-:-:S05]  /*5e020*/  IMAD R58, R58, 0xf8, RZ ;  /* 0x000000f83a3a7824 */ /* 0x002fca00078e02ff */
[-C--:B------:R-:W-:Y:S02]  /*5e030*/  LEA.HI.X.SX32 R53, R58, R245.reuse, 0x1, P4 ;  /* 0x000000f53a357211 */ /* 0x080fe400020f0eff */
[----:B0-----:R-:W-:Y:S01]  /*5e040*/  IADD3 R48, P3, R56, R244, RZ ;  /* 0x000000f438307210 */ /* 0x001fe20007f7e0ff */
[----:B------:R-:W0:Y:S03]  /*5e050*/  LDC R58, c[0x0][0x278] ;  /* 0x00009e00ff3a7b82 */ /* 0x000e260000000800 */
[----:B------:R-:W-:-:S05]  /*5e060*/  LEA.HI.X.SX32 R49, R239, R245, 0x1, P3 ;  /* 0x000000f5ef317211 */ /* 0x000fca00018f0eff */
[----:B------:R-:W1:Y:S01]  /*5e070*/  LDC R239, c[0x0][0x278] ;  /* 0x00009e00ffef7b82 */ /* 0x000e620000000800 */
[----:B------:R-:W-:Y:S01]  /*5e080*/  PRMT R46, R111, 0x7632, R46 ;  /* 0x000076326f2e7816 */ /* 0x000fe2000000002e */
[----:B----4-:R-:W-:Y:S02]  /*5e090*/  IMAD R57, R57, 0x1f2, RZ ;  /* 0x000001f239397824 */ /* 0x010fe400078e02ff */
[----:B------:R-:W-:Y:S02]  /*5e0a0*/  IMAD R47, R81, 0xf9, RZ ;  /* 0x000000f9512f7824 */ /* 0x000fe400078e02ff */
[----:B------:R4:W-:Y:S01]  /*5e0b0*/  STG.E.U16 desc[UR60][R50.64], R46 ;  /* 0x0000002e32007986 */ /* 0x0009e2000c10153c */
[----:B------:R-:W-:Y:S01]  /*5e0c0*/  IMAD R55, R80, 0x1f6, RZ ;  /* 0x000001f650377824 */ /* 0x000fe200078e02ff */
[----:B------:R-:W3:Y:S02]  /*5e0d0*/  LDC R81, c[0x0][0x278] ;  /* 0x00009e00ff517b82 */ /* 0x000ee40000000800 */
[----:B------:R4:W-:Y:S01]  /*5e0e0*/  STG.E.U16 desc[UR60][R52.64], R112 ;  /* 0x0000007034007986 */ /* 0x0009e2000c10153c */
[----:B0-----:R-:W-:-:S05]  /*5e0f0*/  IMAD R58, R58, 0x1f8, RZ ;  /* 0x000001f83a3a7824 */ /* 0x001fca00078e02ff */
[----:B------:R-:W0:Y:S01]  /*5e100*/  LDC R80, c[0x0][0x278] ;  /* 0x00009e00ff507b82 */ /* 0x000e220000000800 */
[----:B----4-:R-:W-:-:S04]  /*5e110*/  IADD3 R46, P0, R57, R244, RZ ;  /* 0x000000f4392e7210 */ /* 0x010fc80007f1e0ff */
[----:B------:R-:W-:Y:S02]  /*5e120*/  LEA.HI.X.SX32 R47, R47, R245, 0x1, P0 ;  /* 0x000000f52f2f7211 */ /* 0x000fe400000f0eff */
[----:B------:R-:W-:Y:S01]  /*5e130*/  PRMT R112, R112, 0x7632, R112 ;  /* 0x0000763270707816 */ /* 0x000fe20000000070 */
[----:B-1----:R-:W-:Y:S01]  /*5e140*/  IMAD R239, R239, 0xfc, RZ ;  /* 0x000000fcefef7824 */ /* 0x002fe200078e02ff */
[----:B------:R-:W1:Y:S03]  /*5e150*/  LDC R53, c[0x0][0x278] ;  /* 0x00009e00ff357b82 */ /* 0x000e660000000800 */
[----:B------:R4:W-:Y:S02]  /*5e160*/  STG.E.U16 desc[UR60][R46.64], R112 ;  /* 0x000000702e007986 */ /* 0x0009e4000c10153c */
[----:B----4-:R-:W-:-:S04]  /*5e170*/  IADD3 R46, P3, R58, R244, RZ ;  /* 0x000000f43a2e7210 */ /* 0x010fc80007f7e0ff */
[----:B------:R-:W-:Y:S02]  /*5e180*/  LEA.HI.X.SX32 R47, R239, R245, 0x1, P3 ;  /* 0x000000f5ef2f7211 */ /* 0x000fe400018f0eff */
[----:B------:R-:W4:Y:S01]  /*5e190*/  LDC R239, c[0x0][0x278] ;  /* 0x00009e00ffef7b82 */ /* 0x000f220000000800 */
[----:B------:R-:W-:Y:S01]  /*5e1a0*/  IMAD R51, R82, 0xfb, RZ ;  /* 0x000000fb52337824 */ /* 0x000fe200078e02ff */
[----:B------:R-:W-:Y:S02]  /*5e1b0*/  IADD3 R50, P4, R55, R244, RZ ;  /* 0x000000f437327210 */ /* 0x000fe40007f9e0ff */
[----:B------:R-:W-:-:S04]  /*5e1c0*/  PRMT R52, R113, 0x7632, R52 ;  /* 0x0000763271347816 */ /* 0x000fc80000000034 */
[----:B------:R-:W3:Y:S01]  /*5e1d0*/  LDC R82, c[0x0][0x278] ;  /* 0x00009e00ff527b82 */ /* 0x000ee20000000800 */
[----:B------:R-:W-:Y:S01]  /*5e1e0*/  LEA.HI.X.SX32 R51, R51, R245, 0x1, P4 ;  /* 0x000000f533337211 */ /* 0x000fe200020f0eff */
[----:B------:R-:W-:Y:S04]  /*5e1f0*/  STG.E.U16 desc[UR60][R48.64], R113 ;  /* 0x0000007130007986 */ /* 0x000fe8000c10153c */
[----:B------:R2:W-:Y:S01]  /*5e200*/  STG.E.U16 desc[UR60][R50.64], R52 ;  /* 0x0000003432007986 */ /* 0x0005e2000c10153c */
[----:B----4-:R-:W-:Y:S01]  /*5e210*/  IMAD R239, R239, 0xfe, RZ ;  /* 0x000000feefef7824 */ /* 0x010fe200078e02ff */
[----:B--2---:R-:W-:-:S04]  /*5e220*/  IADD3 R50, P3, R60, R244, RZ ;  /* 0x000000f43c327210 */ /* 0x004fc80007f7e0ff */
[-C--:B------:R-:W-:Y:S02]  /*5e230*/  LEA.HI.X.SX32 R51, R239, R245.reuse, 0x1, P3 ;  /* 0x000000f5ef337211 */ /* 0x080fe400018f0eff */
[----:B------:R-:W2:Y:S01]  /*5e240*/  LDC R239, c[0x0][0x278] ;  /* 0x00009e00ffef7b82 */ /* 0x000ea20000000800 */
[----:B-1----:R-:W-:Y:S01]  /*5e250*/  IMAD R49, R53, 0xfd, RZ ;  /* 0x000000fd35317824 */ /* 0x002fe200078e02ff */
[----:B------:R-:W-:Y:S01]  /*5e260*/  IADD3 R48, P0, R59, R244, RZ ;  /* 0x000000f43b307210 */ /* 0x000fe20007f1e0ff */
[----:B------:R1:W-:Y:S01]  /*5e270*/  STG.E.U16 desc[UR60][R46.64], R114 ;  /* 0x000000722e007986 */ /* 0x0003e2000c10153c */
[----:B---3--:R-:W-:Y:S02]  /*5e280*/  LEA R53, R82, -R82, 0x8 ;  /* 0x8000005252357211 */ /* 0x008fe400078e40ff */
[----:B------:R-:W-:Y:S02]  /*5e290*/  IADD3 R52, P4, R61, R244, RZ ;  /* 0x000000f43d347210 */ /* 0x000fe40007f9e0ff */
[-C--:B------:R-:W-:Y:S01]  /*5e2a0*/  LEA.HI.X.SX32 R49, R49, R245.reuse, 0x1, P0 ;  /* 0x000000f531317211 */ /* 0x080fe200000f0eff */
[----:B------:R-:W3:Y:S01]  /*5e2b0*/  LDC R82, c[0x0][0x278] ;  /* 0x00009e00ff527b82 */ /* 0x000ee20000000800 */
[----:B------:R-:W-:-:S02]  /*5e2c0*/  LEA.HI.X.SX32 R53, R53, R245, 0x1, P4 ;  /* 0x000000f535357211 */ /* 0x000fc400020f0eff */
[----:B-1----:R-:W-:Y:S02]  /*5e2d0*/  PRMT R114, R114, 0x7632, R114 ;  /* 0x0000763272727816 */ /* 0x002fe40000000072 */
[----:B------:R-:W-:-:S03]  /*5e2e0*/  PRMT R46, R115, 0x7632, R46 ;  /* 0x00007632732e7816 */ /* 0x000fc6000000002e */
[----:B------:R-:W-:Y:S01]  /*5e2f0*/  STG.E.U16 desc[UR60][R48.64], R114 ;  /* 0x0000007230007986 */ /* 0x000fe2000c10153c */
[----:B0-----:R-:W-:Y:S02]  /*5e300*/  SHF.L.U32 R47, R80, 0x8, RZ ;  /* 0x00000008502f7819 */ /* 0x001fe400000006ff */
[----:B------:R-:W0:Y:S01]  /*5e310*/  LDC R80, c[0x0][0x278] ;  /* 0x00009e00ff507b82 */ /* 0x000e220000000800 */
[----:B------:R1:W-:Y:S04]  /*5e320*/  STG.E.U16 desc[UR60][R50.64], R115 ;  /* 0x0000007332007986 */ /* 0x0003e8000c10153c */
[----:B------:R4:W-:Y:S01]  /*5e330*/  STG.E.U16 desc[UR60][R52.64], R46 ;  /* 0x0000002e34007986 */ /* 0x0009e2000c10153c */
[----:B--2---:R-:W-:Y:S02]  /*5e340*/  IMAD R239, R239, 0x102, RZ ;  /* 0x00000102efef7824 */ /* 0x004fe400078e02ff */
[----:B-1----:R-:W-:-:S02]  /*5e350*/  IMAD R50, R90, 0x204, RZ ;  /* 0x000002045a327824 */ /* 0x002fc400078e02ff */
[----:B------:R-:W-:Y:S01]  /*5e360*/  IMAD R48, R81, 0x202, RZ ;  /* 0x0000020251307824 */ /* 0x000fe200078e02ff */
[----:B------:R-:W-:Y:S02]  /*5e370*/  LEA R49, R86, R86, 0x8 ;  /* 0x0000005656317211 */ /* 0x000fe400078e40ff */
[-C--:B----4-:R-:W-:Y:S01]  /*5e380*/  LEA R46, P3, R87, R244.reuse, 0x9 ;  /* 0x000000f4572e7211 */ /* 0x090fe200078648ff */
[----:B------:R-:W-:Y:S01]  /*5e390*/  IMAD R52, R88, 0x206, RZ ;  /* 0x0000020658347824 */ /* 0x000fe200078e02ff */
[-C--:B------:R-:W-:Y:S01]  /*5e3a0*/  IADD3 R48, P0, R48, R244.reuse, RZ ;  /* 0x000000f430307210 */ /* 0x080fe20007f1e0ff */
[----:B------:R-:W-:Y:S01]  /*5e3b0*/  IMAD R53, R91, 0x103, RZ ;  /* 0x000001035b357824 */ /* 0x000fe200078e02ff */
[----:B------:R-:W-:Y:S01]  /*5e3c0*/  LEA.HI.X.SX32 R47, R47, R245, 0x1, P3 ;  /* 0x000000f52f2f7211 */ /* 0x000fe200018f0eff */
[----:B------:R-:W1:Y:S01]  /*5e3d0*/  LDC R81, c[0x0][0x278] ;  /* 0x00009e00ff517b82 */ /* 0x000e620000000800 */
[----:B------:R-:W-:-:S04]  /*5e3e0*/  IADD3 R50, P3, R50, R244, RZ ;  /* 0x000000f432327210 */ /* 0x000fc80007f7e0ff */
[----:B------:R-:W-:-:S03]  /*5e3f0*/  LEA.HI.X.SX32 R51, R239, R245, 0x1, P3 ;  /* 0x000000f5ef337211 */ /* 0x000fc600018f0eff */
[----:B------:R-:W2:Y:S01]  /*5e400*/  LDC R239, c[0x0][0x278] ;  /* 0x00009e00ffef7b82 */ /* 0x000ea20000000800 */
[----:B------:R-:W-:Y:S01]  /*5e410*/  IADD3 R52, P4, R52, R244, RZ ;  /* 0x000000f434347210 */ /* 0x000fe20007f9e0ff */
[----:B------:R4:W-:Y:S01]  /*5e420*/  STG.E.U16 desc[UR60][R46.64], R116 ;  /* 0x000000742e007986 */ /* 0x0009e2000c10153c */
[-C--:B------:R-:W-:Y:S02]  /*5e430*/  LEA.HI.X.SX32 R49, R49, R245.reuse, 0x1, P0 ;  /* 0x000000f531317211 */ /* 0x080fe400000f0eff */
[----:B------:R-:W-:-:S03]  /*5e440*/  LEA.HI.X.SX32 R53, R53, R245, 0x1, P4 ;  /* 0x000000f535357211 */ /* 0x000fc600020f0eff */
[----:B------:R-:W3:Y:S01]  /*5e450*/  LDC R88, c[0x0][0x278] ;  /* 0x00009e00ff587b82 */ /* 0x000ee20000000800 */
[----:B----4-:R-:W-:Y:S02]  /*5e460*/  PRMT R116, R116, 0x7632, R116 ;  /* 0x0000763274747816 */ /* 0x010fe40000000074 */
[----:B------:R-:W-:-:S05]  /*5e470*/  PRMT R46, R117, 0x7632, R46 ;  /* 0x00007632752e7816 */ /* 0x000fca000000002e */
[----:B------:R-:W4:Y:S01]  /*5e480*/  LDC R87, c[0x0][0x278] ;  /* 0x00009e00ff577b82 */ /* 0x000f220000000800 */
[----:B------:R-:W-:Y:S04]  /*5e490*/  STG.E.U16 desc[UR60][R48.64], R116 ;  /* 0x0000007430007986 */ /* 0x000fe8000c10153c */
[----:B------:R-:W-:Y:S03]  /*5e4a0*/  STG.E.U16 desc[UR60][R50.64], R117 ;  /* 0x0000007532007986 */ /* 0x000fe6000c10153c */
[----:B------:R-:W4:Y:S01]  /*5e4b0*/  LDC R86, c[0x0][0x278] ;  /* 0x00009e00ff567b82 */ /* 0x000f220000000800 */
[----:B------:R0:W-:Y:S01]  /*5e4c0*/  STG.E.U16 desc[UR60][R52.64], R46 ;  /* 0x0000002e34007986 */ /* 0x0001e2000c10153c */
[----:B--2---:R-:W-:-:S06]  /*5e4d0*/  IMAD R239, R239, 0x104, RZ ;  /* 0x00000104efef7824 */ /* 0x004fcc00078e02ff */
[----:B------:R-:W2:Y:S01]  /*5e4e0*/  LDC R90, c[0x0][0x278] ;  /* 0x00009e00ff5a7b82 */ /* 0x000ea20000000800 */
[----:B0-----:R-:W-:Y:S02]  /*5e4f0*/  IMAD R46, R83, 0x208, RZ ;  /* 0x00000208532e7824 */ /* 0x001fe400078e02ff */
[----:B------:R-:W-:-:S05]  /*5e500*/  IMAD R50, R85, 0x20c, RZ ;  /* 0x0000020c55327824 */ /* 0x000fca00078e02ff */
[----:B------:R-:W0:Y:S01]  /*5e510*/  LDC R91, c[0x0][0x278] ;  /* 0x00009e00ff5b7b82 */ /* 0x000e220000000800 */
[----:B------:R-:W-:-:S04]  /*5e520*/  IADD3 R46, P0, R46, R244, RZ ;  /* 0x000000f42e2e7210 */ /* 0x000fc80007f1e0ff */
[----:B------:R-:W-:-:S03]  /*5e530*/  LEA.HI.X.SX32 R47, R239, R245, 0x1, P0 ;  /* 0x000000f5ef2f7211 */ /* 0x000fc600000f0eff */
[----:B------:R-:W1:Y:S01]  /*5e540*/  LDC R239, c[0x0][0x278] ;  /* 0x00009e00ffef7b82 */ /* 0x000e620000000800 */
[----:B------:R-:W-:Y:S01]  /*5e550*/  IADD3 R50, P4, R50, R244, RZ ;  /* 0x000000f432327210 */ /* 0x000fe20007f9e0ff */
[----:B------:R-:W-:Y:S02]  /*5e560*/  IMAD R48, R84, 0x20a, RZ ;  /* 0x0000020a54307824 */ /* 0x000fe400078e02ff */
[----:B------:R-:W-:-:S03]  /*5e570*/  IMAD R49, R89, 0x105, RZ ;  /* 0x0000010559317824 */ /* 0x000fc600078e02ff */
[----:B------:R-:W-:Y:S02]  /*5e580*/  IADD3 R48, P3, R48, R244, RZ ;  /* 0x000000f430307210 */ /* 0x000fe40007f7e0ff */
[----:B------:R-:W-:Y:S01]  /*5e590*/  PRMT R52, R118, 0x7632, R52 ;  /* 0x0000763276347816 */ /* 0x000fe20000000034 */
[----:B------:R-:W-:Y:S01]  /*5e5a0*/  STG.E.U16 desc[UR60][R46.64], R118 ;  /* 0x000000762e007986 */ /* 0x000fe2000c10153c */
[----:B------:R-:W4:Y:S01]  /*5e5b0*/  LDC R83, c[0x0][0x278] ;  /* 0x00009e00ff537b82 */ /* 0x000f220000000800 */
[----:B------:R-:W-:-:S07]  /*5e5c0*/  PRMT R53, R119, 0x7632, R53 ;  /* 0x0000763277357816 */ /* 0x000fce0000000035 */
[----:B------:R-:W2:Y:S01]  /*5e5d0*/  LDC R85, c[0x0][0x278] ;  /* 0x00009e00ff557b82 */ /* 0x000ea20000000800 */
[----:B-1----:R-:W-:-:S07]  /*5e5e0*/  IMAD R239, R239, 0x106, RZ ;  /* 0x00000106efef7824 */ /* 0x002fce00078e02ff */
[----:B------:R-:W1:Y:S01]  /*5e5f0*/  LDC R84, c[0x0][0x278] ;  /* 0x00009e00ff547b82 */ /* 0x000e620000000800 */
[----:B------:R-:W-:-:S07]  /*5e600*/  LEA.HI.X.SX32 R51, R239, R245, 0x1, P4 ;  /* 0x000000f5ef337211 */ /* 0x000fce00020f0eff */
[----:B------:R-:W3:Y:S01]  /*5e610*/  LDC R239, c[0x0][0x278] ;  /* 0x00009e00ffef7b82 */ /* 0x000ee20000000800 */
[----:B------:R-:W-:-:S05]  /*5e620*/  LEA.HI.X.SX32 R49, R49, R245, 0x1, P3 ;  /* 0x000000f531317211 */ /* 0x000fca00018f0eff */
[----:B------:R0:W-:Y:S02]  /*5e630*/  STG.E.U16 desc[UR60][R48.64], R52 ;  /* 0x0000003430007986 */ /* 0x0001e4000c10153c */
[----:B------:R-:W1:Y:S01]  /*5e640*/  LDC R89, c[0x0][0x278] ;  /* 0x00009e00ff597b82 */ /* 0x000e620000000800 */
[----:B0-----:R-:W-:Y:S02]  /*5e650*/  IMAD R48, R81, 0x210, RZ ;  /* 0x0000021051307824 */ /* 0x001fe400078e02ff */
[----:B---3--:R-:W-:-:S03]  /*5e660*/  IMAD R239, R239, 0x108, RZ ;  /* 0x00000108efef7824 */ /* 0x008fc600078e02ff */
[-C--:B------:R-:W-:Y:S01]  /*5e670*/  IADD3 R48, P0, R48, R244.reuse, RZ ;  /* 0x000000f430307210 */ /* 0x080fe20007f1e0ff */
[----:B------:R-:W-:Y:S02]  /*5e680*/  IMAD R46, R80, 0x20e, RZ ;  /* 0x0000020e502e7824 */ /* 0x000fe400078e02ff */
[----:B------:R-:W-:Y:S01]  /*5e690*/  IMAD R47, R82, 0x107, RZ ;  /* 0x00000107522f7824 */ /* 0x000fe200078e02ff */
[----:B------:R-:W-:Y:S01]  /*5e6a0*/  LEA.HI.X.SX32 R49, R239, R245, 0x1, P0 ;  /* 0x000000f5ef317211 */ /* 0x000fe200000f0eff */
[----:B------:R-:W-:Y:S01]  /*5e6b0*/  IMAD R52, R88, 0x214, RZ ;  /* 0x0000021458347824 */ /* 0x000fe200078e02ff */
[----:B------:R-:W0:Y:S01]  /*5e6c0*/  LDC R239, c[0x0][0x278] ;  /* 0x00009e00ffef7b82 */ /* 0x000e220000000800 */
[----:B------:R-:W-:-:S04]  /*5e6d0*/  IADD3 R46, P3, R46, R244, RZ ;  /* 0x000000f42e2e7210 */ /* 0x000fc80007f7e0ff */
[----:B------:R-:W-:Y:S02]  /*5e6e0*/  LEA.HI.X.SX32 R47, R47, R245, 0x1, P3 ;  /* 0x000000f52f2f7211 */ /* 0x000fe400018f0eff */
[----:B------:R-:W-:Y:S01]  /*5e6f0*/  IADD3 R52, P4, R52, R244, RZ ;  /* 0x000000f434347210 */ /* 0x000fe20007f9e0ff */
[----:B------:R-:W-:Y:S01]  /*5e700*/  STG.E.U16 desc[UR60][R50.64], R119 ;  /* 0x0000007732007986 */ /* 0x000fe2000c10153c */
[----:B------:R-:W3:Y:S03]  /*5e710*/  LDC R80, c[0x0][0x278] ;  /* 0x00009e00ff507b82 */ /* 0x000ee60000000800 */
[----:B------:R4:W-:Y:S05]  /*5e720*/  STG.E.U16 desc[UR60][R46.64], R53 ;  /* 0x000000352e007986 */ /* 0x0009ea000c10153c */
[----:B------:R-:W3:Y:S01]  /*5e730*/  LDC R81, c[0x0][0x278] ;  /* 0x00009e00ff517b82 */ /* 0x000ee20000000800 */
[----:B0-----:R-:W-:-:S07]  /*5e740*/  IMAD R239, R239, 0x10a, RZ ;  /* 0x0000010aefef7824 */ /* 0x001fce00078e02ff */
[----:B------:R-:W0:Y:S01]  /*5e750*/  LDC R82, c[0x0][0x278] ;  /* 0x00009e00ff527b82 */ /* 0x000e220000000800 */
[----:B----4-:R-:W-:-:S07]  /*5e760*/  LEA.HI.X.SX32 R53, R239, R245, 0x1, P4 ;  /* 0x000000f5ef357211 */ /* 0x010fce00020f0eff */
[----:B------:R-:W4:Y:S01]  /*5e770*/  LDC R239, c[0x0][0x278] ;  /* 0x00009e00ffef7b82 */ /* 0x000f220000000800 */
[----:B------:R-:W-:Y:S02]  /*5e780*/  IMAD R50, R83, 0x212, RZ ;  /* 0x0000021253327824 */ /* 0x000fe400078e02ff */
[----:B--2---:R-:W-:-:S03]  /*5e790*/  IMAD R51, R85, 0x109, RZ ;  /* 0x0000010955337824 */ /* 0x004fc600078e02ff */
[----:B------:R-:W-:Y:S01]  /*5e7a0*/  IADD3 R50, P3, R50, R244, RZ ;  /* 0x000000f432327210 */ /* 0x000fe20007f7e0ff */
[----:B------:R2:W-:Y:S01]  /*5e7b0*/  STG.E.U16 desc[UR60][R48.64], R120 ;  /* 0x0000007830007986 */ /* 0x0005e2000c10153c */
[----:B------:R-:W-:Y:S01]  /*5e7c0*/  PRMT R46, R120, 0x7632, R46 ;  /* 0x00007632782e7816 */ /* 0x000fe2000000002e */
[----:B-1----:R-:W-:Y:S01]  /*5e7d0*/  IMAD R47, R89, 0x10b, RZ ;  /* 0x0000010b592f7824 */ /* 0x002fe200078e02ff */
[----:B------:R-:W-:Y:S01]  /*5e7e0*/  LEA.HI.X.SX32 R51, R51, R245, 0x1, P3 ;  /* 0x000000f533337211 */ /* 0x000fe200018f0eff */
[----:B------:R-:W1:Y:S04]  /*5e7f0*/  LDC R83, c[0x0][0x278] ;  /* 0x00009e00ff537b82 */ /* 0x000e680000000800 */
[----:B------:R3:W-:Y:S01]  /*5e800*/  STG.E.U16 desc[UR60][R50.64], R46 ;  /* 0x0000002e32007986 */ /* 0x0007e2000c10153c */
[----:B--2---:R-:W-:-:S03]  /*5e810*/  IMAD R48, R87, 0x218, RZ ;  /* 0x0000021857307824 */ /* 0x004fc600078e02ff */
[----:B------:R2:W-:Y:S01]  /*5e820*/  STG.E.U16 desc[UR60][R52.64], R121 ;  /* 0x0000007934007986 */ /* 0x0005e2000c10153c */
[----:B------:R-:W0:Y:S01]  /*5e830*/  LDC R85, c[0x0][0x278] ;  /* 0x00009e00ff557b82 */ /* 0x000e220000000800 */
[----:B----4-:R-:W-:Y:S01]  /*5e840*/  IMAD R239, R239, 0x10c, RZ ;  /* 0x0000010cefef7824 */ /* 0x010fe200078e02ff */
[----:B------:R-:W-:-:S04]  /*5e850*/  IADD3 R48, P3, R48, R244, RZ ;  /* 0x000000f430307210 */ /* 0x000fc80007f7e0ff */
[----:B------:R-:W-:Y:S01]  /*5e860*/  LEA.HI.X.SX32 R49, R239, R245, 0x1, P3 ;  /* 0x000000f5ef317211 */ /* 0x000fe200018f0eff */
[----:B---3--:R-:W-:Y:S01]  /*5e870*/  IMAD R46, R84, 0x216, RZ ;  /* 0x00000216542e7824 */ /* 0x008fe200078e02ff */
[----:B------:R-:W3:Y:S08]  /*5e880*/  LDC R239, c[0x0][0x278] ;  /* 0x00009e00ffef7b82 */ /* 0x000ef00000000800 */
[----:B--2---:R-:W2:Y:S01]  /*5e890*/  LDC R53, c[0x0][0x278] ;  /* 0x00009e00ff357b82 */ /* 0x004ea20000000800 */
[----:B------:R-:W-:-:S02]  /*5e8a0*/  IADD3 R46, P0, R46, R244, RZ ;  /* 0x000000f42e2e7210 */ /* 0x000fc40007f1e0ff */
[----:B------:R-:W-:Y:S02]  /*5e8b0*/  PRMT R121, R121, 0x7632, R121 ;  /* 0x0000763279797816 */ /* 0x000fe40000000079 */
[----:B------:R-:W-:-:S03]  /*5e8c0*/  LEA.HI.X.SX32 R47, R47, R245, 0x1, P0 ;  /* 0x000000f52f2f7211 */ /* 0x000fc600000f0eff */
[----:B------:R-:W4:Y:S01]  /*5e8d0*/  LDC R84, c[0x0][0x278] ;  /* 0x00009e00ff547b82 */ /* 0x000f220000000800 */
[----:B------:R-:W-:Y:S01]  /*5e8e0*/  IMAD R50, R86, 0x21a, RZ ;  /* 0x0000021a56327824 */ /* 0x000fe200078e02ff */
[----:B------:R2:W-:Y:S01]  /*5e8f0*/  STG.E.U16 desc[UR60][R46.64], R121 ;  /* 0x000000792e007986 */ /* 0x0005e2000c10153c */
[----:B------:R-:W-:-:S03]  /*5e900*/  IMAD R51, R90, 0x10d, RZ ;  /* 0x0000010d5a337824 */ /* 0x000fc600078e02ff */
[-C--:B------:R-:W-:Y:S01]  /*5e910*/  IADD3 R50, P4, R50, R244.reuse, RZ ;  /* 0x000000f432327210 */ /* 0x080fe20007f9e0ff */
[----:B---3--:R-:W-:Y:S01]  /*5e920*/  IMAD R239, R239, 0x10e, RZ ;  /* 0x0000010eefef7824 */ /* 0x008fe200078e02ff */
[----:B------:R-:W-:Y:S01]  /*5e930*/  PRMT R52, R122, 0x7632, R52 ;  /* 0x000076327a347816 */ /* 0x000fe20000000034 */
[----:B------:R-:W3:Y:S01]  /*5e940*/  LDC R86, c[0x0][0x278] ;  /* 0x00009e00ff567b82 */ /* 0x000ee20000000800 */
[----:B--2---:R-:W-:Y:S01]  /*5e950*/  IMAD R46, R53, 0x21c, RZ ;  /* 0x0000021c352e7824 */ /* 0x004fe200078e02ff */
[----:B------:R-:W-:Y:S01]  /*5e960*/  LEA.HI.X.SX32 R51, R51, R245, 0x1, P4 ;  /* 0x000000f533337211 */ /* 0x000fe200020f0eff */
[----:B------:R2:W-:Y:S05]  /*5e970*/  STG.E.U16 desc[UR60][R48.64], R122 ;  /* 0x0000007a30007986 */ /* 0x0005ea000c10153c */
[----:B------:R-:W3:Y:S01]  /*5e980*/  LDC R90, c[0x0][0x278] ;  /* 0x00009e00ff5a7b82 */ /* 0x000ee20000000800 */
[----:B------:R-:W-:-:S04]  /*5e990*/  IADD3 R46, P3, R46, R244, RZ ;  /* 0x000000f42e2e7210 */ /* 0x000fc80007f7e0ff */
[----:B------:R-:W-:-:S03]  /*5e9a0*/  LEA.HI.X.SX32 R47, R239, R245, 0x1, P3 ;  /* 0x000000f5ef2f7211 */ /* 0x000fc600018f0eff */
[----:B------:R-:W3:Y:S01]  /*5e9b0*/  LDC R239, c[0x0][0x278] ;  /* 0x00009e00ffef7b82 */ /* 0x000ee20000000800 */
[----:B------:R1:W-:Y:S01]  /*5e9c0*/  STG.E.U16 desc[UR60][R50.64], R52 ;  /* 0x0000003432007986 */ /* 0x0003e2000c10153c */
[----:B--2---:R-:W-:Y:S02]  /*5e9d0*/  IMAD R48, R80, 0x21e, RZ ;  /* 0x0000021e50307824 */ /* 0x004fe400078e02ff */
[----:B------:R-:W-:Y:S02]  /*5e9e0*/  IMAD R49, R81, 0x10f, RZ ;  /* 0x0000010f51317824 */ /* 0x000fe400078e02ff */
[----:B----4-:R-:W-:Y:S01]  /*5e9f0*/  IMAD R53, R84, 0x111, RZ ;  /* 0x0000011154357824 */ /* 0x010fe200078e02ff */
[-C--:B------:R-:W-:Y:S01]  /*5ea00*/  IADD3 R48, P0, R48, R244.reuse, RZ ;  /* 0x000000f430307210 */ /* 0x080fe20007f1e0ff */
[----:B------:R-:W2:Y:S01]  /*5ea10*/  LDC R88, c[0x0][0x278] ;  /* 0x00009e00ff587b82 */ /* 0x000ea20000000800 */
[----:B-1----:R-:W-:Y:S02]  /*5ea20*/  IMAD R50, R83, 0x220, RZ ;  /* 0x0000022053327824 */ /* 0x002fe400078e02ff */
[----:B0-----:R-:W-:Y:S01]  /*5ea30*/  IMAD R52, R85, 0x222, RZ ;  /* 0x0000022255347824 */ /* 0x001fe200078e02ff */
[----:B------:R-:W-:Y:S01]  /*5ea40*/  LEA.HI.X.SX32 R49, R49, R245, 0x1, P0 ;  /* 0x000000f531317211 */ /* 0x000fe200000f0eff */
[----:B------:R0:W-:Y:S01]  /*5ea50*/  STG.E.U16 desc[UR60][R46.64], R123 ;  /* 0x0000007b2e007986 */ /* 0x0001e2000c10153c */
[----:B------:R-:W-:-:S02]  /*5ea60*/  IADD3 R50, P3, R50, R244, RZ ;  /* 0x000000f432327210 */ /* 0x000fc40007f7e0ff */
[----:B------:R-:W1:Y:S01]  /*5ea70*/  LDC R81, c[0x0][0x278] ;  /* 0x00009e00ff517b82 */ /* 0x000e620000000800 */
[----:B------:R-:W-:Y:S02]  /*5ea80*/  IADD3 R52, P4, R52, R244, RZ ;  /* 0x000000f434347210 */ /* 0x000fe40007f9e0ff */
[----:B------:R-:W-:Y:S02]  /*5ea90*/  PRMT R80, R123, 0x7632, R80 ;  /* 0x000076327b507816 */ /* 0x000fe40000000050 */
[-C--:B------:R-:W-:Y:S02]  /*5eaa0*/  LEA.HI.X.SX32 R51, R250, R245.reuse, 0x1, P3 ;  /* 0x000000f5fa337211 */ /* 0x080fe400018f0eff */
[----:B------:R-:W-:Y:S01]  /*5eab0*/  LEA.HI.X.SX32 R53, R53, R245, 0x1, P4 ;  /* 0x000000f535357211 */ /* 0x000fe200020f0eff */
[----:B---3--:R-:W-:Y:S01]  /*5eac0*/  IMAD R239, R239, 0x112, RZ ;  /* 0x00000112efef7824 */ /* 0x008fe200078e02ff */
[----:B------:R-:W3:Y:S01]  /*5ead0*/  LDC R84, c[0x0][0x278] ;  /* 0x00009e00ff547b82 */ /* 0x000ee20000000800 */
[----:B0-----:R-:W-:Y:S01]  /*5eae0*/  PRMT R46, R124, 0x7632, R46 ;  /* 0x000076327c2e7816 */ /* 0x001fe2000000002e */
[----:B------:R0:W-:Y:S04]  /*5eaf0*/  STG.E.U16 desc[UR60][R48.64], R80 ;  /* 0x0000005030007986 */ /* 0x0001e8000c10153c */
[----:B------:R-:W-:Y:S02]  /*5eb00*/  STG.E.U16 desc[UR60][R50.64], R124 ;  /* 0x0000007c32007986 */ /* 0x000fe4000c10153c */
[----:B------:R-:W4:Y:S02]  /*5eb10*/  LDC R87, c[0x0][0x278] ;  /* 0x00009e00ff577b82 */ /* 0x000f240000000800 */
[----:B------:R2:W-:Y:S06]  /*5eb20*/  STG.E.U16 desc[UR60][R52.64], R46 ;  /* 0x0000002e34007986 */ /* 0x0005ec000c10153c */
[----:B0-----:R-:W0:Y:S01]  /*5eb30*/  LDC R80, c[0x0][0x278] ;  /* 0x00009e00ff507b82 */ /* 0x001e220000000800 */
[----:B--2---:R-:W-:-:S02]  /*5eb40*/  IMAD R46, R82, 0x224, RZ ;  /* 0x00000224522e7824 */ /* 0x004fc400078e02ff */
[----:B------:R-:W-:-:S05]  /*5eb50*/  IMAD R50, R91, 0x228, RZ ;  /* 0x000002285b327824 */ /* 0x000fca00078e02ff */
[----:B------:R-:W2:Y:S01]  /*5eb60*/  LDC R85, c[0x0][0x278] ;  /* 0x00009e00ff557b82 */ /* 0x000ea20000000800 */
[----:B------:R-:W-:-:S04]  /*5eb70*/  IADD3 R46, P3, R46, R244, RZ ;  /* 0x000000f42e2e7210 */ /* 0x000fc80007f7e0ff */
[----:B------:R-:W-:-:S03]  /*5eb80*/  LEA.HI.X.SX32 R47, R239, R245, 0x1, P3 ;  /* 0x000000f5ef2f7211 */ /* 0x000fc600018f0eff */
[----:B------:R-:W3:Y:S01]  /*5eb90*/  LDC R239, c[0x0][0x278] ;  /* 0x00009e00ffef7b82 */ /* 0x000ee20000000800 */
[----:B------:R-:W-:Y:S01]  /*5eba0*/  IADD3 R50, P3, R50, R244, RZ ;  /* 0x000000f432327210 */ /* 0x000fe20007f7e0ff */
[----:B------:R-:W-:Y:S02]  /*5ebb0*/  IMAD R48, R86, 0x226, RZ ;  /* 0x0000022656307824 */ /* 0x000fe400078e02ff */
[----:B------:R-:W-:Y:S02]  /*5ebc0*/  IMAD R52, R92, 0x22a, RZ ;  /* 0x0000022a5c347824 */ /* 0x000fe400078e02ff */
[----:B------:R-:W-:Y:S02]  /*5ebd0*/  IMAD R49, R90, 0x113, RZ ;  /* 0x000001135a317824 */ /* 0x000fe400078e02ff */
[----:B-1----:R-:W-:Y:S01]  /*5ebe0*/  IMAD R53, R81, 0x115, RZ ;  /* 0x0000011551357824 */ /* 0x002fe200078e02ff */
[----:B------:R-:W1:Y:S01]  /*5ebf0*/  LDC R89, c[0x0][0x278] ;  /* 0x00009e00ff597b82 */ /* 0x000e620000000800 */
[----:B0-----:R-:W-:-:S07]  /*5ec00*/  IMAD R80, R80, 0x22c, RZ ;  /* 0x0000022c50507824 */ /* 0x001fce00078e02ff */
[----:B------:R-:W0:Y:S01]  /*5ec10*/  LDC R83, c[0x0][0x278] ;  /* 0x00009e00ff537b82 */ /* 0x000e220000000800 */
[----:B---3--:R-:W-:Y:S01]  /*5ec20*/  IMAD R239, R239, 0x114, RZ ;  /* 0x00000114efef7824 */ /* 0x008fe200078e02ff */
[-C--:B------:R-:W-:Y:S01]  /*5ec30*/  IADD3 R48, P0, R48, R244.reuse, RZ ;  /* 0x000000f430307210 */ /* 0x080fe20007f1e0ff */
[----:B------:R3:W-:Y:S01]  /*5ec40*/  STG.E.U16 desc[UR60][R46.64], R125 ;  /* 0x0000007d2e007986 */ /* 0x0007e2000c10153c */
[----:B------:R-:W-:-:S04]  /*5ec50*/  IADD3 R52, P4, R52, R244, RZ ;  /* 0x000000f434347210 */ /* 0x000fc80007f9e0ff */
[----:B------:R-:W0:Y:S01]  /*5ec60*/  LDC R81, c[0x0][0x278] ;  /* 0x00009e00ff517b82 */ /* 0x000e220000000800 */
[----:B------:R-:W-:-:S07]  /*5ec70*/  LEA.HI.X.SX32 R51, R239, R245, 0x1, P3 ;  /* 0x000000f5ef337211 */ /* 0x000fce00018f0eff */
[----:B------:R-:W4:Y:S01]  /*5ec80*/  LDC R239, c[0x0][0x278] ;  /* 0x00009e00ffef7b82 */ /* 0x000f220000000800 */
[-C--:B------:R-:W-:Y:S02]  /*5ec90*/  LEA.HI.X.SX32 R49, R49, R245.reuse, 0x1, P0 ;  /* 0x000000f531317211 */ /* 0x080fe400000f0eff */
[----:B---3--:R-:W-:Y:S02]  /*5eca0*/  PRMT R125, R125, 0x7632, R125 ;  /* 0x000076327d7d7816 */ /* 0x008fe4000000007d */
[----:B------:R-:W-:Y:S02]  /*5ecb0*/  LEA.HI.X.SX32 R53, R53, R245, 0x1, P4 ;  /* 0x000000f535357211 */ /* 0x000fe400020f0eff */
[----:B------:R-:W-:Y:S01]  /*5ecc0*/  PRMT R46, R126, 0x7632, R46 ;  /* 0x000076327e2e7816 */ /* 0x000fe2000000002e */
[----:B------:R-:W-:Y:S01]  /*5ecd0*/  STG.E.U16 desc[UR60][R48.64], R125 ;  /* 0x0000007d30007986 */ /* 0x000fe2000c10153c */
[----:B------:R-:W3:Y:S03]  /*5ece0*/  LDC R82, c[0x0][0x278] ;  /* 0x00009e00ff527b82 */ /* 0x000ee60000000800 */
[----:B------:R-:W-:Y:S04]  /*5ecf0*/  STG.E.U16 desc[UR60][R50.64], R126 ;  /* 0x0000007e32007986 */ /* 0x000fe8000c10153c */
[----:B------:R2:W-:Y:S01]  /*5ed00*/  STG.E.U16 desc[UR60][R52.64], R46 ;  /* 0x0000002e34007986 */ /* 0x0005e2000c10153c */
[----:B------:R-:W3:Y:S01]  /*5ed10*/  LDC R86, c[0x0][0x278] ;  /* 0x00009e00ff567b82 */ /* 0x000ee20000000800 */
[----:B----4-:R-:W-:Y:S01]  /*5ed20*/  IMAD R239, R239, 0x116, RZ ;  /* 0x00000116efef7824 */ /* 0x010fe200078e02ff */
[----:B--2---:R-:W-:-:S04]  /*5ed30*/  IADD3 R46, P3, R80, R244, RZ ;  /* 0x000000f4502e7210 */ /* 0x004fc80007f7e0ff */
[-C--:B------:R-:W-:Y:S02]  /*5ed40*/  LEA.HI.X.SX32 R47, R239, R245.reuse, 0x1, P3 ;  /* 0x000000f5ef2f7211 */ /* 0x080fe400018f0eff */
[----:B------:R-:W2:Y:S01]  /*5ed50*/  LDC R239, c[0x0][0x278] ;  /* 0x00009e00ffef7b82 */ /* 0x000ea20000000800 */
[----:B------:R-:W-:Y:S02]  /*5ed60*/  IMAD R48, R84, 0x22e, RZ ;  /* 0x0000022e54307824 */ /* 0x000fe400078e02ff */
[----:B------:R-:W-:Y:S02]  /*5ed70*/  IMAD R50, R88, 0x230, RZ ;  /* 0x0000023058327824 */ /* 0x000fe400078e02ff */
[----:B------:R-:W-:Y:S01]  /*5ed80*/  IMAD R52, R87, 0x232, RZ ;  /* 0x0000023257347824 */ /* 0x000fe200078e02ff */
[-C--:B------:R-:W-:Y:S01]  /*5ed90*/  IADD3 R48, P0, R48, R244.reuse, RZ ;  /* 0x000000f430307210 */ /* 0x080fe20007f1e0ff */
[----:B------:R-:W-:Y:S01]  /*5eda0*/  IMAD R49, R85, 0x117, RZ ;  /* 0x0000011755317824 */ /* 0x000fe200078e02ff */
[-C--:B------:R-:W-:Y:S01]  /*5edb0*/  IADD3 R50, P3, R50, R244.reuse, RZ ;  /* 0x000000f432327210 */ /* 0x080fe20007f7e0ff */
[----:B-1----:R-:W-:Y:S01]  /*5edc0*/  IMAD R53, R89, 0x119, RZ ;  /* 0x0000011959357824 */ /* 0x002fe200078e02ff */
[----:B------:R-:W-:Y:S01]  /*5edd0*/  IADD3 R52, P4, R52, R244, RZ ;  /* 0x000000f434347210 */ /* 0x000fe20007f9e0ff */
[----:B------:R1:W-:Y:S01]  /*5ede0*/  STG.E.U16 desc[UR60][R46.64], R127 ;  /* 0x0000007f2e007986 */ /* 0x0003e2000c10153c */
[-C--:B------:R-:W-:Y:S01]  /*5edf0*/  LEA.HI.X.SX32 R49, R49, R245.reuse, 0x1, P0 ;  /* 0x000000f531317211 */ /* 0x080fe200000f0eff */
[----:B0-----:R-:W-:Y:S01]  /*5ee00*/  IMAD R83, R83, 0x234, RZ ;  /* 0x0000023453537824 */ /* 0x001fe200078e02ff */
[----:B------:R-:W-:Y:S01]  /*5ee10*/  PRMT R80, R127, 0x7632, R80 ;  /* 0x000076327f507816 */ /* 0x000fe20000000050 */
[----:B------:R-:W-:Y:S01]  /*5ee20*/  IMAD R81, R81, 0x238, RZ ;  /* 0x0000023851517824 */ /* 0x000fe200078e02ff */
[-C--:B------:R-:W-:Y:S01]  /*5ee30*/  LEA.HI.X.SX32 R51, R249, R245.reuse, 0x1, P3 ;  /* 0x000000f5f9337211 */ /* 0x080fe200018f0eff */
[----:B---3--:R-:W-:Y:S01]  /*5ee40*/  IMAD R82, R82, 0x236, RZ ;  /* 0x0000023652527824 */ /* 0x008fe200078e02ff */
[----:B------:R-:W-:Y:S01]  /*5ee50*/  LEA.HI.X.SX32 R53, R53, R245, 0x1, P4 ;  /* 0x000000f535357211 */ /* 0x000fe200020f0eff */
[----:B------:R0:W-:Y:S01]  /*5ee60*/  STG.E.U16 desc[UR60][R48.64], R80 ;  /* 0x0000005030007986 */ /* 0x0001e2000c10153c */
[----:B------:R-:W3:Y:S01]  /*5ee70*/  LDC R85, c[0x0][0x278] ;  /* 0x00009e00ff557b82 */ /* 0x000ee20000000800 */
[----:B-1----:R-:W-:-:S02]  /*5ee80*/  PRMT R46, R128, 0x7632, R46 ;  /* 0x00007632802e7816 */ /* 0x002fc4000000002e */
[----:B------:R-:W-:Y:S01]  /*5ee90*/  STG.E.U16 desc[UR60][R50.64], R128 ;  /* 0x0000008032007986 */ /* 0x000fe2000c10153c */
[----:B--2---:R-:W-:-:S03]  /*5eea0*/  IMAD R239, R239, 0x11a, RZ ;  /* 0x0000011aefef7824 */ /* 0x004fc600078e02ff */
[----:B------:R1:W-:Y:S01]  /*5eeb0*/  STG.E.U16 desc[UR60][R52.64], R46 ;  /* 0x0000002e34007986 */ /* 0x0003e2000c10153c */
[----:B------:R-:W2:Y:S08]  /*5eec0*/  LDC R87, c[0x0][0x278] ;  /* 0x00009e00ff577b82 */ /* 0x000eb00000000800 */
[----:B0-----:R-:W0:Y:S01]  /*5eed0*/  LDC R80, c[0x0][0x278] ;  /* 0x00009e00ff507b82 */ /* 0x001e220000000800 */
[----:B-1----:R-:W-:-:S04]  /*5eee0*/  IADD3 R46, P0, R83, R244, RZ ;  /* 0x000000f4532e7210 */ /* 0x002fc80007f1e0ff */
[----:B------:R-:W-:-:S03]  /*5eef0*/  LEA.HI.X.SX32 R47, R239, R245, 0x1, P0 ;  /* 0x000000f5ef2f7211 */ /* 0x000fc600000f0eff */
[----:B------:R-:W1:Y:S08]  /*5ef00*/  LDC R52, c[0x0][0x278] ;  /* 0x00009e00ff347b82 */ /* 0x000e700000000800 */
[----:B------:R-:W4:Y:S01]  /*5ef10*/  LDC R239, c[0x0][0x278] ;  /* 0x00009e00ffef7b82 */ /* 0x000f220000000800 */
[-C--:B------:R-:W-:Y:S01]  /*5ef20*/  IADD3 R50, P4, R81, R244.reuse, RZ ;  /* 0x000000f451327210 */ /* 0x080fe20007f9e0ff */
[----:B------:R-:W-:Y:S01]  /*5ef30*/  IMAD R49, R86, 0x11b, RZ ;  /* 0x0000011b56317824 */ /* 0x000fe200078e02ff */
[----:B------:R-:W-:-:S05]  /*5ef40*/  IADD3 R48, P3, R82, R244, RZ ;  /* 0x000000f452307210 */ /* 0x000fca0007f7e0ff */
[----:B------:R-:W1:Y:S01]  /*5ef50*/  LDC R53, c[0x0][0x278] ;  /* 0x00009e00ff357b82 */ /* 0x000e620000000800 */
[----:B0-----:R-:W-:Y:S02]  /*5ef60*/  IMAD R89, R80, 0x23a, RZ ;  /* 0x0000023a50597824 */ /* 0x001fe400078e02ff */
[----:B---3--:R-:W-:Y:S02]  /*5ef70*/  IMAD R85, R85, 0x240, RZ ;  /* 0x0000024055557824 */ /* 0x008fe400078e02ff */
[----:B--2---:R-:W-:-:S03]  /*5ef80*/  IMAD R87, R87, 0x23e, RZ ;  /* 0x0000023e57577824 */ /* 0x004fc600078e02ff */
[----:B------:R-:W0:Y:S01]  /*5ef90*/  LDC R83, c[0x0][0x278] ;  /* 0x00009e00ff537b82 */ /* 0x000e220000000800 */
[----:B----4-:R-:W-:Y:S01]  /*5efa0*/  IMAD R239, R239, 0x11c, RZ ;  /* 0x0000011cefef7824 */ /* 0x010fe200078e02ff */
[-C--:B------:R-:W-:Y:S01]  /*5efb0*/  LEA.HI.X.SX32 R49, R49, R245.reuse, 0x1, P3 ;  /* 0x000000f531317211 */ /* 0x080fe200018f0eff */
[----:B-1----:R-:W-:Y:S01]  /*5efc0*/  IMAD R52, R52, 0x23c, RZ ;  /* 0x0000023c34347824 */ /* 0x002fe200078e02ff */
[----:B------:R-:W-:Y:S01]  /*5efd0*/  PRMT R81, R129, 0x7632, R81 ;  /* 0x0000763281517816 */ /* 0x000fe20000000051 */
[----:B------:R-:W-:Y:S01]  /*5efe0*/  STG.E.U16 desc[UR60][R46.64], R129 ;  /* 0x000000812e007986 */ /* 0x000fe2000c10153c */
[----:B------:R-:W-:Y:S02]  /*5eff0*/  LEA.HI.X.SX32 R51, R239, R245, 0x1, P4 ;  /* 0x000000f5ef337211 */ /* 0x000fe400020f0eff */
[----:B------:R-:W1:Y:S08]  /*5f000*/  LDC R86, c[0x0][0x278] ;  /* 0x00009e00ff567b82 */ /* 0x000e700000000800 */
[----:B------:R-:W2:Y:S01]  /*5f010*/  LDC R239, c[0x0][0x278] ;  /* 0x00009e00ffef7b82 */ /* 0x000ea20000000800 */
[----:B------:R3:W-:Y:S01]  /*5f020*/  STG.E.U16 desc[UR60][R48.64], R81 ;  /* 0x0000005130007986 */ /* 0x0007e2000c10153c */
[----:B------:R-:W-:-:S06]  /*5f030*/  IMAD R53, R53, 0x11d, RZ ;  /* 0x0000011d35357824 */ /* 0x000fcc00078e02ff */
[----:B------:R-:W4:Y:S01]  /*5f040*/  LDC R82, c[0x0][0x278] ;  /* 0x00009e00ff527b82 */ /* 0x000f220000000800 */
[----:B---3--:R-:W-:-:S07]  /*5f050*/  IADD3 R48, P0, R52, R244, RZ ;  /* 0x000000f434307210 */ /* 0x008fce0007f1e0ff */
[----:B------:R-:W3:Y:S01]  /*5f060*/  LDC R88, c[0x0][0x278] ;  /* 0x00009e00ff587b82 */ /* 0x000ee20000000800 */
[----:B--2---:R-:W-:Y:S01]  /*5f070*/  IMAD R239, R239, 0x11e, RZ ;  /* 0x0000011eefef7824 */ /* 0x004fe200078e02ff */
[----:B------:R-:W-:-:S06]  /*5f080*/  IADD3 R46, P3, R89, R244, RZ ;  /* 0x000000f4592e7210 */ /* 0x000fcc0007f7e0ff */
[----:B------:R-:W2:Y:S01]  /*5f090*/  LDC R81, c[0x0][0x278] ;  /* 0x00009e00ff517b82 */ /* 0x000ea20000000800 */
[----:B------:R-:W-:-:S07]  /*5f0a0*/  LEA.HI.X.SX32 R49, R239, R245, 0x1, P0 ;  /* 0x000000f5ef317211 */ /* 0x000fce00000f0eff */
[----:B------:R-:W4:Y:S01]  /*5f0b0*/  LDC R239, c[0x0][0x278] ;  /* 0x00009e00ffef7b82 */ /* 0x000f220000000800 */
[----:B------:R-:W-:Y:S02]  /*5f0c0*/  IADD3 R52, P4, R85, R244, RZ ;  /* 0x000000f455347210 */ /* 0x000fe40007f9e0ff */
[----:B------:R-:W-:Y:S01]  /*5f0d0*/  LEA.HI.X.SX32 R47, R53, R245, 0x1, P3 ;  /* 0x000000f5352f7211 */ /* 0x000fe200018f0eff */
[----:B------:R3:W-:Y:S01]  /*5f0e0*/  STG.E.U16 desc[UR60][R50.64], R130 ;  /* 0x0000008232007986 */ /* 0x0007e2000c10153c */
[----:B-1----:R-:W-:Y:S01]  /*5f0f0*/  IMAD R86, R86, 0x11f, RZ ;  /* 0x0000011f56567824 */ /* 0x002fe200078e02ff */
[----:B------:R-:W-:Y:S01]  /*5f100*/  PRMT R90, R131, 0x7632, R90 ;  /* 0x00007632835a7816 */ /* 0x000fe2000000005a */
[----:B0-----:R-:W-:Y:S01]  /*5f110*/  IMAD R83, R83, 0x121, RZ ;  /* 0x0000012153537824 */ /* 0x001fe200078e02ff */
[----:B------:R-:W0:Y:S08]  /*5f120*/  LDC R84, c[0x0][0x278] ;  /* 0x00009e00ff547b82 */ /* 0x000e300000000800 */
[----:B------:R-:W1:Y:S01]  /*5f130*/  LDC R80, c[0x0][0x278] ;  /* 0x00009e00ff507b82 */ /* 0x000e620000000800 */
[----:B----4-:R-:W-:-:S07]  /*5f140*/  IMAD R239, R239, 0x120, RZ ;  /* 0x00000120efef7824 */ /* 0x010fce00078e02ff */
[----:B------:R-:W4:Y:S01]  /*5f150*/  LDC R85, c[0x0][0x278] ;  /* 0x00009e00ff557b82 */ /* 0x000f220000000800 */
[----:B------:R-:W-:-:S07]  /*5f160*/  LEA.HI.X.SX32 R53, R239, R245, 0x1, P4 ;  /* 0x000000f5ef357211 */ /* 0x000fce00020f0eff */
[----:B------:R-:W1:Y:S01]  /*5f170*/  LDC R239, c[0x0][0x278] ;  /* 0x00009e00ffef7b82 */ /* 0x000e620000000800 */
[----:B---3--:R-:W-:Y:S01]  /*5f180*/  PRMT R130, R130, 0x7632, R130 ;  /* 0x0000763282827816 */ /* 0x008fe20000000082 */
[----:B--2---:R-:W-:Y:S01]  /*5f190*/  IMAD R81, R81, 0x244, RZ ;  /* 0x0000024451517824 */ /* 0x004fe200078e02ff */
[----:B------:R-:W-:-:S03]  /*5f1a0*/  IADD3 R50, P3, R87, R244, RZ ;  /* 0x000000f457327210 */ /* 0x000fc60007f7e0ff */
[----:B------:R-:W-:Y:S01]  /*5f1b0*/  STG.E.U16 desc[UR60][R46.64], R130 ;  /* 0x000000822e007986 */ /* 0x000fe2000c10153c */
[-C--:B------:R-:W-:Y:S01]  /*5f1c0*/  LEA.HI.X.SX32 R51, R86, R245.reuse, 0x1, P3 ;  /* 0x000000f556337211 */ /* 0x080fe200018f0eff */
[----:B0-----:R-:W-:Y:S01]  /*5f1d0*/  IMAD R89, R84, 0x246, RZ ;  /* 0x0000024654597824 */ /* 0x001fe200078e02ff */
[----:B------:R-:W-:Y:S01]  /*5f1e0*/  PRMT R92, R133, 0x7632, R92 ;  /* 0x00007632855c7816 */ /* 0x000fe2000000005c */
[----:B------:R0:W-:Y:S01]  /*5f1f0*/  STG.E.U16 desc[UR60][R48.64], R131 ;  /* 0x0000008330007986 */ /* 0x0001e2000c10153c */
[----:B------:R-:W2:Y:S01]  /*5f200*/  LDC R86, c[0x0][0x278] ;  /* 0x00009e00ff567b82 */ /* 0x000ea20000000800 */
[----:B-1----:R-:W-:Y:S01]  /*5f210*/  IMAD R239, R239, 0x122, RZ ;  /* 0x00000122efef7824 */ /* 0x002fe200078e02ff */
[----:B0-----:R-:W-:Y:S01]  /*5f220*/  IADD3 R48, P3, R81, R244, RZ ;  /* 0x000000f451307210 */ /* 0x001fe20007f7e0ff */
[----:B------:R-:W-:Y:S01]  /*5f230*/  IMAD R47, R82, 0x242, RZ ;  /* 0x00000242522f7824 */ /* 0x000fe200078e02ff */
[----:B------:R0:W-:Y:S01]  /*5f240*/  STG.E.U16 desc[UR60][R50.64], R90 ;  /* 0x0000005a32007986 */ /* 0x0001e2000c10153c */
[----:B----4-:R-:W-:Y:S01]  /*5f250*/  IMAD R85, R85, 0x24c, RZ ;  /* 0x0000024c55557824 */ /* 0x010fe200078e02ff */
[----:B------:R-:W-:-:S02]  /*5f260*/  LEA.HI.X.SX32 R49, R239, R245, 0x1, P3 ;  /* 0x000000f5ef317211 */ /* 0x000fc400018f0eff */
[----:B------:R-:W1:Y:S08]  /*5f270*/  LDC R82, c[0x0][0x278] ;  /* 0x00009e00ff527b82 */ /* 0x000e700000000800 */
[----:B------:R-:W3:Y:S01]  /*5f280*/  LDC R239, c[0x0][0x278] ;  /* 0x00009e00ffef7b82 */ /* 0x000ee20000000800 */
[-C--:B------:R-:W-:Y:S01]  /*5f290*/  IADD3 R46, P0, R47, R244.reuse, RZ ;  /* 0x000000f42f2e7210 */ /* 0x080fe20007f1e0ff */
[----:B------:R4:W-:Y:S03]  /*5f2a0*/  STG.E.U16 desc[UR60][R52.64], R132 ;  /* 0x0000008434007986 */ /* 0x0009e6000c10153c */
[----:B------:R-:W-:Y:S01]  /*5f2b0*/  LEA.HI.X.SX32 R47, R83, R245, 0x1, P0 ;  /* 0x000000f5532f7211 */ /* 0x000fe200000f0eff */
[----:B0-----:R-:W-:Y:S01]  /*5f2c0*/  IMAD R51, R80, 0x123, RZ ;  /* 0x0000012350337824 */ /* 0x001fe200078e02ff */
[----:B------:R-:W-:Y:S01]  /*5f2d0*/  IADD3 R50, P4, R89, R244, RZ ;  /* 0x000000f459327210 */ /* 0x000fe20007f9e0ff */
[----:B------:R-:W0:Y:S01]  /*5f2e0*/  LDC R87, c[0x0][0x278] ;  /* 0x00009e00ff577b82 */ /* 0x000e220000000800 */
[----:B----4-:R-:W-:Y:S01]  /*5f2f0*/  PRMT R132, R132, 0x7632, R132 ;  /* 0x0000763284847816 */ /* 0x010fe20000000084 */
[----:B------:R-:W-:-:S06]  /*5f300*/  IMAD R53, R88, 0x248, RZ ;  /* 0x0000024858357824 */ /* 0x000fcc00078e02ff */
[----:B------:R-:W4:Y:S01]  /*5f310*/  LDC R84, c[0x0][0x278] ;  /* 0x00009e00ff547b82 */ /* 0x000f220000000800 */
[----:B------:R2:W-:Y:S01]  /*5f320*/  STG.E.U16 desc[UR60][R46.64], R132 ;  /* 0x000000842e007986 */ /* 0x0005e2000c10153c */
[----:B---3--:R-:W-:-:S06]  /*5f330*/  IMAD R239, R239, 0x124, RZ ;  /* 0x00000124efef7824 */ /* 0x008fcc00078e02ff */
[----:B------:R-:W3:Y:S01]  /*5f340*/  LDC R52, c[0x0][0x278] ;  /* 0x00009e00ff347b82 */ /* 0x000ee20000000800 */
[-C--:B--2---:R-:W-:Y:S01]  /*5f350*/  IADD3 R46, P3, R53, R244.reuse, RZ ;  /* 0x000000f4352e7210 */ /* 0x084fe20007f7e0ff */
[----:B------:R-:W-:Y:S01]  /*5f360*/  IMAD R91, R86, 0x24a, RZ ;  /* 0x0000024a565b7824 */ /* 0x000fe200078e02ff */
[-C--:B------:R-:W-:Y:S01]  /*5f370*/  LEA.HI.X.SX32 R51, R51, R245.reuse, 0x1, P4 ;  /* 0x000000f533337211 */ /* 0x080fe200020f0eff */
[----:B------:R-:W-:Y:S01]  /*5f380*/  STG.E.U16 desc[UR60][R48.64], R133 ;  /* 0x0000008530007986 */ /* 0x000fe2000c10153c */
[----:B------:R-:W-:Y:S01]  /*5f390*/  LEA.HI.X.SX32 R47, R239, R245, 0x1, P3 ;  /* 0x000000f5ef2f7211 */ /* 0x000fe200018f0eff */
[----:B0-----:R-:W-:Y:S02]  /*5f3a0*/  IMAD R87, R87, 0x125, RZ ;  /* 0x0000012557577824 */ /* 0x001fe400078e02ff */
[----:B------:R-:W0:Y:S01]  /*5f3b0*/  LDC R239, c[0x0][0x278] ;  /* 0x00009e00ffef7b82 */ /* 0x000e220000000800 */
[----:B------:R2:W-:Y:S07]  /*5f3c0*/  STG.E.U16 desc[UR60][R50.64], R92 ;  /* 0x0000005c32007986 */ /* 0x0005ee000c10153c */
[----:B------:R-:W4:Y:S01]  /*5f3d0*/  LDC R81, c[0x0][0x278] ;  /* 0x00009e00ff517b82 */ /* 0x000f220000000800 */
[----:B--2---:R-:W-:Y:S01]  /*5f3e0*/  IADD3 R50, P3, R85, R244, RZ ;  /* 0x000000f455327210 */ /* 0x004fe20007f7e0ff */
[----:B---3--:R-:W-:-:S06]  /*5f3f0*/  IMAD R53, R52, 0x127, RZ ;  /* 0x0000012734357824 */ /* 0x008fcc00078e02ff */
[----:B------:R-:W2:Y:S01]  /*5f400*/  LDC R89, c[0x0][0x278] ;  /* 0x00009e00ff597b82 */ /* 0x000ea20000000800 */
[----:B0-----:R-:W-:-:S07]  /*5f410*/  IMAD R239, R239, 0x126, RZ ;  /* 0x00000126efef7824 */ /* 0x001fce00078e02ff */
[----:B------:R-:W0:Y:S01]  /*5f420*/  LDC R90, c[0x0][0x278] ;  /* 0x00009e00ff5a7b82 */ /* 0x000e220000000800 */
[----:B------:R-:W-:-:S07]  /*5f430*/  LEA.HI.X.SX32 R51, R239, R245, 0x1, P3 ;  /* 0x000000f5ef337211 */ /* 0x000fce00018f0eff */
[----:B------:R-:W3:Y:S01]  /*5f440*/  LDC R239, c[0x0][0x278] ;  /* 0x00009e00ffef7b82 */ /* 0x000ee20000000800 */
[----:B-1----:R-:W-:Y:S01]  /*5f450*/  IMAD R49, R82, 0x24e, RZ ;  /* 0x0000024e52317824 */ /* 0x002fe200078e02ff */
[-C--:B------:R-:W-:Y:S01]  /*5f460*/  IADD3 R48, P0, R91, R244.reuse, RZ ;  /* 0x000000f45b307210 */ /* 0x080fe20007f1e0ff */
[----:B----4-:R-:W-:Y:S01]  /*5f470*/  IMAD R91, R84, 0x250, RZ ;  /* 0x00000250545b7824 */ /* 0x010fe200078e02ff */
[----:B------:R1:W-:Y:S02]  /*5f480*/  STG.E.U16 desc[UR60][R46.64], R134 ;  /* 0x000000862e007986 */ /* 0x0003e4000c10153c */
[----:B------:R-:W-:Y:S02]  /*5f490*/  IADD3 R52, P4, R49, R244, RZ ;  /* 0x000000f431347210 */ /* 0x000fe40007f9e0ff */
[----:B------:R-:W-:Y:S01]  /*5f4a0*/  LEA.HI.X.SX32 R49, R87, R245, 0x1, P0 ;  /* 0x000000f557317211 */ /* 0x000fe200000f0eff */
[----:B------:R-:W-:Y:S01]  /*5f4b0*/  IMAD R81, R81, 0x254, RZ ;  /* 0x0000025451517824 */ /* 0x000fe200078e02ff */
[----:B------:R-:W4:Y:S01]  /*5f4c0*/  LDC R85, c[0x0][0x278] ;  /* 0x00009e00ff557b82 */ /* 0x000f220000000800 */
[----:B-1----:R-:W-:-:S02]  /*5f4d0*/  PRMT R47, R134, 0x7632, R47 ;  /* 0x00007632862f7816 */ /* 0x002fc4000000002f */
[----:B------:R-:W-:-:S05]  /*5f4e0*/  IADD3 R46, P3, R91, R244, RZ ;  /* 0x000000f45b2e7210 */ /* 0x000fca0007f7e0ff */
[----:B------:R-:W1:Y:S01]  /*5f4f0*/  LDC R86, c[0x0][0x278] ;  /* 0x00009e00ff567b82 */ /* 0x000e620000000800 */
[----:B---3--:R-:W-:Y:S01]  /*5f500*/  IMAD R239, R239, 0x128, RZ ;  /* 0x00000128efef7824 */ /* 0x008fe200078e02ff */
[----:B------:R3:W-:Y:S01]  /*5f510*/  STG.E.U16 desc[UR60][R48.64], R47 ;  /* 0x0000002f30007986 */ /* 0x0007e2000c10153c */
[----:B--2---:R-:W-:Y:S01]  /*5f520*/  IMAD R89, R89, 0x252, RZ ;  /* 0x0000025259597824 */ /* 0x004fe200078e02ff */
[----:B------:R-:W-:-:S04]  /*5f530*/  PRMT R88, R135, 0x7632, R88 ;  /* 0x0000763287587816 */ /* 0x000fc80000000058 */
[----:B------:R-:W2:Y:S08]  /*5f540*/  LDC R83, c[0x0][0x278] ;  /* 0x00009e00ff537b82 */ /* 0x000eb00000000800 */
[----:B------:R-:W1:Y:S01]  /*5f550*/  LDC R80, c[0x0][0x278] ;  /* 0x00009e00ff507b82 */ /* 0x000e620000000800 */
[----:B---3--:R-:W-:-:S07]  /*5f560*/  LEA.HI.X.SX32 R47, R239, R245, 0x1, P3 ;  /* 0x000000f5ef2f7211 */ /* 0x008fce00018f0eff */
[----:B------:R-:W3:Y:S01]  /*5f570*/  LDC R239, c[0x0][0x278] ;  /* 0x00009e00ffef7b82 */ /* 0x000ee20000000800 */
[----:B------:R0:W-:Y:S07]  /*5f580*/  STG.E.U16 desc[UR60][R50.64], R135 ;  /* 0x0000008732007986 */ /* 0x0001ee000c10153c */
[----:B------:R-:W1:Y:S01]  /*5f590*/  LDC R84, c[0x0][0x278] ;  /* 0x00009e00ff547b82 */ /* 0x000e620000000800 */
[----:B0-----:R-:W-:Y:S01]  /*5f5a0*/  IADD3 R50, P3, R81, R244, RZ ;  /* 0x000000f451327210 */ /* 0x001fe20007f7e0ff */
[----:B------:R-:W-:-:S06]  /*5f5b0*/  IMAD R87, R90, 0x129, RZ ;  /* 0x000001295a577824 */ /* 0x000fcc00078e02ff */
[----:B------:R-:W0:Y:S01]  /*5f5c0*/  LDC R82, c[0x0][0x278] ;  /* 0x00009e00ff527b82 */ /* 0x000e220000000800 */
[----:B---3--:R-:W-:Y:S01]  /*5f5d0*/  IMAD R239, R239, 0x12a, RZ ;  /* 0x0000012aefef7824 */ /* 0x008fe200078e02ff */
[-C--:B------:R-:W-:Y:S02]  /*5f5e0*/  LEA.HI.X.SX32 R53, R53, R245.reuse, 0x1, P4 ;  /* 0x000000f535357211 */ /* 0x080fe400020f0eff */
[----:B------:R-:W-:Y:S01]  /*5f5f0*/  IADD3 R48, P0, R89, R244, RZ ;  /* 0x000000f459307210 */ /* 0x000fe20007f1e0ff */
[----:B----4-:R-:W-:Y:S01]  /*5f600*/  IMAD R85, R85, 0x258, RZ ;  /* 0x0000025855557824 */ /* 0x010fe200078e02ff */
[-C--:B------:R-:W-:Y:S01]  /*5f610*/  LEA.HI.X.SX32 R51, R239, R245.reuse, 0x1, P3 ;  /* 0x000000f5ef337211 */ /* 0x080fe200018f0eff */
[----:B--2---:R-:W-:Y:S01]  /*5f620*/  IMAD R83, R83, 0x256, RZ ;  /* 0x0000025653537824 */ /* 0x004fe200078e02ff */
[----:B------:R-:W2:Y:S01]  /*5f630*/  LDC R239, c[0x0][0x278] ;  /* 0x00009e00ffef7b82 */ /* 0x000ea20000000800 */
[----:B------:R3:W-:Y:S01]  /*5f640*/  STG.E.U16 desc[UR60][R52.64], R88 ;  /* 0x0000005834007986 */ /* 0x0007e2000c10153c */
[----:B------:R-:W-:-:S02]  /*5f650*/  LEA.HI.X.SX32 R49, R87, R245, 0x1, P0 ;  /* 0x000000f557317211 */ /* 0x000fc400000f0eff */
[----:B------:R-:W-:Y:S01]  /*5f660*/  PRMT R90, R136, 0x7632, R90 ;  /* 0x00007632885a7816 */ /* 0x000fe2000000005a */
[----:B------:R4:W-:Y:S01]  /*5f670*/  STG.E.U16 desc[UR60][R46.64], R136 ;  /* 0x000000882e007986 */ /* 0x0009e2000c10153c */
[----:B-1----:R-:W-:Y:S01]  /*5f680*/  IMAD R89, R84, 0x25c, RZ ;  /* 0x0000025c54597824 */ /* 0x002fe200078e02ff */
[----:B------:R-:W-:Y:S01]  /*5f690*/  PRMT R91, R137, 0x7632, R91 ;  /* 0x00007632895b7816 */ /* 0x000fe2000000005b */
[----:B------:R-:W1:Y:S01]  /*5f6a0*/  LDC R87, c[0x0][0x278] ;  /* 0x00009e00ff577b82 */ /* 0x000e620000000800 */
[----:B------:R0:W-:Y:S07]  /*5f6b0*/  STG.E.U16 desc[UR60][R48.64], R90 ;  /* 0x0000005a30007986 */ /* 0x0001ee000c10153c */
[----:B---3--:R-:W3:Y:S01]  /*5f6c0*/  LDC R88, c[0x0][0x278] ;  /* 0x00009e00ff587b82 */ /* 0x008ee20000000800 */
[----:B----4-:R-:W-:Y:S01]  /*5f6d0*/  IMAD R47, R86, 0x25a, RZ ;  /* 0x0000025a562f7824 */ /* 0x010fe200078e02ff */
[----:B------:R-:W-:Y:S01]  /*5f6e0*/  IADD3 R46, P0, R85, R244, RZ ;  /* 0x000000f4552e7210 */ /* 0x000fe20007f1e0ff */
[----:B--2---:R-:W-:-:S03]  /*5f6f0*/  IMAD R239, R239, 0x12c, RZ ;  /* 0x0000012cefef7824 */ /* 0x004fc600078e02ff */
[-C--:B0-----:R-:W-:Y:S01]  /*5f700*/  IADD3 R48, P3, R47, R244.reuse, RZ ;  /* 0x000000f42f307210 */ /* 0x081fe20007f7e0ff */
[----:B------:R-:W-:Y:S01]  /*5f710*/  IMAD R53, R80, 0x12b, RZ ;  /* 0x0000012b50357824 */ /* 0x000fe200078e02ff */
[----:B------:R-:W-:Y:S01]  /*5f720*/  IADD3 R52, P4, R83, R244, RZ ;  /* 0x000000f453347210 */ /* 0x000fe20007f9e0ff */
[----:B------:R0:W-:Y:S01]  /*5f730*/  STG.E.U16 desc[UR60][R50.64], R137 ;  /* 0x0000008932007986 */ /* 0x0001e2000c10153c */
[-C--:B------:R-:W-:Y:S01]  /*5f740*/  LEA.HI.X.SX32 R47, R239, R245.reuse, 0x1, P0 ;  /* 0x000000f5ef2f7211 */ /* 0x080fe200000f0eff */
[----:B------:R-:W-:Y:S01]  /*5f750*/  IMAD R49, R82, 0x12d, RZ ;  /* 0x0000012d52317824 */ /* 0x000fe200078e02ff */
[----:B------:R-:W2:Y:S01]  /*5f760*/  LDC R239, c[0x0][0x278] ;  /* 0x00009e00ffef7b82 */ /* 0x000ea20000000800 */
[----:B------:R-:W-:Y:S02]  /*5f770*/  LEA.HI.X.SX32 R53, R53, R245, 0x1, P4 ;  /* 0x000000f535357211 */ /* 0x000fe400020f0eff */
[----:B------:R-:W-:-:S05]  /*5f780*/  PRMT R90, R138, 0x7632, R90 ;  /* 0x000076328a5a7816 */ /* 0x000fca000000005a */
[----:B------:R-:W4:Y:S01]  /*5f790*/  LDC R83, c[0x0][0x278] ;  /* 0x00009e00ff537b82 */ /* 0x000f220000000800 */
[----:B0-----:R-:W-:-:S07]  /*5f7a0*/  IADD3 R50, P4, R89, R244, RZ ;  /* 0x000000f459327210 */ /* 0x001fce0007f9e0ff */
[----:B------:R-:W0:Y:S01]  /*5f7b0*/  LDC R80, c[0x0][0x278] ;  /* 0x00009e00ff507b82 */ /* 0x000e220000000800 */
[----:B--2---:R-:W-:-:S07]  /*5f7c0*/  IMAD R239, R239, 0x12e, RZ ;  /* 0x0000012eefef7824 */ /* 0x004fce00078e02ff */
[----:B------:R-:W2:Y:S01]  /*5f7d0*/  LDC R81, c[0x0][0x278] ;  /* 0x00009e00ff517b82 */ /* 0x000ea20000000800 */
[----:B------:R-:W-:-:S07]  /*5f7e0*/  LEA.HI.X.SX32 R51, R239, R245, 0x1, P4 ;  /* 0x000000f5ef337211 */ /* 0x000fce00020f0eff */
[----:B------:R-:W1:Y:S01]  /*5f7f0*/  LDC R239, c[0x0][0x278] ;  /* 0x00009e00ffef7b82 */ /* 0x000e620000000800 */
[----:B------:R-:W-:Y:S01]  /*5f800*/  LEA.HI.X.SX32 R49, R49, R245, 0x1, P3 ;  /* 0x000000f531317211 */ /* 0x000fe200018f0eff */
[----:B---3--:R-:W-:Y:S01]  /*5f810*/  IMAD R89, R88, 0x260, RZ ;  /* 0x0000026058597824 */ /* 0x008fe200078e02ff */
[----:B------:R3:W-:Y:S04]  /*5f820*/  STG.E.U16 desc[UR60][R52.64], R91 ;  /* 0x0000005b34007986 */ /* 0x0007e8000c10153c */
[----:B------:R-:W-:Y:S01]  /*5f830*/  STG.E.U16 desc[UR60][R46.64], R138 ;  /* 0x0000008a2e007986 */ /* 0x000fe2000c10153c */
[----:B------:R-:W2:Y:S03]  /*5f840*/  LDC R84, c[0x0][0x278] ;  /* 0x00009e00ff547b82 */ /* 0x000ea60000000800 */
[----:B------:R4:W-:Y:S05]  /*5f850*/  STG.E.U16 desc[UR60][R48.64], R90 ;  /* 0x0000005a30007986 */ /* 0x0009ea000c10153c */
[----:B---3--:R-:W3:Y:S01]  /*5f860*/  LDC R52, c[0x0][0x278] ;  /* 0x00009e00ff347b82 */ /* 0x008ee20000000800 */
[----:B----4-:R-:W-:Y:S01]  /*5f870*/  IADD3 R48, P0, R89, R244, RZ ;  /* 0x000000f459307210 */ /* 0x010fe20007f1e0ff */
[----:B-1----:R-:W-:-:S06]  /*5f880*/  IMAD R239, R239, 0x130, RZ ;  /* 0x00000130efef7824 */ /* 0x002fcc00078e02ff */
[----:B------:R-:W1:Y:S01]  /*5f890*/  LDC R82, c[0x0][0x278] ;  /* 0x00009e00ff527b82 */ /* 0x000e620000000800 */
[----:B------:R-:W-:-:S07]  /*5f8a0*/  LEA.HI.X.SX32 R49, R239, R245, 0x1, P0 ;  /* 0x000000f5ef317211 */ /* 0x000fce00000f0eff */
[----:B------:R-:W4:Y:S01]  /*5f8b0*/  LDC R239, c[0x0][0x278] ;  /* 0x00009e00ffef7b82 */ /* 0x000f220000000800 */
[----:B------:R-:W-:Y:S01]  /*5f8c0*/  IMAD R83, R83, 0x264, RZ ;  /* 0x0000026453537824 */ /* 0x000fe200078e02ff */
[----:B------:R3:W-:Y:S01]  /*5f8d0*/  STG.E.U16 desc[UR60][R50.64], R139 ;  /* 0x0000008b32007986 */ /* 0x0007e2000c10153c */
[----:B0-----:R-:W-:-:S05]  /*5f8e0*/  IMAD R53, R80, 0x25e, RZ ;  /* 0x0000025e50357824 */ /* 0x001fca00078e02ff */
[----:B------:R-:W0:Y:S01]  /*5f8f0*/  LDC R85, c[0x0][0x278] ;  /* 0x00009e00ff557b82 */ /* 0x000e220000000800 */
[-C--:B------:R-:W-:Y:S01]  /*5f900*/  IADD3 R46, P3, R53, R244.reuse, RZ ;  /* 0x000000f4352e7210 */ /* 0x080fe20007f7e0ff */
[----:B---3--:R-:W-:Y:S01]  /*5f910*/  IMAD R51, R52, 0x131, RZ ;  /* 0x0000013134337824 */ /* 0x008fe200078e02ff */
[----:B------:R-:W-:Y:S01]  /*5f920*/  IADD3 R52, P4, R83, R244, RZ ;  /* 0x000000f453347210 */ /* 0x000fe20007f9e0ff */
[----:B------:R-:W-:-:S04]  /*5f930*/  IMAD R47, R87, 0x12f, RZ ;  /* 0x0000012f572f7824 */ /* 0x000fc800078e02ff */
[----:B------:R-:W3:Y:S01]  /*5f940*/  LDC R83, c[0x0][0x278] ;  /* 0x00009e00ff537b82 */ /* 0x000ee20000000800 */
[----:B----4-:R-:W-:-:S07]  /*5f950*/  IMAD R239, R239, 0x132, RZ ;  /* 0x00000132efef7824 */ /* 0x010fce00078e02ff */
[----:B------:R-:W4:Y:S01]  /*5f960*/  LDC R86, c[0x0][0x278] ;  /* 0x00009e00ff567b82 */ /* 0x000f220000000800 */
[----:B------:R-:W-:Y:S01]  /*5f970*/  LEA.HI.X.SX32 R53, R239, R245, 0x1, P4 ;  /* 0x000000f5ef357211 */ /* 0x000fe200020f0eff */
[----:B--2---:R-:W-:-:S06]  /*5f980*/  IMAD R81, R81, 0x262, RZ ;  /* 0x0000026251517824 */ /* 0x004fcc00078e02ff */
[----:B------:R-:W2:Y:S01]  /*5f990*/  LDC R239, c[0x0][0x278] ;  /* 0x00009e00ffef7b82 */ /* 0x000ea20000000800 */
[-C--:B------:R-:W-:Y:S02]  /*5f9a0*/  LEA.HI.X.SX32 R47, R47, R245.reuse, 0x1, P3 ;  /* 0x000000f52f2f7211 */ /* 0x080fe400018f0eff */
[----:B------:R-:W-:Y:S02]  /*5f9b0*/  PRMT R91, R139, 0x7632, R91 ;  /* 0x000076328b5b7816 */ /* 0x000fe4000000005b */
[----:B------:R-:W-:Y:S01]  /*5f9c0*/  IADD3 R50, P3, R81, R244, RZ ;  /* 0x000000f451327210 */ /* 0x000fe20007f7e0ff */
[----:B------:R-:W-:Y:S01]  /*5f9d0*/  IMAD R89, R84, 0x266, RZ ;  /* 0x0000026654597824 */ /* 0x000fe200078e02ff */
[----:B------:R-:W-:Y:S01]  /*5f9e0*/  PRMT R90, R140, 0x7632, R90 ;  /* 0x000076328c5a7816 */ /* 0x000fe2000000005a */
[----:B------:R1:W-:Y:S01]  /*5f9f0*/  STG.E.U16 desc[UR60][R46.64], R91 ;  /* 0x0000005b2e007986 */ /* 0x0003e2000c10153c */
[----:B------:R-:W-:Y:S01]  /*5fa00*/  LEA.HI.X.SX32 R51, R51, R245, 0x1, P3 ;  /* 0x000000f533337211 */ /* 0x000fe200018f0eff */
[----:B0-----:R-:W-:Y:S01]  /*5fa10*/  IMAD R85, R85, 0x268, RZ ;  /* 0x0000026855557824 */ /* 0x001fe200078e02ff */
[----:B------:R-:W0:Y:S01]  /*5fa20*/  LDC R80, c[0x0][0x278] ;  /* 0x00009e00ff507b82 */ /* 0x000e220000000800 */
[----:B------:R1:W-:Y:S01]  /*5fa30*/  STG.E.U16 desc[UR60][R48.64], R140 ;  /* 0x0000008c30007986 */ /* 0x0003e2000c10153c */
[----:B---3--:R-:W-:-:S03]  /*5fa40*/  IMAD R83, R83, 0x26c, RZ ;  /* 0x0000026c53537824 */ /* 0x008fc600078e02ff */
[----:B------:R-:W-:Y:S03]  /*5fa50*/  STG.E.U16 desc[UR60][R50.64], R90 ;  /* 0x0000005a32007986 */ /* 0x000fe6000c10153c */
[----:B------:R-:W3:Y:S01]  /*5fa60*/  LDC R88, c[0x0][0x278] ;  /* 0x00009e00ff587b82 */ /* 0x000ee20000000800 */
[----:B-1----:R-:W-:Y:S01]  /*5fa70*/  IMAD R47, R82, 0x133, RZ ;  /* 0x00000133522f7824 */ /* 0x002fe200078e02ff */
[-C--:B------:R-:W-:Y:S01]  /*5fa80*/  IADD3 R46, P0, R89, R244.reuse, RZ ;  /* 0x000000f4592e7210 */ /* 0x080fe20007f1e0ff */
[----:B------:R1:W-:Y:S01]  /*5fa90*/  STG.E.U16 desc[UR60][R52.64], R141 ;  /* 0x0000008d34007986 */ /* 0x0003e2000c10153c */
[----:B------:R-:W-:Y:S02]  /*5faa0*/  IADD3 R48, P3, R85, R244, RZ ;  /* 0x000000f455307210 */ /* 0x000fe40007f7e0ff */
[-C--:B------:R-:W-:Y:S01]  /*5fab0*/  LEA.HI.X.SX32 R47, R47, R245.reuse, 0x1, P0 ;  /* 0x000000f52f2f7211 */ /* 0x080fe200000f0eff */
[----:B--2---:R-:W-:Y:S01]  /*5fac0*/  IMAD R239, R239, 0x136, RZ ;  /* 0x00000136efef7824 */ /* 0x004fe200078e02ff */
[----:B------:R-:W-:Y:S01]  /*5fad0*/  LEA.HI.X.SX32 R49, R246, R245, 0x1, P3 ;  /* 0x000000f5f6317211 */ /* 0x000fe200018f0eff */
[----:B------:R-:W2:Y:S01]  /*5fae0*/  LDC R84, c[0x0][0x278] ;  /* 0x00009e00ff547b82 */ /* 0x000ea20000000800 */
[----:B-1----:R-:W-:-:S07]  /*5faf0*/  PRMT R141, R141, 0x7632, R141 ;  /* 0x000076328d8d7816 */ /* 0x002fce000000008d */
[----:B------:R-:W1:Y:S01]  /*5fb00*/  LDC R81, c[0x0][0x278] ;  /* 0x00009e00ff517b82 */ /* 0x000e620000000800 */
[----:B------:R0:W-:Y:S01]  /*5fb10*/  STG.E.U16 desc[UR60][R46.64], R141 ;  /* 0x0000008d2e007986 */ /* 0x0001e2000c10153c */
[----:B----4-:R-:W-:-:S06]  /*5fb20*/  IMAD R91, R86, 0x26a, RZ ;  /* 0x0000026a565b7824 */ /* 0x010fcc00078e02ff */
[----:B------:R-:W4:Y:S01]  /*5fb30*/  LDC R52, c[0x0][0x278] ;  /* 0x00009e00ff347b82 */ /* 0x000f220000000800 */
[-C--:B0-----:R-:W-:Y:S01]  /*5fb40*/  IADD3 R46, P3, R83, R244.reuse, RZ ;  /* 0x000000f4532e7210 */ /* 0x081fe20007f7e0ff */
[----:B------:R-:W-:Y:S01]  /*5fb50*/  IMAD R51, R80, 0x135, RZ ;  /* 0x0000013550337824 */ /* 0x000fe200078e02ff */
[----:B------:R-:W-:-:S05]  /*5fb60*/  IADD3 R50, P4, R91, R244, RZ ;  /* 0x000000f45b327210 */ /* 0x000fca0007f9e0ff */
[----:B------:R-:W0:Y:S01]  /*5fb70*/  LDC R87, c[0x0][0x278] ;  /* 0x00009e00ff577b82 */ /* 0x000e220000000800 */
[----:B------:R-:W-:-:S07]  /*5fb80*/  LEA.HI.X.SX32 R47, R239, R245, 0x1, P3 ;  /* 0x000000f5ef2f7211 */ /* 0x000fce00018f0eff */
[----:B------:R-:W4:Y:S01]  /*5fb90*/  LDC R239, c[0x0][0x278] ;  /* 0x00009e00ffef7b82 */ /* 0x000f220000000800 */
[----:B------:R-:W-:Y:S02]  /*5fba0*/  LEA.HI.X.SX32 R51, R51, R245, 0x1, P4 ;  /* 0x000000f533337211 */ /* 0x000fe400020f0eff */
[----:B------:R-:W-:Y:S01]  /*5fbb0*/  PRMT R82, R142, 0x7632, R82 ;  /* 0x000076328e527816 */ /* 0x000fe20000000052 */
[----:B------:R3:W-:Y:S04]  /*5fbc0*/  STG.E.U16 desc[UR60][R48.64], R142 ;  /* 0x0000008e30007986 */ /* 0x0007e8000c10153c */
[----:B------:R2:W-:Y:S01]  /*5fbd0*/  STG.E.U16 desc[UR60][R50.64], R82 ;  /* 0x0000005232007986 */ /* 0x0005e2000c10153c */
[----:B------:R-:W0:Y:S01]  /*5fbe0*/  LDC R85, c[0x0][0x278] ;  /* 0x00009e00ff557b82 */ /* 0x000e220000000800 */
[----:B-1----:R-:W-:-:S02]  /*5fbf0*/  IMAD R53, R81, 0x137, RZ ;  /* 0x0000013751357824 */ /* 0x002fc400078e02ff */
[----:B---3--:R-:W-:-:S05]  /*5fc00*/  IMAD R49, R88, 0x270, RZ ;  /* 0x0000027058317824 */ /* 0x008fca00078e02ff */
[----:B------:R-:W1:Y:S01]  /*5fc10*/  LDC R86, c[0x0][0x278] ;  /* 0x00009e00ff567b82 */ /* 0x000e620000000800 */
[----:B--2---:R-:W-:Y:S01]  /*5fc20*/  IMAD R51, R84, 0x272, RZ ;  /* 0x0000027254337824 */ /* 0x004fe200078e02ff */
[-C--:B------:R-:W-:Y:S01]  /*5fc30*/  IADD3 R50, P3, R49, R244.reuse, RZ ;  /* 0x000000f431327210 */ /* 0x080fe20007f7e0ff */
[----:B----4-:R-:W-:Y:S01]  /*5fc40*/  IMAD R239, R239, 0x138, RZ ;  /* 0x00000138efef7824 */ /* 0x010fe200078e02ff */
[----:B------:R0:W-:Y:S01]  /*5fc50*/  STG.E.U16 desc[UR60][R46.64], R143 ;  /* 0x0000008f2e007986 */ /* 0x0001e2000c10153c */
[----:B------:R-:W-:Y:S01]  /*5fc60*/  IMAD R81, R52, 0x139, RZ ;  /* 0x0000013934517824 */ /* 0x000fe200078e02ff */
[----:B------:R-:W-:Y:S02]  /*5fc70*/  IADD3 R52, P4, R51, R244, RZ ;  /* 0x000000f433347210 */ /* 0x000fe40007f9e0ff */
[----:B------:R-:W2:Y:S01]  /*5fc80*/  LDC R89, c[0x0][0x278] ;  /* 0x00009e00ff597b82 */ /* 0x000ea20000000800 */
[----:B------:R-:W-:-:S07]  /*5fc90*/  LEA.HI.X.SX32 R51, R239, R245, 0x1, P3 ;  /* 0x000000f5ef337211 */ /* 0x000fce00018f0eff */
[----:B------:R-:W3:Y:S01]  /*5fca0*/  LDC R239, c[0x0][0x278] ;  /* 0x00009e00ffef7b82 */ /* 0x000ee20000000800 */
[----:B0-----:R-:W-:-:S05]  /*5fcb0*/  IMAD R47, R85, 0x274, RZ ;  /* 0x00000274552f7824 */ /* 0x001fca00078e02ff */
[----:B------:R-:W-:Y:S02]  /*5fcc0*/  IADD3 R46, P3, R47, R244, RZ ;  /* 0x000000f42f2e7210 */ /* 0x000fe40007f7e0ff */
[----:B------:R-:W0:Y:S08]  /*5fcd0*/  LDC R80, c[0x0][0x278] ;  /* 0x00009e00ff507b82 */ /* 0x000e300000000800 */
[----:B------:R-:W4:Y:S01]  /*5fce0*/  LDC R90, c[0x0][0x278] ;  /* 0x00009e00ff5a7b82 */ /* 0x000f220000000800 */
[----:B---3--:R-:W-:-:S07]  /*5fcf0*/  IMAD R239, R239, 0x13a, RZ ;  /* 0x0000013aefef7824 */ /* 0x008fce00078e02ff */
[----:B------:R-:W3:Y:S01]  /*5fd00*/  LDC R84, c[0x0][0x278] ;  /* 0x00009e00ff547b82 */ /* 0x000ee20000000800 */
[----:B------:R-:W-:Y:S01]  /*5fd10*/  IMAD R87, R87, 0x26e, RZ ;  /* 0x0000026e57577824 */ /* 0x000fe200078e02ff */
[----:B------:R-:W-:-:S06]  /*5fd20*/  LEA.HI.X.SX32 R47, R239, R245, 0x1, P3 ;  /* 0x000000f5ef2f7211 */ /* 0x000fcc00018f0eff */
[----:B------:R-:W3:Y:S01]  /*5fd30*/  LDC R239, c[0x0][0x278] ;  /* 0x00009e00ffef7b82 */ /* 0x000ee20000000800 */
[-C--:B------:R-:W-:Y:S02]  /*5fd40*/  IADD3 R48, P0, R87, R244.reuse, RZ ;  /* 0x000000f457307210 */ /* 0x080fe40007f1e0ff */
[----:B------:R-:W-:Y:S02]  /*5fd50*/  PRMT R92, R143, 0x7632, R92 ;  /* 0x000076328f5c7816 */ /* 0x000fe4000000005c */
[-C--:B------:R-:W-:Y:S01]  /*5fd60*/  LEA.HI.X.SX32 R49, R53, R245.reuse, 0x1, P0 ;  /* 0x000000f535317211 */ /* 0x080fe200000f0eff */
[----:B-1----:R-:W-:Y:S02]  /*5fd70*/  IMAD R91, R86, 0x276, RZ ;  /* 0x00000276565b7824 */ /* 0x002fe400078e02ff */
[----:B--2---:R-:W-:Y:S01]  /*5fd80*/  IMAD R89, R89, 0x278, RZ ;  /* 0x0000027859597824 */ /* 0x004fe200078e02ff */
[-C--:B------:R-:W-:Y:S01]  /*5fd90*/  LEA.HI.X.SX32 R53, R81, R245.reuse, 0x1, P4 ;  /* 0x000000f551357211 */ /* 0x080fe200020f0eff */
[----:B------:R0:W-:Y:S01]  /*5fda0*/  STG.E.U16 desc[UR60][R48.64], R92 ;  /* 0x0000005c30007986 */ /* 0x0001e2000c10153c */
[----:B------:R-:W1:Y:S03]  /*5fdb0*/  LDC R88, c[0x0][0x278] ;  /* 0x00009e00ff587b82 */ /* 0x000e660000000800 */
[----:B------:R4:W-:Y:S04]  /*5fdc0*/  STG.E.U16 desc[UR60][R50.64], R144 ;  /* 0x0000009032007986 */ /* 0x0009e8000c10153c */
[----:B------:R2:W-:Y:S01]  /*5fdd0*/  STG.E.U16 desc[UR60][R52.64], R93 ;  /* 0x0000005d34007986 */ /* 0x0005e2000c10153c */
[----:B------:R-:W1:Y:S01]  /*5fde0*/  LDC R82, c[0x0][0x278] ;  /* 0x00009e00ff527b82 */ /* 0x000e620000000800 */
[----:B0-----:R-:W-:Y:S01]  /*5fdf0*/  IMAD R49, R80, 0x13b, RZ ;  /* 0x0000013b50317824 */ /* 0x001fe200078e02ff */
[-C--:B------:R-:W-:Y:S01]  /*5fe00*/  IADD3 R48, P0, R91, R244.reuse, RZ ;  /* 0x000000f45b307210 */ /* 0x080fe20007f1e0ff */
[----:B----4-:R-:W-:Y:S01]  /*5fe10*/  IMAD R51, R90, 0x27a, RZ ;  /* 0x0000027a5a337824 */ /* 0x010fe200078e02ff */
[-C--:B------:R-:W-:Y:S01]  /*5fe20*/  IADD3 R50, P3, R89, R244.reuse, RZ ;  /* 0x000000f459327210 */ /* 0x080fe20007f7e0ff */
[----:B---3--:R-:W-:Y:S01]  /*5fe30*/  IMAD R89, R84, 0x27c, RZ ;  /* 0x0000027c54597824 */ /* 0x008fe200078e02ff */
[----:B------:R0:W-:Y:S01]  /*5fe40*/  STG.E.U16 desc[UR60][R46.64], R145 ;  /* 0x000000912e007986 */ /* 0x0001e2000c10153c */
[-C--:B------:R-:W-:Y:S01]  /*5fe50*/  LEA.HI.X.SX32 R49, R49, R245.reuse, 0x1, P0 ;  /* 0x000000f531317211 */ /* 0x080fe200000f0eff */
[----:B------:R-:W-:Y:S01]  /*5fe60*/  IMAD R239, R239, 0x13e, RZ ;  /* 0x0000013eefef7824 */ /* 0x000fe200078e02ff */
[----:B--2---:R-:W-:Y:S01]  /*5fe70*/  IADD3 R52, P4, R51, R244, RZ ;  /* 0x000000f433347210 */ /* 0x004fe20007f9e0ff */
[----:B------:R-:W2:Y:S01]  /*5fe80*/  LDC R87, c[0x0][0x278] ;  /* 0x00009e00ff577b82 */ /* 0x000ea20000000800 */
[----:B------:R-:W-:-:S02]  /*5fe90*/  LEA.HI.X.SX32 R51, R248, R245, 0x1, P3 ;  /* 0x000000f5f8337211 */ /* 0x000fc400018f0eff */
[----:B0-----:R-:W-:-:S05]  /*5fea0*/  PRMT R47, R145, 0x7632, R47 ;  /* 0x00007632912f7816 */ /* 0x001fca000000002f */
[----:B------:R-:W0:Y:S01]  /*5feb0*/  LDC R81, c[0x0][0x278] ;  /* 0x00009e00ff517b82 */ /* 0x000e220000000800 */
[----:B------:R-:W-:Y:S01]  /*5fec0*/  IADD3 R46, P3, R89, R244, RZ ;  /* 0x000000f4592e7210 */ /* 0x000fe20007f7e0ff */
[----:B------:R3:W-:Y:S01]  /*5fed0*/  STG.E.U16 desc[UR60][R48.64], R47 ;  /* 0x0000002f30007986 */ /* 0x0007e2000c10153c */
[----:B-1----:R-:W-:-:S05]  /*5fee0*/  IMAD R53, R82, 0x13d, RZ ;  /* 0x0000013d52357824 */ /* 0x002fca00078e02ff */
[----:B------:R-:W1:Y:S01]  /*5fef0*/  LDC R84, c[0x0][0x278] ;  /* 0x00009e00ff547b82 */ /* 0x000e620000000800 */
[----:B---3--:R-:W-:Y:S01]  /*5ff00*/  LEA.HI.X.SX32 R47, R239, R245, 0x1, P3 ;  /* 0x000000f5ef2f7211 */ /* 0x008fe200018f0eff */
[----:B------:R-:W-:-:S06]  /*5ff10*/  IMAD R49, R88, 0x280, RZ ;  /* 0x0000028058317824 */ /* 0x000fcc00078e02ff */
[----:B------:R-:W3:Y:S01]  /*5ff20*/  LDC R239, c[0x0][0x278] ;  /* 0x00009e00ffef7b82 */ /* 0x000ee20000000800 */
[----:B------:R4:W-:Y:S07]  /*5ff30*/  STG.E.U16 desc[UR60][R50.64], R146 ;  /* 0x0000009232007986 */ /* 0x0009ee000c10153c */
[----:B------:R-:W1:Y:S01]  /*5ff40*/  LDC R82, c[0x0][0x278] ;  /* 0x00009e00ff527b82 */ /* 0x000e620000000800 */
[----:B----4-:R-:W-:-:S07]  /*5ff50*/  IADD3 R50, P3, R49, R244, RZ ;  /* 0x000000f431327210 */ /* 0x010fce0007f7e0ff */
[----:B------:R-:W4:Y:S01]  /*5ff60*/  LDC R85, c[0x0][0x278] ;  /* 0x00009e00ff557b82 */ /* 0x000f220000000800 */
[----:B---3--:R-:W-:-:S07]  /*5ff70*/  IMAD R239, R239, 0x140, RZ ;  /* 0x00000140efef7824 */ /* 0x008fce00078e02ff */
[----:B------:R-:W3:Y:S01]  /*5ff80*/  LDC R83, c[0x0][0x278] ;  /* 0x00009e00ff537b82 */ /* 0x000ee20000000800 */
[----:B------:R-:W-:-:S07]  /*5ff90*/  LEA.HI.X.SX32 R51, R239, R245, 0x1, P3 ;  /* 0x000000f5ef337211 */ /* 0x000fce00018f0eff */
[----:B------:R-:W3:Y:S01]  /*5ffa0*/  LDC R239, c[0x0][0x278] ;  /* 0x00009e00ffef7b82 */ /* 0x000ee20000000800 */
[----:B--2---:R-:W-:Y:S01]  /*5ffb0*/  IMAD R87, R87, 0x27e, RZ ;  /* 0x0000027e57577824 */ /* 0x004fe200078e02ff */
[-C--:B------:R-:W-:Y:S01]  /*5ffc0*/  LEA.HI.X.SX32 R53, R53, R245.reuse, 0x1, P4 ;  /* 0x000000f535357211 */ /* 0x080fe200020f0eff */
[----:B0-----:R-:W-:Y:S01]  /*5ffd0*/  IMAD R81, R81, 0x13f, RZ ;  /* 0x0000013f51517824 */ /* 0x001fe200078e02ff */
[----:B------:R-:W-:Y:S02]  /*5ffe0*/  PRMT R90, R146, 0x7632, R90 ;  /* 0x00007632925a7816 */ /* 0x000fe4000000005a */
[----:B------:R-:W-:Y:S01]  /*5fff0*/  IADD3 R48, P0, R87, R244, RZ ;  /* 0x000000f457307210 */ /* 0x000fe20007f1e0ff */
[----:B-1----:R-:W-:Y:S01]  /*60000*/  IMAD R89, R82, 0x284, RZ ;  /* 0x0000028452597824 */ /* 0x002fe200078e02ff */
[----:B------:R-:W-:Y:S01]  /*60010*/  PRMT R88, R147, 0x7632, R88 ;  /* 0x0000763293587816 */ /* 0x000fe20000000058 */
[----:B------:R-:W-:Y:S01]  /*60020*/  STG.E.U16 desc[UR60][R52.64], R90 ;  /* 0x0000005a34007986 */ /* 0x000fe2000c10153c */
[----:B------:R-:W-:Y:S01]  /*60030*/  LEA.HI.X.SX32 R49, R81, R245, 0x1, P0 ;  /* 0x000000f551317211 */ /* 0x000fe200000f0eff */
[----:B------:R-:W0:Y:S02]  /*60040*/  LDC R86, c[0x0][0x278] ;  /* 0x00009e00ff567b82 */ /* 0x000e240000000800 */
[----:B------:R1:W-:Y:S04]  /*60050*/  STG.E.U16 desc[UR60][R46.64], R147 ;  /* 0x000000932e007986 */ /* 0x0003e8000c10153c */
[----:B------:R2:W-:Y:S01]  /*60060*/  STG.E.U16 desc[UR60][R48.64], R88 ;  /* 0x0000005830007986 */ /* 0x0005e2000c10153c */
[----:B----4-:R-:W-:Y:S01]  /*60070*/  IMAD R85, R85, 0x282, RZ ;  /* 0x0000028255557824 */ /* 0x010fe200078e02ff */
[----:B------:R-:W4:Y:S01]  /*60080*/  LDC R80, c[0x0][0x278] ;  /* 0x00009e00ff507b82 */ /* 0x000f220000000800 */
[----:B---3--:R-:W-:-:S02]  /*60090*/  IMAD R239, R239, 0x142, RZ ;  /* 0x00000142efef7824 */ /* 0x008fc400078e02ff */
[----:B-1----:R-:W-:Y:S01]  /*600a0*/  IMAD R47, R84, 0x286, RZ ;  /* 0x00000286542f7824 */ /* 0x002fe200078e02ff */
[-C--:B------:R-:W-:Y:S01]  /*600b0*/  IADD3 R46, P0, R89, R244.reuse, RZ ;  /* 0x000000f4592e7210 */ /* 0x080fe20007f1e0ff */
[----:B------:R-:W-:Y:S01]  /*600c0*/  IMAD R53, R83, 0x141, RZ ;  /* 0x0000014153357824 */ /* 0x000fe200078e02ff */
[-C--:B------:R-:W-:Y:S01]  /*600d0*/  IADD3 R52, P4, R85, R244.reuse, RZ ;  /* 0x000000f455347210 */ /* 0x080fe20007f9e0ff */
[----:B------:R1:W-:Y:S01]  /*600e0*/  STG.E.U16 desc[UR60][R50.64], R148 ;  /* 0x0000009432007986 */ /* 0x0003e2000c10153c */
[----:B--2---:R-:W-:Y:S01]  /*600f0*/  IADD3 R48, P3, R47, R244, RZ ;  /* 0x000000f42f307210 */ /* 0x004fe20007f7e0ff */
[----:B------:R-:W2:Y:S01]  /*60100*/  LDC R85, c[0x0][0x278] ;  /* 0x00009e00ff557b82 */ /* 0x000ea20000000800 */
[----:B------:R-:W-:-:S07]  /*60110*/  LEA.HI.X.SX32 R47, R239, R245, 0x1, P0 ;  /* 0x000000f5ef2f7211 */ /* 0x000fce00000f0eff */
[----:B------:R-:W3:Y:S01]  /*60120*/  LDC R239, c[0x0][0x278] ;  /* 0x00009e00ffef7b82 */ /* 0x000ee20000000800 */
[----:B0-----:R-:W-:Y:S01]  /*60130*/  IMAD R91, R86, 0x288, RZ ;  /* 0x00000288565b7824 */ /* 0x001fe200078e02ff */
[----:B------:R-:W-:-:S04]  /*60140*/  LEA.HI.X.SX32 R53, R53, R245, 0x1, P4 ;  /* 0x000000f535357211 */ /* 0x000fc800020f0eff */
[----:B-1----:R-:W-:Y:S01]  /*60150*/  IADD3 R50, P4, R91, R244, RZ ;  /* 0x000000f45b327210 */ /* 0x002fe20007f9e0ff */
[----:B----4-:R-:W-:Y:S01]  /*60160*/  IMAD R49, R80, 0x143, RZ ;  /* 0x0000014350317824 */ /* 0x010fe200078e02ff */
[----:B------:R-:W-:Y:S01]  /*60170*/  PRMT R90, R148, 0x7632, R90 ;  /* 0x00007632945a7816 */ /* 0x000fe2000000005a */
[----:B------:R-:W0:Y:S08]  /*60180*/  LDC R83, c[0x0][0x278] ;  /* 0x00009e00ff537b82 */ /* 0x000e300000000800 */
[----:B------:R-:W1:Y:S01]  /*60190*/  LDC R84, c[0x0][0x278] ;  /* 0x00009e00ff547b82 */ /* 0x000e620000000800 */
[----:B---3--:R-:W-:Y:S01]  /*601a0*/  IMAD R239, R239, 0x144, RZ ;  /* 0x00000144efef7824 */ /* 0x008fe200078e02ff */
[----:B------:R-:W-:Y:S01]  /*601b0*/  PRMT R89, R149, 0x7632, R89 ;  /* 0x0000763295597816 */ /* 0x000fe20000000059 */
[----:B--2---:R-:W-:-:S05]  /*601c0*/  IMAD R85, R85, 0x28c, RZ ;  /* 0x0000028c55557824 */ /* 0x004fca00078e02ff */
[----:B------:R-:W2:Y:S01]  /*601d0*/  LDC R81, c[0x0][0x278] ;  /* 0x00009e00ff517b82 */ /* 0x000ea20000000800 */
[----:B------:R-:W-:-:S07]  /*601e0*/  LEA.HI.X.SX32 R51, R239, R245, 0x1, P4 ;  /* 0x000000f5ef337211 */ /* 0x000fce00020f0eff */
[----:B------:R-:W3:Y:S01]  /*601f0*/  LDC R239, c[0x0][0x278] ;  /* 0x00009e00ffef7b82 */ /* 0x000ee20000000800 */
[----:B------:R-:W-:Y:S01]  /*60200*/  LEA.HI.X.SX32 R49, R49, R245, 0x1, P3 ;  /* 0x000000f531317211 */ /* 0x000fe200018f0eff */
[----:B------:R4:W-:Y:S04]  /*60210*/  STG.E.U16 desc[UR60][R52.64], R90 ;  /* 0x0000005a34007986 */ /* 0x0009e8000c10153c */
[----:B------:R-:W-:Y:S02]  /*60220*/  STG.E.U16 desc[UR60][R46.64], R149 ;  /* 0x000000952e007986 */ /* 0x000fe4000c10153c */
[----:B------:R-:W2:Y:S02]  /*60230*/  LDC R87, c[0x0][0x278] ;  /* 0x00009e00ff577b82 */ /* 0x000ea40000000800 */
[----:B------:R0:W-:Y:S06]  /*60240*/  STG.E.U16 desc[UR60][R48.64], R89 ;  /* 0x0000005930007986 */ /* 0x0001ec000c10153c */
[----:B----4-:R-:W4:Y:S01]  /*60250*/  LDC R52, c[0x0][0x278] ;  /* 0x00009e00ff347b82 */ /* 0x010f220000000800 */
[----:B0-----:R-:W-:Y:S01]  /*60260*/  IADD3 R48, P0, R85, R244, RZ ;  /* 0x000000f455307210 */ /* 0x001fe20007f1e0ff */
[----:B---3--:R-:W-:-:S06]  /*60270*/  IMAD R239, R239, 0x146, RZ ;  /* 0x00000146efef7824 */ /* 0x008fcc00078e02ff */
[----:B------:R-:W0:Y:S01]  /*60280*/  LDC R88, c[0x0][0x278] ;  /* 0x00009e00ff587b82 */ /* 0x000e220000000800 */
[----:B------:R-:W-:-:S07]  /*60290*/  LEA.HI.X.SX32 R49, R239, R245, 0x1, P0 ;  /* 0x000000f5ef317211 */ /* 0x000fce00000f0eff */
[----:B------:R-:W3:Y:S01]  /*602a0*/  LDC R239, c[0x0][0x278] ;  /* 0x00009e00ffef7b82 */ /* 0x000ee20000000800 */
[----:B------:R-:W-:Y:S01]  /*602b0*/  IMAD R53, R83, 0x28a, RZ ;  /* 0x0000028a53357824 */ /* 0x000fe200078e02ff */
[----:B------:R4:W-:Y:S04]  /*602c0*/  STG.E.U16 desc[UR60][R50.64], R150 ;  /* 0x0000009632007986 */ /* 0x0009e8000c10153c */
[----:B------:R-:W-:Y:S01]  /*602d0*/  IADD3 R46, P3, R53, R244, RZ ;  /* 0x000000f4352e7210 */ /* 0x000fe20007f7e0ff */
[----:B-1----:R-:W-:Y:S01]  /*602e0*/  IMAD R53, R84, 0x290, RZ ;  /* 0x0000029054357824 */ /* 0x002fe200078e02ff */
[----:B------:R-:W1:Y:S01]  /*602f0*/  LDC R86, c[0x0][0x278] ;  /* 0x00009e00ff567b82 */ /* 0x000e620000000800 */
[----:B----4-:R-:W-:-:S03]  /*60300*/  IMAD R51, R52, 0x147, RZ ;  /* 0x0000014734337824 */ /* 0x010fc600078e02ff */
[----:B------:R-:W-:Y:S01]  /*60310*/  IADD3 R52, P4, R53, R244, RZ ;  /* 0x000000f435347210 */ /* 0x000fe20007f9e0ff */
[----:B--2---:R-:W-:Y:S01]  /*60320*/  IMAD R47, R81, 0x145, RZ ;  /* 0x00000145512f7824 */ /* 0x004fe200078e02ff */
[----:B------:R-:W-:Y:S01]  /*60330*/  PRMT R90, R150, 0x7632, R90 ;  /* 0x00007632965a7816 */ /* 0x000fe2000000005a */
[----:B------:R-:W-:Y:S01]  /*60340*/  IMAD R87, R87, 0x28e, RZ ;  /* 0x0000028e57577824 */ /* 0x000fe200078e02ff */
[----:B------:R-:W2:Y:S01]  /*60350*/  LDC R80, c[0x0][0x278] ;  /* 0x00009e00ff507b82 */ /* 0x000ea20000000800 */
[----:B---3--:R-:W-:Y:S02]  /*60360*/  IMAD R239, R239, 0x148, RZ ;  /* 0x00000148efef7824 */ /* 0x008fe400078e02ff */
[----:B0-----:R-:W-:Y:S01]  /*60370*/  IMAD R91, R88, 0x294, RZ ;  /* 0x00000294585b7824 */ /* 0x001fe200078e02ff */
[----:B------:R-:W-:-:S04]  /*60380*/  LEA.HI.X.SX32 R47, R47, R245, 0x1, P3 ;  /* 0x000000f52f2f7211 */ /* 0x000fc800018f0eff */
[----:B------:R-:W0:Y:S01]  /*60390*/  LDC R83, c[0x0][0x278] ;  /* 0x00009e00ff537b82 */ /* 0x000e220000000800 */
[----:B------:R-:W-:-:S07]  /*603a0*/  LEA.HI.X.SX32 R53, R239, R245, 0x1, P4 ;  /* 0x000000f5ef357211 */ /* 0x000fce00020f0eff */
[----:B------:R-:W3:Y:S01]  /*603b0*/  LDC R239, c[0x0][0x278] ;  /* 0x00009e00ffef7b82 */ /* 0x000ee20000000800 */
[----:B------:R-:W-:Y:S01]  /*603c0*/  IADD3 R50, P3, R87, R244, RZ ;  /* 0x000000f457327210 */ /* 0x000fe20007f7e0ff */
[----:B------:R-:W-:Y:S03]  /*603d0*/  STG.E.U16 desc[UR60][R46.64], R90 ;  /* 0x0000005a2e007986 */ /* 0x000fe6000c10153c */
[----:B------:R-:W-:Y:S01]  /*603e0*/  LEA.HI.X.SX32 R51, R51, R245, 0x1, P3 ;  /* 0x000000f533337211 */ /* 0x000fe200018f0eff */
[----:B------:R4:W-:Y:S02]  /*603f0*/  STG.E.U16 desc[UR60][R48.64], R151 ;  /* 0x0000009730007986 */ /* 0x0009e4000c10153c */
[----:B------:R-:W2:Y:S01]  /*60400*/  LDC R84, c[0x0][0x278] ;  /* 0x00009e00ff547b82 */ /* 0x000ea20000000800 */
[----:B-1----:R-:W-:Y:S01]  /*60410*/  IMAD R89, R86, 0x292, RZ ;  /* 0x0000029256597824 */ /* 0x002fe200078e02ff */
[----:B------:R-:W-:Y:S01]  /*60420*/  PRMT R92, R151, 0x7632, R92 ;  /* 0x00007632975c7816 */ /* 0x000fe2000000005c */
[----:B0-----:R-:W-:-:S05]  /*60430*/  IMAD R83, R83, 0x296, RZ ;  /* 0x0000029653537824 */ /* 0x001fca00078e02ff */
[----:B------:R-:W0:Y:S01]  /*60440*/  LDC R82, c[0x0][0x278] ;  /* 0x00009e00ff527b82 */ /* 0x000e220000000800 */
[----:B----4-:R-:W-:Y:S01]  /*60450*/  IADD3 R48, P3, R91, R244, RZ ;  /* 0x000000f45b307210 */ /* 0x010fe20007f7e0ff */
[----:B---3--:R-:W-:-:S06]  /*60460*/  IMAD R239, R239, 0x14a, RZ ;  /* 0x0000014aefef7824 */ /* 0x008fcc00078e02ff */
[----:B------:R-:W1:Y:S01]  /*60470*/  LDC R87, c[0x0][0x278] ;  /* 0x00009e00ff577b82 */ /* 0x000e620000000800 */
[----:B------:R-:W-:-:S07]  /*60480*/  LEA.HI.X.SX32 R49, R239, R245, 0x1, P3 ;  /* 0x000000f5ef317211 */ /* 0x000fce00018f0eff */
[----:B------:R-:W3:Y:S01]  /*60490*/  LDC R239, c[0x0][0x278] ;  /* 0x00009e00ffef7b82 */ /* 0x000ee20000000800 */
[----:B--2---:R-:W-:Y:S01]  /*604a0*/  IMAD R47, R80, 0x149, RZ ;  /* 0x00000149502f7824 */ /* 0x004fe200078e02ff */
[-C--:B------:R-:W-:Y:S01]  /*604b0*/  IADD3 R46, P0, R89, R244.reuse, RZ ;  /* 0x000000f4592e7210 */ /* 0x080fe20007f1e0ff */
[----:B------:R2:W-:Y:S03]  /*604c0*/  STG.E.U16 desc[UR60][R50.64], R92 ;  /* 0x0000005c32007986 */ /* 0x0005e6000c10153c */
[----:B------:R-:W-:Y:S01]  /*604d0*/  LEA.HI.X.SX32 R47, R47, R245, 0x1, P0 ;  /* 0x000000f52f2f7211 */ /* 0x000fe200000f0eff */
[----:B------:R4:W-:Y:S01]  /*604e0*/  STG.E.U16 desc[UR60][R52.64], R152 ;  /* 0x0000009834007986 */ /* 0x0009e2000c10153c */
[----:B------:R-:W-:Y:S01]  /*604f0*/  PRMT R91, R153, 0x7632, R91 ;  /* 0x00007632995b7816 */ /* 0x000fe2000000005b */
[----:B------:R-:W1:Y:S01]  /*60500*/  LDC R85, c[0x0][0x278] ;  /* 0x00009e00ff557b82 */ /* 0x000e620000000800 */
[----:B--2---:R-:W-:Y:S01]  /*60510*/  IADD3 R50, P4, R83, R244, RZ ;  /* 0x000000f453327210 */ /* 0x004fe20007f9e0ff */
[----:B------:R-:W-:-:S06]  /*60520*/  IMAD R83, R84, 0x298, RZ ;  /* 0x0000029854537824 */ /* 0x000fcc00078e02ff */
[----:B------:R-:W2:Y:S01]  /*60530*/  LDC R86, c[0x0][0x278] ;  /* 0x00009e00ff567b82 */ /* 0x000ea20000000800 */
[----:B----4-:R-:W-:-:S05]  /*60540*/  PRMT R152, R152, 0x7632, R152 ;  /* 0x0000763298987816 */ /* 0x010fca0000000098 */
[----:B------:R4:W-:Y:S01]  /*60550*/  STG.E.U16 desc[UR60][R46.64], R152 ;  /* 0x000000982e007986 */ /* 0x0009e2000c10153c */
[----:B---3--:R-:W-:Y:S01]  /*60560*/  IMAD R239, R239, 0x14c, RZ ;  /* 0x0000014cefef7824 */ /* 0x008fe200078e02ff */
[----:B------:R-:W3:Y:S01]  /*60570*/  LDC R81, c[0x0][0x278] ;  /* 0x00009e00ff517b82 */ /* 0x000ee20000000800 */
[----:B0-----:R-:W-:Y:S02]  /*60580*/  IMAD R51, R82, 0x14b, RZ ;  /* 0x0000014b52337824 */ /* 0x001fe400078e02ff */
[----:B-1----:R-:W-:-:S05]  /*60590*/  IMAD R87, R87, 0x29c, RZ ;  /* 0x0000029c57577824 */ /* 0x002fca00078e02ff */
[----:B------:R-:W0:Y:S01]  /*605a0*/  LDC R88, c[0x0][0x278] ;  /* 0x00009e00ff587b82 */ /* 0x000e220000000800 */
[----:B----4-:R-:W-:-:S04]  /*605b0*/  IADD3 R46, P3, R83, R244, RZ ;  /* 0x000000f4532e7210 */ /* 0x010fc80007f7e0ff */
[----:B------:R-:W-:-:S03]  /*605c0*/  LEA.HI.X.SX32 R47, R239, R245, 0x1, P3 ;  /* 0x000000f5ef2f7211 */ /* 0x000fc600018f0eff */
[----:B------:R-:W1:Y:S01]  /*605d0*/  LDC R239, c[0x0][0x278] ;  /* 0x00009e00ffef7b82 */ /* 0x000e620000000800 */
[----:B------:R-:W-:Y:S01]  /*605e0*/  LEA.HI.X.SX32 R51, R51, R245, 0x1, P4 ;  /* 0x000000f533337211 */ /* 0x000fe200020f0eff */
[----:B------:R-:W-:Y:S04]  /*605f0*/  STG.E.U16 desc[UR60][R48.64], R153 ;  /* 0x0000009930007986 */ /* 0x000fe8000c10153c */
[----:B------:R4:W-:Y:S02]  /*60600*/  STG.E.U16 desc[UR60][R50.64], R91 ;  /* 0x0000005b32007986 */ /* 0x0009e4000c10153c */
[----:B------:R-:W0:Y:S01]  /*60610*/  LDC R52, c[0x0][0x278] ;  /* 0x00009e00ff347b82 */ /* 0x000e220000000800 */
[----:B------:R-:W-:Y:S02]  /*60620*/  IMAD R85, R85, 0x29a, RZ ;  /* 0x0000029a55557824 */ /* 0x000fe400078e02ff */
[----:B---3--:R-:W-:-:S05]  /*60630*/  IMAD R53, R81, 0x14d, RZ ;  /* 0x0000014d51357824 */ /* 0x008fca00078e02ff */
[----:B------:R-:W3:Y:S01]  /*60640*/  LDC R90, c[0x0][0x278] ;  /* 0x00009e00ff5a7b82 */ /* 0x000ee20000000800 */
[----:B----4-:R-:W-:Y:S01]  /*60650*/  IADD3 R50, P3, R87, R244, RZ ;  /* 0x000000f457327210 */ /* 0x010fe20007f7e0ff */
[----:B-1----:R-:W-:-:S06]  /*60660*/  IMAD R239, R239, 0x14e, RZ ;  /* 0x0000014eefef7824 */ /* 0x002fcc00078e02ff */
[----:B------:R-:W1:Y:S01]  /*60670*/  LDC R84, c[0x0][0x278] ;  /* 0x00009e00ff547b82 */ /* 0x000e620000000800 */
[----:B------:R-:W-:-:S07]  /*60680*/  LEA.HI.X.SX32 R51, R239, R245, 0x1, P3 ;  /* 0x000000f5ef337211 */ /* 0x000fce00018f0eff */
[----:B------:R-:W4:Y:S01]  /*60690*/  LDC R239, c[0x0][0x278] ;  /* 0x00009e00ffef7b82 */ /* 0x000f220000000800 */
[----:B--2---:R-:W-:Y:S01]  /*606a0*/  IMAD R49, R86, 0x29e, RZ ;  /* 0x0000029e56317824 */ /* 0x004fe200078e02ff */
[-C--:B------:R-:W-:Y:S01]  /*606b0*/  IADD3 R48, P0, R85, R244.reuse, RZ ;  /* 0x000000f455307210 */ /* 0x080fe20007f1e0ff */
[----:B0-----:R-:W-:Y:S01]  /*606c0*/  IMAD R91, R88, 0x2a0, RZ ;  /* 0x000002a0585b7824 */ /* 0x001fe200078e02ff */
[----:B------:R0:W-:Y:S01]  /*606d0*/  STG.E.U16 desc[UR60][R46.64], R154 ;  /* 0x0000009a2e007986 */ /* 0x0001e2000c10153c */
[----:B------:R-:W-:Y:S01]  /*606e0*/  IMAD R81, R52, 0x14f, RZ ;  /* 0x0000014f34517824 */ /* 0x000fe200078e02ff */
[----:B------:R-:W-:Y:S02]  /*606f0*/  IADD3 R52, P4, R49, R244, RZ ;  /* 0x000000f431347210 */ /* 0x000fe40007f9e0ff */
[----:B------:R-:W-:Y:S01]  /*60700*/  LEA.HI.X.SX32 R49, R53, R245, 0x1, P0 ;  /* 0x000000f535317211 */ /* 0x000fe200000f0eff */
[----:B------:R-:W2:Y:S01]  /*60710*/  LDC R89, c[0x0][0x278] ;  /* 0x00009e00ff597b82 */ /* 0x000ea20000000800 */
[----:B0-----:R-:W-:-:S07]  /*60720*/  PRMT R47, R154, 0x7632, R47 ;  /* 0x000076329a2f7816 */ /* 0x001fce000000002f */
[----:B------:R-:W0:Y:S01]  /*60730*/  LDC R80, c[0x0][0x278] ;  /* 0x00009e00ff507b82 */ /* 0x000e220000000800 */
[----:B------:R-:W-:Y:S01]  /*60740*/  IADD3 R46, P3, R91, R244, RZ ;  /* 0x000000f45b2e7210 */ /* 0x000fe20007f7e0ff */
[----:B----4-:R-:W-:Y:S01]  /*60750*/  IMAD R239, R239, 0x150, RZ ;  /* 0x00000150efef7824 */ /* 0x010fe200078e02ff */
[----:B------:R4:W-:Y:S01]  /*60760*/  STG.E.U16 desc[UR60][R48.64], R47 ;  /* 0x0000002f30007986 */ /* 0x0009e2000c10153c */
[----:B------:R-:W-:-:S04]  /*60770*/  PRMT R92, R155, 0x7632, R92 ;  /* 0x000076329b5c7816 */ /* 0x000fc8000000005c */
[----:B------:R-:W0:Y:S08]  /*60780*/  LDC R85, c[0x0][0x278] ;  /* 0x00009e00ff557b82 */ /* 0x000e300000000800 */
[----:B------:R-:W0:Y:S01]  /*60790*/  LDC R82, c[0x0][0x278] ;  /* 0x00009e00ff527b82 */ /* 0x000e220000000800 */
[----:B----4-:R-:W-:-:S07]  /*607a0*/  LEA.HI.X.SX32 R47, R239, R245, 0x1, P3 ;  /* 0x000000f5ef2f7211 */ /* 0x010fce00018f0eff */
[----:B------:R-:W4:Y:S01]  /*607b0*/  LDC R239, c[0x0][0x278] ;  /* 0x00009e00ffef7b82 */ /* 0x000f220000000800 */
[----:B---3--:R-:W-:Y:S01]  /*607c0*/  IMAD R49, R90, 0x2a4, RZ ;  /* 0x000002a45a317824 */ /* 0x008fe200078e02ff */
[----:B------:R-:W-:Y:S01]  /*607d0*/  LEA.HI.X.SX32 R53, R81, R245, 0x1, P4 ;  /* 0x000000f551357211 */ /* 0x000fe200020f0eff */
[----:B------:R1:W-:Y:S04]  /*607e0*/  STG.E.U16 desc[UR60][R50.64], R155 ;  /* 0x0000009b32007986 */ /* 0x0003e8000c10153c */
[----:B------:R3:W-:Y:S01]  /*607f0*/  STG.E.U16 desc[UR60][R52.64], R92 ;  /* 0x0000005c34007986 */ /* 0x0007e2000c10153c */
[----:B------:R-:W0:Y:S01]  /*60800*/  LDC R87, c[0x0][0x278] ;  /* 0x00009e00ff577b82 */ /* 0x000e220000000800 */
[----:B-1----:R-:W-:Y:S01]  /*60810*/  IMAD R51, R84, 0x2a6, RZ ;  /* 0x000002a654337824 */ /* 0x002fe200078e02ff */
[----:B------:R-:W-:-:S06]  /*60820*/  IADD3 R50, P3, R49, R244, RZ ;  /* 0x000000f431327210 */ /* 0x000fcc0007f7e0ff */
[----:B------:R-:W1:Y:S01]  /*60830*/  LDC R86, c[0x0][0x278] ;  /* 0x00009e00ff567b82 */ /* 0x000e620000000800 */
[----:B---3--:R-:W-:Y:S01]  /*60840*/  IADD3 R52, P4, R51, R244, RZ ;  /* 0x000000f433347210 */ /* 0x008fe20007f9e0ff */
[----:B----4-:R-:W-:-:S06]  /*60850*/  IMAD R239, R239, 0x152, RZ ;  /* 0x00000152efef7824 */ /* 0x010fcc00078e02ff */
[----:B------:R-:W3:Y:S01]  /*60860*/  LDC R83, c[0x0][0x278] ;  /* 0x00009e00ff537b82 */ /* 0x000ee20000000800 */
[----:B------:R-:W-:-:S07]  /*60870*/  LEA.HI.X.SX32 R51, R239, R245, 0x1, P3 ;  /* 0x000000f5ef337211 */ /* 0x000fce00018f0eff */
[----:B------:R-:W4:Y:S01]  /*60880*/  LDC R239, c[0x0][0x278] ;  /* 0x00009e00ffef7b82 */ /* 0x000f220000000800 */
[----:B--2---:R-:W-:Y:S01]  /*60890*/  IMAD R89, R89, 0x2a2, RZ ;  /* 0x000002a259597824 */ /* 0x004fe200078e02ff */
[----:B------:R2:W-:Y:S01]  /*608a0*/  STG.E.U16 desc[UR60][R46.64], R156 ;  /* 0x0000009c2e007986 */ /* 0x0005e2000c10153c */
[----:B0-----:R-:W-:-:S03]  /*608b0*/  IMAD R81, R80, 0x151, RZ ;  /* 0x0000015150517824 */ /* 0x001fc600078e02ff */
[-C--:B------:R-:W-:Y:S01]  /*608c0*/  IADD3 R48, P0, R89, R244.reuse, RZ ;  /* 0x000000f459307210 */ /* 0x080fe20007f1e0ff */
[----:B------:R-:W-:Y:S01]  /*608d0*/  IMAD R53, R82, 0x153, RZ ;  /* 0x0000015352357824 */ /* 0x000fe200078e02ff */
[----:B------:R-:W0:Y:S02]  /*608e0*/  LDC R88, c[0x0][0x278] ;  /* 0x00009e00ff587b82 */ /* 0x000e240000000800 */
[----:B------:R-:W-:Y:S01]  /*608f0*/  LEA.HI.X.SX32 R49, R81, R245, 0x1, P0 ;  /* 0x000000f551317211 */ /* 0x000fe200000f0eff */
[----:B--2---:R-:W-:Y:S02]  /*60900*/  IMAD R47, R85, 0x2a8, RZ ;  /* 0x000002a8552f7824 */ /* 0x004fe400078e02ff */
[----:B------:R-:W-:Y:S01]  /*60910*/  IMAD R87, R87, 0x2ac, RZ ;  /* 0x000002ac57577824 */ /* 0x000fe200078e02ff */
[----:B------:R-:W-:Y:S02]  /*60920*/  PRMT R90, R158, 0x7632, R90 ;  /* 0x000076329e5a7816 */ /* 0x000fe4000000005a */
[----:B------:R-:W2:Y:S01]  /*60930*/  LDC R84, c[0x0][0x278] ;  /* 0x00009e00ff547b82 */ /* 0x000ea20000000800 */
[----:B------:R-:W-:Y:S01]  /*60940*/  IADD3 R46, P0, R47, R244, RZ ;  /* 0x000000f42f2e7210 */ /* 0x000fe20007f1e0ff */
[----:B----4-:R-:W-:Y:S01]  /*60950*/  IMAD R239, R239, 0x154, RZ ;  /* 0x00000154efef7824 */ /* 0x010fe200078e02ff */
[----:B------:R-:W-:-:S05]  /*60960*/  PRMT R82, R156, 0x7632, R82 ;  /* 0x000076329c527816 */ /* 0x000fca0000000052 */
[----:B------:R-:W4:Y:S01]  /*60970*/  LDC R80, c[0x0][0x278] ;  /* 0x00009e00ff507b82 */ /* 0x000f220000000800 */
[----:B------:R-:W-:-:S07]  /*60980*/  LEA.HI.X.SX32 R47, R239, R245, 0x1, P0 ;  /* 0x000000f5ef2f7211 */ /* 0x000fce00000f0eff */
[----:B------:R-:W3:Y:S01]  /*60990*/  LDC R239, c[0x0][0x278] ;  /* 0x00009e00ffef7b82 */ /* 0x000ee20000000800 */
[----:B------:R-:W-:Y:S01]  /*609a0*/  STG.E.U16 desc[UR60][R48.64], R82 ;  /* 0x0000005230007986 */ /* 0x000fe2000c10153c */
[----:B------:R-:W-:-:S03]  /*609b0*/  LEA.HI.X.SX32 R53, R53, R245, 0x1, P4 ;  /* 0x000000f535357211 */ /* 0x000fc600020f0eff */
[----:B------:R0:W-:Y:S01]  /*609c0*/  STG.E.U16 desc[UR60][R50.64], R157 ;  /* 0x0000009d32007986 */ /* 0x0001e2000c10153c */
[----:B-1----:R-:W-:Y:S01]  /*609d0*/  IMAD R81, R86, 0x2aa, RZ ;  /* 0x000002aa56517824 */ /* 0x002fe200078e02ff */
[----:B------:R-:W-:Y:S01]  /*609e0*/  PRMT R89, R157, 0x7632, R89 ;  /* 0x000076329d597816 */ /* 0x000fe20000000059 */
[----:B------:R-:W1:Y:S08]  /*609f0*/  LDC R86, c[0x0][0x278] ;  /* 0x00009e00ff567b82 */ /* 0x000e700000000800 */
[----:B------:R-:W4:Y:S01]  /*60a00*/  LDC R85, c[0x0][0x278] ;  /* 0x00009e00ff557b82 */ /* 0x000f220000000800 */
[-C--:B0-----:R-:W-:Y:S01]  /*60a10*/  IADD3 R50, P4, R87, R244.reuse, RZ ;  /* 0x000000f457327210 */ /* 0x081fe20007f9e0ff */
[----:B---3--:R-:W-:Y:S01]  /*60a20*/  IMAD R239, R239, 0x156, RZ ;  /* 0x00000156efef7824 */ /* 0x008fe200078e02ff */
[----:B------:R-:W-:Y:S01]  /*60a30*/  IADD3 R48, P3, R81, R244, RZ ;  /* 0x000000f451307210 */ /* 0x000fe20007f7e0ff */
[----:B------:R-:W-:Y:S01]  /*60a40*/  IMAD R49, R83, 0x155, RZ ;  /* 0x0000015553317824 */ /* 0x000fe200078e02ff */
[----:B------:R0:W-:Y:S01]  /*60a50*/  STG.E.U16 desc[UR60][R52.64], R89 ;  /* 0x0000005934007986 */ /* 0x0001e2000c10153c */
[----:B------:R-:W-:-:S02]  /*60a60*/  PRMT R91, R159, 0x7632, R91 ;  /* 0x000076329f5b7816 */ /* 0x000fc4000000005b */
[----:B------:R-:W3:Y:S01]  /*60a70*/  LDC R83, c[0x0][0x278] ;  /* 0x00009e00ff537b82 */ /* 0x000ee20000000800 */
[----:B------:R-:W-:-:S07]  /*60a80*/  LEA.HI.X.SX32 R51, R239, R245, 0x1, P4 ;  /* 0x000000f5ef337211 */ /* 0x000fce00020f0eff */
[----:B------:R-:W1:Y:S01]  /*60a90*/  LDC R239, c[0x0][0x278] ;  /* 0x00009e00ffef7b82 */ /* 0x000e620000000800 */
[----:B------:R-:W-:Y:S01]  /*60aa0*/  LEA.HI.X.SX32 R49, R49, R245, 0x1, P3 ;  /* 0x000000f531317211 */ /* 0x000fe200018f0eff */
[----:B0-----:R-:W-:Y:S01]  /*60ab0*/  IMAD R89, R88, 0x2b0, RZ ;  /* 0x000002b058597824 */ /* 0x001fe200078e02ff */
[----:B------:R-:W-:Y:S04]  /*60ac0*/  STG.E.U16 desc[UR60][R46.64], R158 ;  /* 0x0000009e2e007986 */ /* 0x000fe8000c10153c */
[----:B------:R0:W-:Y:S01]  /*60ad0*/  STG.E.U16 desc[UR60][R48.64], R90 ;  /* 0x0000005a30007986 */ /* 0x0001e2000c10153c */
[----:B------:R-:W3:Y:S01]  /*60ae0*/  LDC R52, c[0x0][0x278] ;  /* 0x00009e00ff347b82 */ /* 0x000ee20000000800 */
[----:B--2---:R-:W-:Y:S02]  /*60af0*/  IMAD R53, R84, 0x2ae, RZ ;  /* 0x000002ae54357824 */ /* 0x004fe400078e02ff */
[----:B----4-:R-:W-:-:S05]  /*60b00*/  IMAD R85, R85, 0x2b2, RZ ;  /* 0x000002b255557824 */ /* 0x010fca00078e02ff */
[----:B------:R-:W2:Y:S01]  /*60b10*/  LDC R81, c[0x0][0x278] ;  /* 0x00009e00ff517b82 */ /* 0x000ea20000000800 */
[----:B0-----:R-:W-:Y:S01]  /*60b20*/  IADD3 R48, P0, R89, R244, RZ ;  /* 0x000000f459307210 */ /* 0x001fe20007f1e0ff */
[----:B-1----:R-:W-:Y:S01]  /*60b30*/  IMAD R239, R239, 0x158, RZ ;  /* 0x00000158efef7824 */ /* 0x002fe200078e02ff */
[----:B------:R3:W-:Y:S05]  /*60b40*/  STG.E.U16 desc[UR60][R50.64], R159 ;  /* 0x0000009f32007986 */ /* 0x0007ea000c10153c */
[----:B------:R-:W0:Y:S01]  /*60b50*/  LDC R84, c[0x0][0x278] ;  /* 0x00009e00ff547b82 */ /* 0x000e220000000800 */
[----:B------:R-:W-:-:S07]  /*60b60*/  LEA.HI.X.SX32 R49, R239, R245, 0x1, P0 ;  /* 0x000000f5ef317211 */ /* 0x000fce00000f0eff */
[----:B------:R-:W1:Y:S01]  /*60b70*/  LDC R239, c[0x0][0x278] ;  /* 0x00009e00ffef7b82 */ /* 0x000e620000000800 */
[----:B------:R-:W-:Y:S01]  /*60b80*/  IADD3 R46, P3, R53, R244, RZ ;  /* 0x000000f4352e7210 */ /* 0x000fe20007f7e0ff */
[----:B------:R-:W-:Y:S02]  /*60b90*/  IMAD R53, R86, 0x2b4, RZ ;  /* 0x000002b456357824 */ /* 0x000fe400078e02ff */
[----:B---3--:R-:W-:-:S03]  /*60ba0*/  IMAD R51, R52, 0x159, RZ ;  /* 0x0000015934337824 */ /* 0x008fc600078e02ff */
[----:B------:R-:W-:Y:S01]  /*60bb0*/  IADD3 R52, P4, R53, R244, RZ ;  /* 0x000000f435347210 */ /* 0x000fe20007f9e0ff */
[----:B------:R-:W-:Y:S01]  /*60bc0*/  IMAD R47, R80, 0x157, RZ ;  /* 0x00000157502f7824 */ /* 0x000fe200078e02ff */
[----:B------:R-:W-:Y:S01]  /*60bd0*/  PRMT R90, R160, 0x7632, R90 ;  /* 0x00007632a05a7816 */ /* 0x000fe2000000005a */
[----:B------:R-:W-:Y:S01]  /*60be0*/  IMAD R89, R83, 0x2b6, RZ ;  /* 0x000002b653597824 */ /* 0x000fe200078e02ff */
[----:B------:R-:W3:Y:S08]  /*60bf0*/  LDC R87, c[0x0][0x278] ;  /* 0x00009e00ff577b82 */ /* 0x000ef00000000800 */
[----:B------:R-:W4:Y:S01]  /*60c00*/  LDC R82, c[0x0][0x278] ;  /* 0x00009e00ff527b82 */ /* 0x000f220000000800 */
[----:B-1----:R-:W-:Y:S01]  /*60c10*/  IMAD R239, R239, 0x15a, RZ ;  /* 0x0000015aefef7824 */ /* 0x002fe200078e02ff */
[----:B------:R-:W-:-:S06]  /*60c20*/  LEA.HI.X.SX32 R47, R47, R245, 0x1, P3 ;  /* 0x000000f52f2f7211 */ /* 0x000fcc00018f0eff */
[----:B------:R-:W1:Y:S01]  /*60c30*/  LDC R88, c[0x0][0x278] ;  /* 0x00009e00ff587b82 */ /* 0x000e620000000800 */
[----:B------:R-:W-:-:S07]  /*60c40*/  LEA.HI.X.SX32 R53, R239, R245, 0x1, P4 ;  /* 0x000000f5ef357211 */ /* 0x000fce00020f0eff */
[----:B------:R-:W2:Y:S01]  /*60c50*/  LDC R239, c[0x0][0x278] ;  /* 0x00009e00ffef7b82 */ /* 0x000ea20000000800 */
[----:B------:R0:W-:Y:S01]  /*60c60*/  STG.E.U16 desc[UR60][R46.64], R91 ;  /* 0x0000005b2e007986 */ /* 0x0001e2000c10153c */
[----:B------:R-:W-:-:S03]  /*60c70*/  IADD3 R50, P3, R85, R244, RZ ;  /* 0x000000f455327210 */ /* 0x000fc60007f7e0ff */
[----:B------:R3:W-:Y:S01]  /*60c80*/  STG.E.U16 desc[UR60][R48.64], R160 ;  /* 0x000000a030007986 */ /* 0x0007e2000c10153c */
[----:B------:R-:W-:Y:S02]  /*60c90*/  LEA.HI.X.SX32 R51, R51, R245, 0x1, P3 ;  /* 0x000000f533337211 */ /* 0x000fe400018f0eff */
[----:B------:R-:W4:Y:S01]  /*60ca0*/  LDC R85, c[0x0][0x278] ;  /* 0x00009e00ff557b82 */ /* 0x000f220000000800 */
[----:B0-----:R-:W-:-:S07]  /*60cb0*/  IMAD R91, R84, 0x2b8, RZ ;  /* 0x000002b8545b7824 */ /* 0x001fce00078e02ff */
[----:B------:R-:W0:Y:S01]  /*60cc0*/  LDC R86, c[0x0][0x278] ;  /* 0x00009e00ff567b82 */ /* 0x000e220000000800 */
[-C--:B---3--:R-:W-:Y:S01]  /*60cd0*/  IADD3 R48, P3, R91, R244.reuse, RZ ;  /* 0x000000f45b307210 */ /* 0x088fe20007f7e0ff */
[----:B--2---:R-:W-:Y:S01]  /*60ce0*/  IMAD R239, R239, 0x15c, RZ ;  /* 0x0000015cefef7824 */ /* 0x004fe200078e02ff */
[-C--:B------:R-:W-:Y:S01]  /*60cf0*/  IADD3 R46, P0, R89, R244.reuse, RZ ;  /* 0x000000f4592e7210 */ /* 0x080fe20007f1e0ff */
[----:B------:R-:W-:Y:S01]  /*60d00*/  IMAD R47, R81, 0x15b, RZ ;  /* 0x0000015b512f7824 */ /* 0x000fe200078e02ff */
[----:B------:R2:W-:Y:S01]  /*60d10*/  STG.E.U16 desc[UR60][R50.64], R90 ;  /* 0x0000005a32007986 */ /* 0x0005e2000c10153c */
[----:B------:R-:W-:Y:S01]  /*60d20*/  IMAD R87, R87, 0x2ba, RZ ;  /* 0x000002ba57577824 */ /* 0x000fe200078e02ff */
[-C--:B------:R-:W-:Y:S01]  /*60d30*/  LEA.HI.X.SX32 R49, R239, R245.reuse, 0x1, P3 ;  /* 0x000000f5ef317211 */ /* 0x080fe200018f0eff */
[----:B------:R-:W3:Y:S08]  /*60d40*/  LDC R84, c[0x0][0x278] ;  /* 0x00009e00ff547b82 */ /* 0x000ef00000000800 */
[----:B------:R-:W1:Y:S01]  /*60d50*/  LDC R239, c[0x0][0x278] ;  /* 0x00009e00ffef7b82 */ /* 0x000e620000000800 */
[----:B------:R0:W-:Y:S01]  /*60d60*/  STG.E.U16 desc[UR60][R52.64], R161 ;  /* 0x000000a134007986 */ /* 0x0001e2000c10153c */
[----:B------:R-:W-:Y:S01]  /*60d70*/  LEA.HI.X.SX32 R47, R47, R245, 0x1, P0 ;  /* 0x000000f52f2f7211 */ /* 0x000fe200000f0eff */
[----:B----4-:R-:W-:Y:S01]  /*60d80*/  IMAD R91, R85, 0x2bc, RZ ;  /* 0x000002bc555b7824 */ /* 0x010fe200078e02ff */
[----:B--2---:R-:W-:Y:S01]  /*60d90*/  IADD3 R50, P4, R87, R244, RZ ;  /* 0x000000f457327210 */ /* 0x004fe20007f9e0ff */
[----:B------:R-:W-:-:S03]  /*60da0*/  IMAD R51, R82, 0x15d, RZ ;  /* 0x0000015d52337824 */ /* 0x000fc600078e02ff */
[----:B------:R-:W2:Y:S01]  /*60db0*/  LDC R80, c[0x0][0x278] ;  /* 0x00009e00ff507b82 */ /* 0x000ea20000000800 */
[----:B0-----:R-:W-:Y:S01]  /*60dc0*/  PRMT R161, R161, 0x7632, R161 ;  /* 0x00007632a1a17816 */ /* 0x001fe200000000a1 */
[----:B------:R-:W-:-:S06]  /*60dd0*/  IMAD R93, R86, 0x2be, RZ ;  /* 0x000002be565d7824 */ /* 0x000fcc00078e02ff */
[----:B------:R-:W0:Y:S01]  /*60de0*/  LDC R83, c[0x0][0x278] ;  /* 0x00009e00ff537b82 */ /* 0x000e220000000800 */
[----:B------:R4:W-:Y:S01]  /*60df0*/  STG.E.U16 desc[UR60][R46.64], R161 ;  /* 0x000000a12e007986 */ /* 0x0009e2000c10153c */
[----:B-1----:R-:W-:Y:S01]  /*60e00*/  IMAD R239, R239, 0x15e, RZ ;  /* 0x0000015eefef7824 */ /* 0x002fe200078e02ff */
[----:B------:R-:W-:-:S05]  /*60e10*/  LEA.HI.X.SX32 R51, R51, R245, 0x1, P4 ;  /* 0x000000f533337211 */ /* 0x000fca00020f0eff */
[----:B------:R-:W1:Y:S01]  /*60e20*/  LDC R85, c[0x0][0x278] ;  /* 0x00009e00ff557b82 */ /* 0x000e620000000800 */
[----:B----4-:R-:W-:-:S04]  /*60e30*/  IADD3 R46, P3, R91, R244, RZ ;  /* 0x000000f45b2e7210 */ /* 0x010fc80007f7e0ff */
[----:B------:R-:W-:-:S03]  /*60e40*/  LEA.HI.X.SX32 R47, R239, R245, 0x1, P3 ;  /* 0x000000f5ef2f7211 */ /* 0x000fc600018f0eff */
[----:B------:R-:W4:Y:S08]  /*60e50*/  LDC R81, c[0x0][0x278] ;  /* 0x00009e00ff517b82 */ /* 0x000f300000000800 */
[----:B------:R-:W3:Y:S01]  /*60e60*/  LDC R239, c[0x0][0x278] ;  /* 0x00009e00ffef7b82 */ /* 0x000ee20000000800 */
[----:B------:R-:W-:Y:S01]  /*60e70*/  PRMT R52, R162, 0x7632, R52 ;  /* 0x00007632a2347816 */ /* 0x000fe20000000034 */
[----:B------:R0:W-:Y:S04]  /*60e80*/  STG.E.U16 desc[UR60][R48.64], R162 ;  /* 0x000000a230007986 */ /* 0x0001e8000c10153c */
[----:B------:R0:W-:Y:S01]  /*60e90*/  STG.E.U16 desc[UR60][R50.64], R52 ;  /* 0x0000003432007986 */ /* 0x0001e2000c10153c */
[----:B--2---:R-:W-:Y:S01]  /*60ea0*/  IMAD R53, R80, 0x15f, RZ ;  /* 0x0000015f50357824 */ /* 0x004fe200078e02ff */
[----:B------:R-:W-:Y:S01]  /*60eb0*/  PRMT R91, R163, 0x7632, R91 ;  /* 0x00007632a35b7816 */ /* 0x000fe2000000005b */
[----:B------:R-:W2:Y:S01]  /*60ec0*/  LDC R87, c[0x0][0x278] ;  /* 0x00009e00ff577b82 */ /* 0x000ea20000000800 */
[----:B0-----:R-:W-:-:S07]  /*60ed0*/  IMAD R49, R88, 0x2c0, RZ ;  /* 0x000002c058317824 */ /* 0x001fce00078e02ff */
[----:B------:R-:W0:Y:S01]  /*60ee0*/  LDC R89, c[0x0][0x278] ;  /* 0x00009e00ff597b82 */ /* 0x000e220000000800 */
[-C--:B------:R-:W-:Y:S01]  /*60ef0*/  IADD3 R50, P3, R49, R244.reuse, RZ ;  /* 0x000000f431327210 */ /* 0x080fe20007f7e0ff */
[----:B---3--:R-:W-:Y:S01]  /*60f00*/  IMAD R239, R239, 0x160, RZ ;  /* 0x00000160efef7824 */ /* 0x008fe200078e02ff */
[----:B------:R3:W-:Y:S01]  /*60f10*/  STG.E.U16 desc[UR60][R46.64], R163 ;  /* 0x000000a32e007986 */ /* 0x0007e2000c10153c */
[----:B------:R-:W-:Y:S01]  /*60f20*/  IADD3 R48, P0, R93, R244, RZ ;  /* 0x000000f45d307210 */ /* 0x000fe20007f1e0ff */
[----:B-1----:R-:W-:-:S03]  /*60f30*/  IMAD R85, R85, 0x2c8, RZ ;  /* 0x000002c855557824 */ /* 0x002fc600078e02ff */
[----:B------:R-:W1:Y:S01]  /*60f40*/  LDC R82, c[0x0][0x278] ;  /* 0x00009e00ff527b82 */ /* 0x000e620000000800 */
[----:B------:R-:W-:-:S07]  /*60f50*/  LEA.HI.X.SX32 R51, R239, R245, 0x1, P3 ;  /* 0x000000f5ef337211 */ /* 0x000fce00018f0eff */
[----:B------:R-:W4:Y:S01]  /*60f60*/  LDC R239, c[0x0][0x278] ;  /* 0x00009e00ffef7b82 */ /* 0x000f220000000800 */
[----:B---3--:R-:W-:-:S05]  /*60f70*/  IMAD R47, R84, 0x2c4, RZ ;  /* 0x000002c4542f7824 */ /* 0x008fca00078e02ff */
[----:B------:R-:W-:Y:S02]  /*60f80*/  IADD3 R46, P3, R47, R244, RZ ;  /* 0x000000f42f2e7210 */ /* 0x000fe40007f7e0ff */
[----:B------:R-:W-:Y:S01]  /*60f90*/  LEA.HI.X.SX32 R49, R53, R245, 0x1, P0 ;  /* 0x000000f535317211 */ /* 0x000fe200000f0eff */
[----:B------:R-:W3:Y:S01]  /*60fa0*/  LDC R86, c[0x0][0x278] ;  /* 0x00009e00ff567b82 */ /* 0x000ee20000000800 */
[----:B------:R-:W-:-:S07]  /*60fb0*/  IMAD R83, R83, 0x2c2, RZ ;  /* 0x000002c253537824 */ /* 0x000fce00078e02ff */
[----:B------:R-:W3:Y:S01]  /*60fc0*/  LDC R88, c[0x0][0x278] ;  /* 0x00009e00ff587b82 */ /* 0x000ee20000000800 */
[----:B----4-:R-:W-:Y:S01]  /*60fd0*/  IMAD R239, R239, 0x162, RZ ;  /* 0x00000162efef7824 */ /* 0x010fe200078e02ff */
[----:B------:R-:W-:Y:S01]  /*60fe0*/  PRMT R92, R164, 0x7632, R92 ;  /* 0x00007632a45c7816 */ /* 0x000fe2000000005c */
[----:B------:R-:W-:-:S05]  /*60ff0*/  IMAD R81, R81, 0x161, RZ ;  /* 0x0000016151517824 */ /* 0x000fca00078e02ff */
[----:B------:R-:W4:Y:S01]  /*61000*/  LDC R80, c[0x0][0x278] ;  /* 0x00009e00ff507b82 */ /* 0x000f220000000800 */
[----:B------:R-:W-:-:S07]  /*61010*/  LEA.HI.X.SX32 R47, R239, R245, 0x1, P3 ;  /* 0x000000f5ef2f7211 */ /* 0x000fce00018f0eff */
[----:B------:R-:W1:Y:S01]  /*61020*/  LDC R239, c[0x0][0x278] ;  /* 0x00009e00ffef7b82 */ /* 0x000e620000000800 */
[----:B------:R-:W-:Y:S04]  /*61030*/  STG.E.U16 desc[UR60][R48.64], R91 ;  /* 0x0000005b30007986 */ /* 0x000fe8000c10153c */
[----:B------:R3:W-:Y:S01]  /*61040*/  STG.E.U16 desc[UR60][R50.64], R164 ;  /* 0x000000a432007986 */ /* 0x0007e2000c10153c */
[----:B--2---:R-:W-:Y:S02]  /*61050*/  IMAD R87, R87, 0x2c6, RZ ;  /* 0x000002c657577824 */ /* 0x004fe400078e02ff */
[----:B0-----:R-:W-:Y:S01]  /*61060*/  IMAD R89, R89, 0x2ca, RZ ;  /* 0x000002ca59597824 */ /* 0x001fe200078e02ff */
[----:B------:R-:W0:Y:S01]  /*61070*/  LDC R84, c[0x0][0x278] ;  /* 0x00009e00ff547b82 */ /* 0x000e220000000800 */
[----:B---3--:R-:W-:-:S07]  /*61080*/  IADD3 R50, P3, R85, R244, RZ ;  /* 0x000000f455327210 */ /* 0x008fce0007f7e0ff */
[----:B------:R-:W2:Y:S01]  /*61090*/  LDC R90, c[0x0][0x278] ;  /* 0x00009e00ff5a7b82 */ /* 0x000ea20000000800 */
[----:B-1----:R-:W-:Y:S01]  /*610a0*/  IMAD R239, R239, 0x164, RZ ;  /* 0x00000164efef7824 */ /* 0x002fe200078e02ff */
[-C--:B------:R-:W-:Y:S01]  /*610b0*/  IADD3 R52, P4, R83, R244.reuse, RZ ;  /* 0x000000f453347210 */ /* 0x080fe20007f9e0ff */
[----:B------:R-:W-:Y:S01]  /*610c0*/  IMAD R49, R82, 0x163, RZ ;  /* 0x0000016352317824 */ /* 0x000fe200078e02ff */
[----:B------:R-:W-:-:S04]  /*610d0*/  IADD3 R48, P0, R87, R244, RZ ;  /* 0x000000f457307210 */ /* 0x000fc80007f1e0ff */
[----:B------:R-:W1:Y:S01]  /*610e0*/  LDC R85, c[0x0][0x278] ;  /* 0x00009e00ff557b82 */ /* 0x000e620000000800 */
[----:B------:R-:W-:-:S07]  /*610f0*/  LEA.HI.X.SX32 R51, R239, R245, 0x1, P3 ;  /* 0x000000f5ef337211 */ /* 0x000fce00018f0eff */
[----:B------:R-:W3:Y:S01]  /*61100*/  LDC R239, c[0x0][0x278] ;  /* 0x00009e00ffef7b82 */ /* 0x000ee20000000800 */
[-C--:B------:R-:W-:Y:S01]  /*61110*/  LEA.HI.X.SX32 R53, R81, R245.reuse, 0x1, P4 ;  /* 0x000000f551357211 */ /* 0x080fe200020f0eff */
[----:B------:R-:W-:Y:S01]  /*61120*/  IMAD R87, R86, 0x2cc, RZ ;  /* 0x000002cc56577824 */ /* 0x000fe200078e02ff */
[----:B------:R-:W-:-:S03]  /*61130*/  LEA.HI.X.SX32 R49, R49, R245, 0x1, P0 ;  /* 0x000000f531317211 */ /* 0x000fc600000f0eff */
[----:B------:R4:W-:Y:S01]  /*61140*/  STG.E.U16 desc[UR60][R52.64], R92 ;  /* 0x0000005c34007986 */ /* 0x0009e2000c10153c */
[----:B------:R-:W-:Y:S01]  /*61150*/  PRMT R91, R166, 0x7632, R91 ;  /* 0x00007632a65b7816 */ /* 0x000fe2000000005b */
[----:B------:R-:W0:Y:S02]  /*61160*/  LDC R81, c[0x0][0x278] ;  /* 0x00009e00ff517b82 */ /* 0x000e240000000800 */
[----:B------:R2:W-:Y:S06]  /*61170*/  STG.E.U16 desc[UR60][R46.64], R165 ;  /* 0x000000a52e007986 */ /* 0x0005ec000c10153c */
[----:B------:R-:W1:Y:S01]  /*61180*/  LDC R82, c[0x0][0x278] ;  /* 0x00009e00ff527b82 */ /* 0x000e620000000800 */
[----:B----4-:R-:W-:-:S02]  /*61190*/  IADD3 R52, P4, R89, R244, RZ ;  /* 0x000000f459347210 */ /* 0x010fc40007f9e0ff */
[----:B------:R-:W-:Y:S01]  /*611a0*/  PRMT R89, R165, 0x7632, R89 ;  /* 0x00007632a5597816 */ /* 0x000fe20000000059 */
[----:B--2---:R-:W-:Y:S01]  /*611b0*/  IMAD R47, R88, 0x2ce, RZ ;  /* 0x000002ce582f7824 */ /* 0x004fe200078e02ff */
[----:B------:R-:W-:Y:S01]  /*611c0*/  IADD3 R46, P3, R87, R244, RZ ;  /* 0x000000f4572e7210 */ /* 0x000fe20007f7e0ff */
[----:B---3--:R-:W-:Y:S02]  /*611d0*/  IMAD R239, R239, 0x166, RZ ;  /* 0x00000166efef7824 */ /* 0x008fe400078e02ff */
[----:B------:R2:W-:Y:S01]  /*611e0*/  STG.E.U16 desc[UR60][R48.64], R89 ;  /* 0x0000005930007986 */ /* 0x0005e2000c10153c */
[----:B------:R-:W-:Y:S01]  /*611f0*/  IMAD R53, R80, 0x165, RZ ;  /* 0x0000016550357824 */ /* 0x000fe200078e02ff */
[----:B------:R-:W3:Y:S01]  /*61200*/  LDC R83, c[0x0][0x278] ;  /* 0x00009e00ff537b82 */ /* 0x000ee20000000800 */
[----:B0-----:R-:W-:Y:S01]  /*61210*/  IMAD R81, R81, 0x167, RZ ;  /* 0x0000016751517824 */ /* 0x001fe200078e02ff */
[----:B------:R-:W-:-:S06]  /*61220*/  PRMT R88, R167, 0x7632, R88 ;  /* 0x00007632a7587816 */ /* 0x000fcc0000000058 */
[----:B------:R-:W0:Y:S01]  /*61230*/  LDC R86, c[0x0][0x278] ;  /* 0x00009e00ff567b82 */ /* 0x000e220000000800 */
[----:B--2---:R-:W-:Y:S02]  /*61240*/  IADD3 R48, P0, R47, R244, RZ ;  /* 0x000000f42f307210 */ /* 0x004fe40007f1e0ff */
[----:B------:R-:W-:-:S05]  /*61250*/  LEA.HI.X.SX32 R47, R239, R245, 0x1, P3 ;  /* 0x000000f5ef2f7211 */ /* 0x000fca00018f0eff */
[----:B------:R-:W2:Y:S01]  /*61260*/  LDC R239, c[0x0][0x278] ;  /* 0x00009e00ffef7b82 */ /* 0x000ea20000000800 */
[----:B------:R-:W-:Y:S01]  /*61270*/  IMAD R49, R84, 0x2d0, RZ ;  /* 0x000002d054317824 */ /* 0x000fe200078e02ff */
[----:B------:R-:W-:Y:S01]  /*61280*/  LEA.HI.X.SX32 R53, R53, R245, 0x1, P4 ;  /* 0x000000f535357211 */ /* 0x000fe200020f0eff */
[----:B------:R4:W-:Y:S04]  /*61290*/  STG.E.U16 desc[UR60][R50.64], R166 ;  /* 0x000000a632007986 */ /* 0x0009e8000c10153c */
[----:B------:R4:W-:Y:S01]  /*612a0*/  STG.E.U16 desc[UR60][R52.64], R91 ;  /* 0x0000005b34007986 */ /* 0x0009e2000c10153c */
[----:B-1----:R-:W-:Y:S01]  /*612b0*/  IMAD R89, R82, 0x2d4, RZ ;  /* 0x000002d452597824 */ /* 0x002fe200078e02ff */
[----:B------:R-:W1:Y:S01]  /*612c0*/  LDC R80, c[0x0][0x278] ;  /* 0x00009e00ff507b82 */ /* 0x000e620000000800 */
[----:B----4-:R-:W-:Y:S01]  /*612d0*/  IMAD R51, R90, 0x2d2, RZ ;  /* 0x000002d25a337824 */ /* 0x010fe200078e02ff */
[----:B------:R-:W-:-:S06]  /*612e0*/  IADD3 R50, P3, R49, R244, RZ ;  /* 0x000000f431327210 */ /* 0x000fcc0007f7e0ff */
[----:B------:R-:W4:Y:S01]  /*612f0*/  LDC R87, c[0x0][0x278] ;  /* 0x00009e00ff577b82 */ /* 0x000f220000000800 */
[----:B------:R-:W-:Y:S01]  /*61300*/  IADD3 R52, P4, R51, R244, RZ ;  /* 0x000000f433347210 */ /* 0x000fe20007f9e0ff */
[----:B--2---:R-:W-:Y:S01]  /*61310*/  IMAD R239, R239, 0x168, RZ ;  /* 0x00000168efef7824 */ /* 0x004fe200078e02ff */
[----:B------:R2:W-:Y:S01]  /*61320*/  STG.E.U16 desc[UR60][R46.64], R167 ;  /* 0x000000a72e007986 */ /* 0x0005e2000c10153c */
[----:B---3--:R-:W-:Y:S01]  /*61330*/  IMAD R53, R83, 0x169, RZ ;  /* 0x0000016953357824 */ /* 0x008fe200078e02ff */
[----:B------:R-:W-:-:S03]  /*61340*/  LEA.HI.X.SX32 R49, R81, R245, 0x1, P0 ;  /* 0x000000f551317211 */ /* 0x000fc600000f0eff */
[----:B------:R-:W3:Y:S01]  /*61350*/  LDC R83, c[0x0][0x278] ;  /* 0x00009e00ff537b82 */ /* 0x000ee20000000800 */
[----:B------:R-:W-:-:S07]  /*61360*/  LEA.HI.X.SX32 R51, R239, R245, 0x1, P3 ;  /* 0x000000f5ef337211 */ /* 0x000fce00018f0eff */
[----:B------:R-:W1:Y:S01]  /*61370*/  LDC R239, c[0x0][0x278] ;  /* 0x00009e00ffef7b82 */ /* 0x000e620000000800 */
[----:B--2---:R-:W-:Y:S01]  /*61380*/  IMAD R47, R85, 0x2d6, RZ ;  /* 0x000002d6552f7824 */ /* 0x004fe200078e02ff */
[-C--:B------:R-:W-:Y:S01]  /*61390*/  IADD3 R46, P0, R89, R244.reuse, RZ ;  /* 0x000000f4592e7210 */ /* 0x080fe20007f1e0ff */
[----:B------:R2:W-:Y:S01]  /*613a0*/  STG.E.U16 desc[UR60][R48.64], R88 ;  /* 0x0000005830007986 */ /* 0x0005e2000c10153c */
[----:B0-----:R-:W-:Y:S01]  /*613b0*/  IMAD R91, R86, 0x2d8, RZ ;  /* 0x000002d8565b7824 */ /* 0x001fe200078e02ff */
[----:B------:R-:W-:Y:S02]  /*613c0*/  LEA.HI.X.SX32 R53, R53, R245, 0x1, P4 ;  /* 0x000000f535357211 */ /* 0x000fe400020f0eff */
[----:B------:R-:W-:Y:S01]  /*613d0*/  PRMT R90, R168, 0x7632, R90 ;  /* 0x00007632a85a7816 */ /* 0x000fe2000000005a */
[----:B------:R-:W0:Y:S01]  /*613e0*/  LDC R81, c[0x0][0x278] ;  /* 0x00009e00ff517b82 */ /* 0x000e220000000800 */
[----:B--2---:R-:W-:-:S07]  /*613f0*/  IADD3 R48, P3, R47, R244, RZ ;  /* 0x000000f42f307210 */ /* 0x004fce0007f7e0ff */
[----:B------:R-:W2:Y:S01]  /*61400*/  LDC R84, c[0x0][0x278] ;  /* 0x00009e00ff547b82 */ /* 0x000ea20000000800 */
[----:B-1----:R-:W-:Y:S01]  /*61410*/  IMAD R239, R239, 0x16a, RZ ;  /* 0x0000016aefef7824 */ /* 0x002fe200078e02ff */
[----:B------:R1:W-:Y:S06]  /*61420*/  STG.E.U16 desc[UR60][R50.64], R168 ;  /* 0x000000a832007986 */ /* 0x0003ec000c10153c */
[----:B------:R-:W0:Y:S01]  /*61430*/  LDC R85, c[0x0][0x278] ;  /* 0x00009e00ff557b82 */ /* 0x000e220000000800 */
[----:B------:R-:W-:-:S07]  /*61440*/  LEA.HI.X.SX32 R47, R239, R245, 0x1, P0 ;  /* 0x000000f5ef2f7211 */ /* 0x000fce00000f0eff */
[----:B------:R-:W4:Y:S01]  /*61450*/  LDC R239, c[0x0][0x278] ;  /* 0x00009e00ffef7b82 */ /* 0x000f220000000800 */
[----:B-1----:R-:W-:Y:S01]  /*61460*/  IADD3 R50, P4, R91, R244, RZ ;  /* 0x000000f45b327210 */ /* 0x002fe20007f9e0ff */
[----:B------:R1:W-:Y:S06]  /*61470*/  STG.E.U16 desc[UR60][R52.64], R90 ;  /* 0x0000005a34007986 */ /* 0x0003ec000c10153c */
[----:B------:R-:W0:Y:S08]  /*61480*/  LDC R86, c[0x0][0x278] ;  /* 0x00009e00ff567b82 */ /* 0x000e300000000800 */
[----:B-1----:R-:W1:Y:S01]  /*61490*/  LDC R52, c[0x0][0x278] ;  /* 0x00009e00ff347b82 */ /* 0x002e620000000800 */
[----:B----4-:R-:W-:-:S07]  /*614a0*/  IMAD R239, R239, 0x16c, RZ ;  /* 0x0000016cefef7824 */ /* 0x010fce00078e02ff */
[----:B------:R-:W4:Y:S01]  /*614b0*/  LDC R88, c[0x0][0x278] ;  /* 0x00009e00ff587b82 */ /* 0x000f220000000800 */
[----:B------:R-:W-:-:S07]  /*614c0*/  LEA.HI.X.SX32 R51, R239, R245, 0x1, P4 ;  /* 0x000000f5ef337211 */ /* 0x000fce00020f0eff */
[----:B------:R-:W1:Y:S01]  /*614d0*/  LDC R239, c[0x0][0x278] ;  /* 0x00009e00ffef7b82 */ /* 0x000e620000000800 */
[----:B---3--:R-:W-:-:S07]  /*614e0*/  IMAD R53, R83, 0x2da, RZ ;  /* 0x000002da53357824 */ /* 0x008fce00078e02ff */
[----:B------:R-:W3:Y:S01]  /*614f0*/  LDC R83, c[0x0][0x278] ;  /* 0x00009e00ff537b82 */ /* 0x000ee20000000800 */
[----:B------:R-:W-:Y:S01]  /*61500*/  IMAD R49, R80, 0x16b, RZ ;  /* 0x0000016b50317824 */ /* 0x000fe200078e02ff */
[----:B------:R-:W-:Y:S01]  /*61510*/  PRMT R90, R169, 0x7632, R90 ;  /* 0x00007632a95a7816 */ /* 0x000fe2000000005a */
[----:B------:R0:W-:Y:S01]  /*61520*/  STG.E.U16 desc[UR60][R46.64], R169 ;  /* 0x000000a92e007986 */ /* 0x0001e2000c10153c */
[----:B--2---:R-:W-:Y:S02]  /*61530*/  IMAD R89, R84, 0x2dc, RZ ;  /* 0x000002dc54597824 */ /* 0x004fe400078e02ff */
[----:B------:R-:W-:Y:S02]  /*61540*/  LEA.HI.X.SX32 R49, R49, R245, 0x1, P3 ;  /* 0x000000f531317211 */ /* 0x000fe400018f0eff */
[----:B------:R-:W2:Y:S01]  /*61550*/  LDC R80, c[0x0][0x278] ;  /* 0x00009e00ff507b82 */ /* 0x000ea20000000800 */
[----:B------:R-:W-:Y:S02]  /*61560*/  IMAD R87, R87, 0x2de, RZ ;  /* 0x000002de57577824 */ /* 0x000fe400078e02ff */
[----:B0-----:R-:W-:Y:S01]  /*61570*/  IMAD R85, R85, 0x2e0, RZ ;  /* 0x000002e055557824 */ /* 0x001fe200078e02ff */
[----:B------:R0:W-:Y:S01]  /*61580*/  STG.E.U16 desc[UR60][R48.64], R90 ;  /* 0x0000005a30007986 */ /* 0x0001e2000c10153c */
[----:B------:R-:W-:Y:S01]  /*61590*/  IMAD R47, R81, 0x16d, RZ ;  /* 0x0000016d512f7824 */ /* 0x000fe200078e02ff */
[----:B------:R-:W-:-:S02]  /*615a0*/  IADD3 R46, P3, R53, R244, RZ ;  /* 0x000000f4352e7210 */ /* 0x000fc40007f7e0ff */
[----:B------:R-:W2:Y:S01]  /*615b0*/  LDC R82, c[0x0][0x278] ;  /* 0x00009e00ff527b82 */ /* 0x000ea20000000800 */
[----:B------:R0:W-:Y:S01]  /*615c0*/  STG.E.U16 desc[UR60][R50.64], R170 ;  /* 0x000000aa32007986 */ /* 0x0001e2000c10153c */
[----:B-1----:R-:W-:Y:S01]  /*615d0*/  IMAD R239, R239, 0x16e, RZ ;  /* 0x0000016eefef7824 */ /* 0x002fe200078e02ff */
[----:B------:R-:W-:-:S05]  /*615e0*/  LEA.HI.X.SX32 R47, R47, R245, 0x1, P3 ;  /* 0x000000f52f2f7211 */ /* 0x000fca00018f0eff */
[----:B------:R-:W1:Y:S01]  /*615f0*/  LDC R84, c[0x0][0x278] ;  /* 0x00009e00ff547b82 */ /* 0x000e620000000800 */
[-C--:B0-----:R-:W-:Y:S01]  /*61600*/  IADD3 R48, P0, R89, R244.reuse, RZ ;  /* 0x000000f459307210 */ /* 0x081fe20007f1e0ff */
[----:B------:R-:W-:Y:S01]  /*61610*/  IMAD R51, R52, 0x16f, RZ ;  /* 0x0000016f34337824 */ /* 0x000fe200078e02ff */
[-C--:B------:R-:W-:Y:S02]  /*61620*/  IADD3 R50, P3, R87, R244.reuse, RZ ;  /* 0x000000f457327210 */ /* 0x080fe40007f7e0ff */
[----:B------:R-:W-:-:S03]  /*61630*/  IADD3 R52, P4, R85, R244, RZ ;  /* 0x000000f455347210 */ /* 0x000fc60007f9e0ff */
[----:B------:R-:W0:Y:S01]  /*61640*/  LDC R87, c[0x0][0x278] ;  /* 0x00009e00ff577b82 */ /* 0x000e220000000800 */
[----:B------:R-:W-:Y:S02]  /*61650*/  PRMT R91, R170, 0x7632, R91 ;  /* 0x00007632aa5b7816 */ /* 0x000fe4000000005b */
[-C--:B------:R-:W-:Y:S01]  /*61660*/  LEA.HI.X.SX32 R49, R239, R245.reuse, 0x1, P0 ;  /* 0x000000f5ef317211 */ /* 0x080fe200000f0eff */
[----:B---3--:R-:W-:Y:S01]  /*61670*/  IMAD R83, R83, 0x2e4, RZ ;  /* 0x000002e453537824 */ /* 0x008fe200078e02ff */
[-C--:B------:R-:W-:Y:S02]  /*61680*/  LEA.HI.X.SX32 R51, R51, R245.reuse, 0x1, P3 ;  /* 0x000000f533337211 */ /* 0x080fe400018f0eff */
[----:B------:R-:W-:Y:S01]  /*61690*/  PRMT R90, R171, 0x7632, R90 ;  /* 0x00007632ab5a7816 */ /* 0x000fe2000000005a */
[----:B------:R-:W3:Y:S01]  /*616a0*/  LDC R85, c[0x0][0x278] ;  /* 0x00009e00ff557b82 */ /* 0x000ee20000000800 */
[----:B------:R-:W-:Y:S01]  /*616b0*/  LEA.HI.X.SX32 R53, R251, R245, 0x1, P4 ;  /* 0x000000f5fb357211 */ /* 0x000fe200020f0eff */
[----:B------:R-:W-:Y:S01]  /*616c0*/  IMAD R89, R86, 0x2e2, RZ ;  /* 0x000002e256597824 */ /* 0x000fe200078e02ff */
[----:B------:R4:W-:Y:S04]  /*616d0*/  STG.E.U16 desc[UR60][R46.64], R91 ;  /* 0x0000005b2e007986 */ /* 0x0009e8000c10153c */
[----:B------:R-:W-:Y:S01]  /*616e0*/  STG.E.U16 desc[UR60][R48.64], R171 ;  /* 0x000000ab30007986 */ /* 0x000fe2000c10153c */
[----:B------:R-:W1:Y:S03]  /*616f0*/  LDC R86, c[0x0][0x278] ;  /* 0x00009e00ff567b82 */ /* 0x000e660000000800 */
[----:B------:R2:W-:Y:S05]  /*61700*/  STG.E.U16 desc[UR60][R50.64], R90 ;  /* 0x0000005a32007986 */ /* 0x0005ea000c10153c */
[----:B------:R-:W1:Y:S01]  /*61710*/  LDC R81, c[0x0][0x278] ;  /* 0x00009e00ff517b82 */ /* 0x000e620000000800 */
[----:B------:R2:W-:Y:S01]  /*61720*/  STG.E.U16 desc[UR60][R52.64], R172 ;  /* 0x000000ac34007986 */ /* 0x0005e2000c10153c */
[----:B----4-:R-:W-:-:S02]  /*61730*/  IMAD R91, R88, 0x2e6, RZ ;  /* 0x000002e6585b7824 */ /* 0x010fc400078e02ff */
[----:B0-----:R-:W-:Y:S01]  /*61740*/  IMAD R87, R87, 0x2ec, RZ ;  /* 0x000002ec57577824 */ /* 0x001fe200078e02ff */
[----:B------:R-:W4:Y:S01]  /*61750*/  LDL.LU R239, [R1+0x384] ;  /* 0x0003840001ef7983 */ /* 0x000f220000300800 */
[----:B--2---:R-:W-:Y:S02]  /*61760*/  IADD3 R50, P3, R83, R244, RZ ;  /* 0x000000f453327210 */ /* 0x004fe40007f7e0ff */
[----:B------:R-:W0:Y:S01]  /*61770*/  LDC R88, c[0x0][0x278] ;  /* 0x00009e00ff587b82 */ /* 0x000e220000000800 */
[----:B------:R-:W-:-:S07]  /*61780*/  IMAD R47, R80, 0x171, RZ ;  /* 0x00000171502f7824 */ /* 0x000fce00078e02ff */
[----:B------:R-:W2:Y:S01]  /*61790*/  LDC R52, c[0x0][0x278] ;  /* 0x00009e00ff347b82 */ /* 0x000ea20000000800 */
[-C--:B------:R-:W-:Y:S01]  /*617a0*/  IADD3 R46, P0, R89, R244.reuse, RZ ;  /* 0x000000f4592e7210 */ /* 0x080fe20007f1e0ff */
[----:B------:R-:W-:Y:S01]  /*617b0*/  IMAD R49, R82, 0x173, RZ ;  /* 0x0000017352317824 */ /* 0x000fe200078e02ff */
[----:B------:R-:W-:Y:S01]  /*617c0*/  IADD3 R48, P4, R91, R244, RZ ;  /* 0x000000f45b307210 */ /* 0x000fe20007f9e0ff */
[----:B---3--:R-:W-:Y:S01]  /*617d0*/  IMAD R85, R85, 0x2ea, RZ ;  /* 0x000002ea55557824 */ /* 0x008fe200078e02ff */
[----:B------:R-:W-:Y:S01]  /*617e0*/  PRMT R172, R172, 0x7632, R172 ;  /* 0x00007632acac7816 */ /* 0x000fe200000000ac */
[----:B------:R-:W3:Y:S02]  /*617f0*/  LDL.LU R94, [R1+0x5e8] ;  /* 0x0005e800015e7983 */ /* 0x000ee40000300800 */
[----:B------:R-:W0:Y:S01]  /*61800*/  LDC R83, c[0x0][0x278] ;  /* 0x00009e00ff537b82 */ /* 0x000e220000000800 */
[----:B-1----:R-:W-:Y:S01]  /*61810*/  IMAD R91, R84, 0x2e8, RZ ;  /* 0x000002e8545b7824 */ /* 0x002fe200078e02ff */
[----:B------:R-:W-:-:S02]  /*61820*/  LEA.HI.X.SX32 R47, R47, R245, 0x1, P0 ;  /* 0x000000f52f2f7211 */ /* 0x000fc400000f0eff */
[----:B------:R-:W-:-:S04]  /*61830*/  LEA.HI.X.SX32 R51, R247, R245, 0x1, P3 ;  /* 0x000000f5f7337211 */ /* 0x000fc800018f0eff */
[----:B------:R-:W1:Y:S01]  /*61840*/  LDC R84, c[0x0][0x278] ;  /* 0x00009e00ff547b82 */ /* 0x000e620000000800 */
[----:B------:R-:W-:Y:S02]  /*61850*/  LEA.HI.X.SX32 R49, R49, R245, 0x1, P4 ;  /* 0x000000f531317211 */ /* 0x000fe400020f0eff */
[----:B------:R-:W-:Y:S01]  /*61860*/  PRMT R90, R173, 0x7632, R90 ;  /* 0x00007632ad5a7816 */ /* 0x000fe2000000005a */
[----:B------:R2:W-:Y:S04]  /*61870*/  STG.E.U16 desc[UR60][R46.64], R172 ;  /* 0x000000ac2e007986 */ /* 0x0005e8000c10153c */
[----:B------:R-:W1:Y:S01]  /*61880*/  LDC R89, c[0x0][0x278] ;  /* 0x00009e00ff597b82 */ /* 0x000e620000000800 */
[----:B------:R2:W-:Y:S01]  /*61890*/  STG.E.U16 desc[UR60][R50.64], R173 ;  /* 0x000000ad32007986 */ /* 0x0005e2000c10153c */
[----:B------:R-:W-:-:S03]  /*618a0*/  IMAD R53, R81, 0x175, RZ ;  /* 0x0000017551357824 */ /* 0x000fc600078e02ff */
[----:B------:R0:W-:Y:S01]  /*618b0*/  STG.E.U16 desc[UR60][R48.64], R90 ;  /* 0x0000005a30007986 */ /* 0x0001e2000c10153c */
[-C--:B--2---:R-:W-:Y:S02]  /*618c0*/  IADD3 R46, P3, R91, R244.reuse, RZ ;  /* 0x000000f45b2e7210 */ /* 0x084fe40007f7e0ff */
[----:B------:R-:W2:Y:S02]  /*618d0*/  LDC R80, c[0x0][0x278] ;  /* 0x00009e00ff507b82 */ /* 0x000ea40000000800 */
[----:B------:R-:W-:Y:S01]  /*618e0*/  LEA.HI.X.SX32 R47, R79, R245, 0x1, P3 ;  /* 0x000000f54f2f7211 */ /* 0x000fe200018f0eff */
[----:B------:R-:W-:Y:S01]  /*618f0*/  IMAD R79, R52, 0x177, RZ ;  /* 0x00000177344f7824 */ /* 0x000fe200078e02ff */
[----:B------:R-:W-:Y:S01]  /*61900*/  IADD3 R50, P3, R87, R244, RZ ;  /* 0x000000f457327210 */ /* 0x000fe20007f7e0ff */
[----:B0-----:R-:W-:-:S03]  /*61910*/  IMAD R49, R86, 0x2ee, RZ ;  /* 0x000002ee56317824 */ /* 0x001fc600078e02ff */
[----:B------:R-:W0:Y:S01]  /*61920*/  LDC R82, c[0x0][0x278] ;  /* 0x00009e00ff527b82 */ /* 0x000e220000000800 */
[-C--:B------:R-:W-:Y:S01]  /*61930*/  IADD3 R48, P0, R85, R244.reuse, RZ ;  /* 0x000000f455307210 */ /* 0x080fe20007f1e0ff */
[----:B------:R-:W-:Y:S01]  /*61940*/  IMAD R87, R83, 0x2f0, RZ ;  /* 0x000002f053577824 */ /* 0x000fe200078e02ff */
[----:B------:R1:W-:Y:S01]  /*61950*/  STG.E.U16 desc[UR60][R46.64], R174 ;  /* 0x000000ae2e007986 */ /* 0x0003e2000c10153c */
[-C--:B------:R-:W-:Y:S02]  /*61960*/  IADD3 R52, P4, R49, R244.reuse, RZ ;  /* 0x000000f431347210 */ /* 0x080fe40007f9e0ff */
[-C--:B------:R-:W-:Y:S02]  /*61970*/  LEA.HI.X.SX32 R49, R53, R245.reuse, 0x1, P0 ;  /* 0x000000f535317211 */ /* 0x080fe400000f0eff */
[----:B------:R-:W-:Y:S01]  /*61980*/  PRMT R86, R174, 0x7632, R86 ;  /* 0x00007632ae567816 */ /* 0x000fe20000000056 */
[----:B------:R-:W0:Y:S01]  /*61990*/  LDC R81, c[0x0][0x278] ;  /* 0x00009e00ff517b82 */ /* 0x000e220000000800 */
[----:B------:R-:W-:Y:S01]  /*619a0*/  LEA.HI.X.SX32 R51, R78, R245, 0x1, P3 ;  /* 0x000000f54e337211 */ /* 0x000fe200018f0eff */
[----:B-1----:R-:W-:Y:S01]  /*619b0*/  IMAD R47, R88, 0x2f2, RZ ;  /* 0x000002f2582f7824 */ /* 0x002fe200078e02ff */
[----:B------:R-:W-:-:S05]  /*619c0*/  IADD3 R46, P3, R87, R244, RZ ;  /* 0x000000f4572e7210 */ /* 0x000fca0007f7e0ff */
[----:B------:R-:W1:Y:S01]  /*619d0*/  LDC R85, c[0x0][0x278] ;  /* 0x00009e00ff557b82 */ /* 0x000e620000000800 */
[----:B------:R2:W-:Y:S01]  /*619e0*/  STG.E.U16 desc[UR60][R48.64], R86 ;  /* 0x0000005630007986 */ /* 0x0005e2000c10153c */
[----:B------:R-:W-:-:S06]  /*619f0*/  LEA.HI.X.SX32 R53, R79, R245, 0x1, P4 ;  /* 0x000000f54f357211 */ /* 0x000fcc00020f0eff */
[----:B------:R-:W1:Y:S01]  /*61a00*/  LDC R78, c[0x0][0x278] ;  /* 0x00009e00ff4e7b82 */ /* 0x000e620000000800 */
[----:B--2---:R-:W-:Y:S01]  /*61a10*/  IADD3 R48, P0, R47, R244, RZ ;  /* 0x000000f42f307210 */ /* 0x004fe20007f1e0ff */
[----:B------:R-:W-:Y:S01]  /*61a20*/  IMAD R49, R84, 0x2f4, RZ ;  /* 0x000002f454317824 */ /* 0x000fe200078e02ff */
[----:B------:R-:W-:-:S05]  /*61a30*/  LEA.HI.X.SX32 R47, R77, R245, 0x1, P3 ;  /* 0x000000f54d2f7211 */ /* 0x000fca00018f0eff */
[----:B------:R-:W2:Y:S01]  /*61a40*/  LDC R83, c[0x0][0x278] ;  /* 0x00009e00ff537b82 */ /* 0x000ea20000000800 */
[----:B------:R0:W-:Y:S01]  /*61a50*/  STG.E.U16 desc[UR60][R50.64], R175 ;  /* 0x000000af32007986 */ /* 0x0001e2000c10153c */
[----:B------:R-:W-:-:S06]  /*61a60*/  PRMT R90, R175, 0x7632, R90 ;  /* 0x00007632af5a7816 */ /* 0x000fcc000000005a */
[----:B------:R-:W2:Y:S01]  /*61a70*/  LDC R77, c[0x0][0x278] ;  /* 0x00009e00ff4d7b82 */ /* 0x000ea20000000800 */
[----:B------:R-:W-:Y:S01]  /*61a80*/  IMAD R89, R89, 0x2f6, RZ ;  /* 0x000002f659597824 */ /* 0x000fe200078e02ff */
[----:B0-----:R-:W-:Y:S01]  /*61a90*/  IADD3 R50, P3, R49, R244, RZ ;  /* 0x000000f431327210 */ /* 0x001fe20007f7e0ff */
[----:B------:R-:W-:Y:S01]  /*61aa0*/  IMAD R79, R80, 0x179, RZ ;  /* 0x00000179504f7824 */ /* 0x000fe200078e02ff */
[----:B------:R0:W-:Y:S01]  /*61ab0*/  STG.E.U16 desc[UR60][R52.64], R90 ;  /* 0x0000005a34007986 */ /* 0x0001e2000c10153c */
[----:B------:R-:W-:-:S03]  /*61ac0*/  PRMT R84, R177, 0x7632, R84 ;  /* 0x00007632b1547816 */ /* 0x000fc60000000054 */
[----:B------:R-:W2:Y:S01]  /*61ad0*/  LDC R80, c[0x0][0x278] ;  /* 0x00009e00ff507b82 */ /* 0x000ea20000000800 */
[-C--:B------:R-:W-:Y:S02]  /*61ae0*/  LEA.HI.X.SX32 R51, R76, R245.reuse, 0x1, P3 ;  /* 0x000000f54c337211 */ /* 0x080fe400018f0eff */
[----:B------:R-:W-:-:S05]  /*61af0*/  LEA.HI.X.SX32 R49, R79, R245, 0x1, P0 ;  /* 0x000000f54f317211 */ /* 0x000fca00000f0eff */
[----:B------:R-:W2:Y:S01]  /*61b00*/  LDC R76, c[0x0][0x278] ;  /* 0x00009e00ff4c7b82 */ /* 0x000ea20000000800 */
[----:B0-----:R-:W-:Y:S01]  /*61b10*/  IMAD R53, R82, 0x17b, RZ ;  /* 0x0000017b52357824 */ /* 0x001fe200078e02ff */
[----:B------:R-:W-:Y:S02]  /*61b20*/  IADD3 R52, P4, R89, R244, RZ ;  /* 0x000000f459347210 */ /* 0x000fe40007f9e0ff */
[----:B------:R-:W-:Y:S01]  /*61b30*/  PRMT R82, R176, 0x7632, R82 ;  /* 0x00007632b0527816 */ /* 0x000fe20000000052 */
[----:B------:R0:W-:Y:S01]  /*61b40*/  STG.E.U16 desc[UR60][R46.64], R176 ;  /* 0x000000b02e007986 */ /* 0x0001e2000c10153c */
[----:B------:R-:W-:Y:S02]  /*61b50*/  LEA.HI.X.SX32 R53, R53, R245, 0x1, P4 ;  /* 0x000000f535357211 */ /* 0x000fe400020f0eff */
[----:B------:R-:W2:Y:S01]  /*61b60*/  LDC R79, c[0x0][0x278] ;  /* 0x00009e00ff4f7b82 */ /* 0x000ea20000000800 */
[----:B-1----:R-:W-:Y:S01]  /*61b70*/  IMAD R85, R85, 0x2fc, RZ ;  /* 0x000002fc55557824 */ /* 0x002fe200078e02ff */
[----:B------:R1:W-:Y:S04]  /*61b80*/  STG.E.U16 desc[UR60][R48.64], R82 ;  /* 0x0000005230007986 */ /* 0x0003e8000c10153c */
[----:B------:R1:W-:Y:S01]  /*61b90*/  STG.E.U16 desc[UR60][R50.64], R177 ;  /* 0x000000b132007986 */ /* 0x0003e2000c10153c */
[----:B0-----:R-:W-:-:S02]  /*61ba0*/  IMAD R47, R81, 0x2f8, RZ ;  /* 0x000002f8512f7824 */ /* 0x001fc400078e02ff */
[----:B------:R-:W0:Y:S01]  /*61bb0*/  LDC R81, c[0x0][0x278] ;  /* 0x00009e00ff517b82 */ /* 0x000e220000000800 */
[----:B------:R2:W-:Y:S01]  /*61bc0*/  STG.E.U16 desc[UR60][R52.64], R84 ;  /* 0x0000005434007986 */ /* 0x0005e2000c10153c */
[----:B-1----:R-:W-:Y:S01]  /*61bd0*/  IMAD R49, R78, 0x17d, RZ ;  /* 0x0000017d4e317824 */ /* 0x002fe200078e02ff */
[-C--:B------:R-:W-:Y:S02]  /*61be0*/  IADD3 R46, P0, R47, R244.reuse, RZ ;  /* 0x000000f42f2e7210 */ /* 0x080fe40007f1e0ff */
[----:B------:R-:W-:-:S03]  /*61bf0*/  IADD3 R50, P4, R85, R244, RZ ;  /* 0x000000f455327210 */ /* 0x000fc60007f9e0ff */
[----:B------:R-:W1:Y:S01]  /*61c00*/  LDC R78, c[0x0][0x278] ;  /* 0x00009e00ff4e7b82 */ /* 0x000e620000000800 */
[----:B--2---:R-:W-:Y:S02]  /*61c10*/  IMAD R83, R83, 0x2fa, RZ ;  /* 0x000002fa53537824 */ /* 0x004fe400078e02ff */
[----:B------:R-:W-:-:S05]  /*61c20*/  IMAD R53, R77, 0x2fe, RZ ;  /* 0x000002fe4d357824 */ /* 0x000fca00078e02ff */
[----:B------:R-:W2:Y:S01]  /*61c30*/  LDC R52, c[0x0][0x278] ;  /* 0x00009e00ff347b82 */ /* 0x000ea20000000800 */
[-C--:B------:R-:W-:Y:S02]  /*61c40*/  LEA.HI.X.SX32 R47, R75, R245.reuse, 0x1, P0 ;  /* 0x000000f54b2f7211 */ /* 0x080fe400000f0eff */
[----:B------:R-:W-:-:S05]  /*61c50*/  LEA.HI.X.SX32 R51, R74, R245, 0x1, P4 ;  /* 0x000000f54a337211 */ /* 0x000fca00020f0eff */
[----:B------:R-:W1:Y:S01]  /*61c60*/  LDC R77, c[0x0][0x278] ;  /* 0x00009e00ff4d7b82 */ /* 0x000e620000000800 */
[----:B------:R-:W-:Y:S01]  /*61c70*/  IADD3 R48, P3, R83, R244, RZ ;  /* 0x000000f453307210 */ /* 0x000fe20007f7e0ff */
[----:B------:R0:W-:Y:S06]  /*61c80*/  STG.E.U16 desc[UR60][R46.64], R178 ;  /* 0x000000b22e007986 */ /* 0x0001ec000c10153c */
[----:B------:R-:W1:Y:S01]  /*61c90*/  LDC R74, c[0x0][0x278] ;  /* 0x00009e00ff4a7b82 */ /* 0x000e620000000800 */
[----:B------:R-:W-:Y:S02]  /*61ca0*/  LEA.HI.X.SX32 R49, R49, R245, 0x1, P3 ;  /* 0x000000f531317211 */ /* 0x000fe400018f0eff */
[----:B------:R-:W-:Y:S01]  /*61cb0*/  PRMT R83, R178, 0x7632, R83 ;  /* 0x00007632b2537816 */ /* 0x000fe20000000053 */
[----:B0-----:R-:W-:-:S04]  /*61cc0*/  IMAD R47, R76, 0x17f, RZ ;  /* 0x0000017f4c2f7824 */ /* 0x001fc800078e02ff */
[----:B------:R-:W0:Y:S01]  /*61cd0*/  LDC R76, c[0x0][0x278] ;  /* 0x00009e00ff4c7b82 */ /* 0x000e220000000800 */
[----:B------:R-:W-:Y:S01]  /*61ce0*/  IMAD R79, R79, 0x300, RZ ;  /* 0x000003004f4f7824 */ /* 0x000fe200078e02ff */
[----:B------:R2:W-:Y:S01]  /*61cf0*/  STG.E.U16 desc[UR60][R48.64], R83 ;  /* 0x0000005330007986 */ /* 0x0005e2000c10153c */
[----:B------:R-:W-:Y:S01]  /*61d00*/  IADD3 R46, P3, R53, R244, RZ ;  /* 0x000000f4352e7210 */ /* 0x000fe20007f7e0ff */
[----:B------:R-:W-:-:S04]  /*61d10*/  IMAD R81, R81, 0x304, RZ ;  /* 0x0000030451517824 */ /* 0x000fc800078e02ff */
[----:B------:R-:W0:Y:S01]  /*61d20*/  LDC R82, c[0x0][0x278] ;  /* 0x00009e00ff527b82 */ /* 0x000e220000000800 */
[----:B------:R1:W-:Y:S01]  /*61d30*/  STG.E.U16 desc[UR60][R50.64], R179 ;  /* 0x000000b332007986 */ /* 0x0003e2000c10153c */
[----:B------:R-:W-:Y:S01]  /*61d40*/  LEA.HI.X.SX32 R47, R47, R245, 0x1, P3 ;  /* 0x000000f52f2f7211 */ /* 0x000fe200018f0eff */
[----:B--2---:R-:W-:-:S05]  /*61d50*/  IMAD R49, R80, 0x302, RZ ;  /* 0x0000030250317824 */ /* 0x004fca00078e02ff */
[----:B------:R-:W2:Y:S01]  /*61d60*/  LDC R75, c[0x0][0x278] ;  /* 0x00009e00ff4b7b82 */ /* 0x000ea20000000800 */
[-C--:B------:R-:W-:Y:S02]  /*61d70*/  IADD3 R48, P0, R79, R244.reuse, RZ ;  /* 0x000000f44f307210 */ /* 0x080fe40007f1e0ff */
[----:B------:R-:W-:Y:S01]  /*61d80*/  PRMT R84, R179, 0x7632, R84 ;  /* 0x00007632b3547816 */ /* 0x000fe20000000054 */
[----:B-1----:R-:W-:Y:S01]  /*61d90*/  IMAD R51, R52, 0x181, RZ ;  /* 0x0000018134337824 */ /* 0x002fe200078e02ff */
[-C--:B------:R-:W-:Y:S02]  /*61da0*/  IADD3 R50, P3, R49, R244.reuse, RZ ;  /* 0x000000f431327210 */ /* 0x080fe40007f7e0ff */
[-C--:B------:R-:W-:Y:S01]  /*61db0*/  IADD3 R52, P4, R81, R244.reuse, RZ ;  /* 0x000000f451347210 */ /* 0x080fe20007f9e0ff */
[----:B------:R-:W-:Y:S01]  /*61dc0*/  IMAD R77, R77, 0x308, RZ ;  /* 0x000003084d4d7824 */ /* 0x000fe200078e02ff */
[-C--:B------:R-:W-:Y:S01]  /*61dd0*/  LEA.HI.X.SX32 R49, R73, R245.reuse, 0x1, P0 ;  /* 0x000000f549317211 */ /* 0x080fe200000f0eff */
[----:B------:R-:W-:Y:S01]  /*61de0*/  IMAD R73, R78, 0x306, RZ ;  /* 0x000003064e497824 */ /* 0x000fe200078e02ff */
[-C--:B------:R-:W-:Y:S01]  /*61df0*/  LEA.HI.X.SX32 R51, R51, R245.reuse, 0x1, P3 ;  /* 0x000000f533337211 */ /* 0x080fe200018f0eff */
[----:B------:R1:W-:Y:S01]  /*61e00*/  STG.E.U16 desc[UR60][R46.64], R84 ;  /* 0x000000542e007986 */ /* 0x0003e2000c10153c */
[----:B------:R-:W-:Y:S01]  /*61e10*/  PRMT R83, R180, 0x7632, R83 ;  /* 0x00007632b4537816 */ /* 0x000fe20000000053 */
[----:B------:R-:W2:Y:S01]  /*61e20*/  LDC R79, c[0x0][0x278] ;  /* 0x00009e00ff4f7b82 */ /* 0x000ea20000000800 */
[----:B------:R-:W-:Y:S01]  /*61e30*/  LEA.HI.X.SX32 R53, R72, R245, 0x1, P4 ;  /* 0x000000f548357211 */ /* 0x000fe200020f0eff */
[----:B------:R1:W-:Y:S06]  /*61e40*/  STG.E.U16 desc[UR60][R48.64], R180 ;  /* 0x000000b430007986 */ /* 0x0003ec000c10153c */
[----:B------:R-:W4:Y:S01]  /*61e50*/  LDC R72, c[0x0][0x278] ;  /* 0x00009e00ff487b82 */ /* 0x000f220000000800 */
[----:B-1----:R-:W-:Y:S01]  /*61e60*/  IMAD R47, R74, 0x183, RZ ;  /* 0x000001834a2f7824 */ /* 0x002fe200078e02ff */
[-C--:B------:R-:W-:Y:S01]  /*61e70*/  IADD3 R46, P0, R73, R244.reuse, RZ ;  /* 0x000000f4492e7210 */ /* 0x080fe20007f1e0ff */
[----:B------:R-:W-:Y:S01]  /*61e80*/  STG.E.U16 desc[UR60][R50.64], R83 ;  /* 0x0000005332007986 */ /* 0x000fe2000c10153c */
[----:B------:R-:W-:-:S04]  /*61e90*/  IADD3 R48, P3, R77, R244, RZ ;  /* 0x000000f44d307210 */ /* 0x000fc80007f7e0ff */
[----:B------:R-:W1:Y:S01]  /*61ea0*/  LDC R80, c[0x0][0x278] ;  /* 0x00009e00ff507b82 */ /* 0x000e620000000800 */
[----:B------:R0:W-:Y:S01]  /*61eb0*/  STG.E.U16 desc[UR60][R52.64], R181 ;  /* 0x000000b534007986 */ /* 0x0001e2000c10153c */
[-C--:B------:R-:W-:Y:S02]  /*61ec0*/  LEA.HI.X.SX32 R47, R47, R245.reuse, 0x1, P0 ;  /* 0x000000f52f2f7211 */ /* 0x080fe400000f0eff */
[----:B------:R-:W-:-:S04]  /*61ed0*/  LEA.HI.X.SX32 R49, R71, R245, 0x1, P3 ;  /* 0x000000f547317211 */ /* 0x000fc800018f0eff */
[----:B------:R-:W1:Y:S01]  /*61ee0*/  LDC R78, c[0x0][0x278] ;  /* 0x00009e00ff4e7b82 */ /* 0x000e620000000800 */
[----:B0-----:R-:W-:Y:S01]  /*61ef0*/  IMAD R71, R76, 0x30c, RZ ;  /* 0x0000030c4c477824 */ /* 0x001fe200078e02ff */
[----:B------:R-:W-:-:S06]  /*61f00*/  PRMT R181, R181, 0x7632, R181 ;  /* 0x00007632b5b57816 */ /* 0x000fcc00000000b5 */
[----:B------:R-:W0:Y:S01]  /*61f10*/  LDC R74, c[0x0][0x278] ;  /* 0x00009e00ff4a7b82 */ /* 0x000e220000000800 */
[----:B------:R-:W-:Y:S01]  /*61f20*/  IMAD R81, R82, 0x30a, RZ ;  /* 0x0000030a52517824 */ /* 0x000fe200078e02ff */
[----:B------:R2:W-:Y:S06]  /*61f30*/  STG.E.U16 desc[UR60][R46.64], R181 ;  /* 0x000000b52e007986 */ /* 0x0005ec000c10153c */
[----:B------:R-:W0:Y:S01]  /*61f40*/  LDC R52, c[0x0][0x278] ;  /* 0x00009e00ff347b82 */ /* 0x000e220000000800 */
[----:B--2---:R-:W-:Y:S01]  /*61f50*/  IMAD R51, R75, 0x185, RZ ;  /* 0x000001854b337824 */ /* 0x004fe200078e02ff */
[----:B------:R-:W-:-:S02]  /*61f60*/  IADD3 R50, P4, R81, R244, RZ ;  /* 0x000000f451327210 */ /* 0x000fc40007f9e0ff */
[----:B------:R-:W-:-:S04]  /*61f70*/  IADD3 R46, P3, R71, R244, RZ ;  /* 0x000000f4472e7210 */ /* 0x000fc80007f7e0ff */
[----:B------:R-:W2:Y:S01]  /*61f80*/  LDC R75, c[0x0][0x278] ;  /* 0x00009e00ff4b7b82 */ /* 0x000ea20000000800 */
[-C--:B------:R-:W-:Y:S02]  /*61f90*/  LEA.HI.X.SX32 R47, R70, R245.reuse, 0x1, P3 ;  /* 0x000000f5462f7211 */ /* 0x080fe400018f0eff */
[----:B------:R-:W-:-:S05]  /*61fa0*/  LEA.HI.X.SX32 R51, R51, R245, 0x1, P4 ;  /* 0x000000f533337211 */ /* 0x000fca00020f0eff */
[----:B------:R-:W3:Y:S01]  /*61fb0*/  LDC R70, c[0x0][0x278] ;  /* 0x00009e00ff467b82 */ /* 0x000ee20000000800 */
[----:B------:R-:W-:Y:S01]  /*61fc0*/  PRMT R81, R182, 0x7632, R81 ;  /* 0x00007632b6517816 */ /* 0x000fe20000000051 */
[----:B------:R1:W-:Y:S01]  /*61fd0*/  STG.E.U16 desc[UR60][R48.64], R182 ;  /* 0x000000b630007986 */ /* 0x0003e2000c10153c */
[----:B------:R-:W-:-:S05]  /*61fe0*/  IMAD R79, R79, 0x30e, RZ ;  /* 0x0000030e4f4f7824 */ /* 0x000fca00078e02ff */
[----:B------:R-:W3:Y:S01]  /*61ff0*/  LDC R73, c[0x0][0x278] ;  /* 0x00009e00ff497b82 */ /* 0x000ee20000000800 */
[----:B----4-:R-:W-:Y:S01]  /*62000*/  IMAD R53, R72, 0x187, RZ ;  /* 0x0000018748357824 */ /* 0x010fe200078e02ff */
[----:B------:R4:W-:Y:S06]  /*62010*/  STG.E.U16 desc[UR60][R50.64], R81 ;  /* 0x0000005132007986 */ /* 0x0009ec000c10153c */
[----:B------:R-:W3:Y:S01]  /*62020*/  LDC R76, c[0x0][0x278] ;  /* 0x00009e00ff4c7b82 */ /* 0x000ee20000000800 */
[----:B-1----:R-:W-:-:S07]  /*62030*/  IMAD R49, R80, 0x310, RZ ;  /* 0x0000031050317824 */ /* 0x002fce00078e02ff */
[----:B------:R-:W1:Y:S01]  /*62040*/  LDC R77, c[0x0][0x278] ;  /* 0x00009e00ff4d7b82 */ /* 0x000e620000000800 */
[----:B----4-:R-:W-:Y:S01]  /*62050*/  IMAD R51, R78, 0x312, RZ ;  /* 0x000003124e337824 */ /* 0x010fe200078e02ff */
[----:B------:R4:W-:Y:S01]  /*62060*/  STG.E.U16 desc[UR60][R46.64], R183 ;  /* 0x000000b72e007986 */ /* 0x0009e2000c10153c */
[----:B------:R-:W-:-:S05]  /*62070*/  IADD3 R48, P0, R79, R244, RZ ;  /* 0x000000f44f307210 */ /* 0x000fca0007f1e0ff */
[----:B------:R-:W1:Y:S01]  /*62080*/  LDC R72, c[0x0][0x278] ;  /* 0x00009e00ff487b82 */ /* 0x000e620000000800 */
[-C--:B------:R-:W-:Y:S01]  /*62090*/  IADD3 R50, P3, R49, R244.reuse, RZ ;  /* 0x000000f431327210 */ /* 0x080fe20007f7e0ff */
[----:B0-----:R-:W-:Y:S01]  /*620a0*/  IMAD R71, R52, 0x189, RZ ;  /* 0x0000018934477824 */ /* 0x001fe200078e02ff */
[----:B------:R-:W-:Y:S01]  /*620b0*/  IADD3 R52, P4, R51, R244, RZ ;  /* 0x000000f433347210 */ /* 0x000fe20007f9e0ff */
[----:B----4-:R-:W-:-:S04]  /*620c0*/  IMAD R47, R74, 0x314, RZ ;  /* 0x000003144a2f7824 */ /* 0x010fc800078e02ff */
[----:B------:R-:W0:Y:S01]  /*620d0*/  LDC R78, c[0x0][0x278] ;  /* 0x00009e00ff4e7b82 */ /* 0x000e220000000800 */
[-C--:B------:R-:W-:Y:S02]  /*620e0*/  LEA.HI.X.SX32 R49, R53, R245.reuse, 0x1, P0 ;  /* 0x000000f535317211 */ /* 0x080fe400000f0eff */
[----:B------:R-:W-:Y:S02]  /*620f0*/  PRMT R80, R183, 0x7632, R80 ;  /* 0x00007632b7507816 */ /* 0x000fe40000000050 */
[----:B------:R-:W-:-:S03]  /*62100*/  LEA.HI.X.SX32 R51, R69, R245, 0x1, P3 ;  /* 0x000000f545337211 */ /* 0x000fc600018f0eff */
[----:B------:R-:W4:Y:S01]  /*62110*/  LDC R74, c[0x0][0x278] ;  /* 0x00009e00ff4a7b82 */ /* 0x000f220000000800 */
[----:B------:R-:W-:Y:S02]  /*62120*/  LEA.HI.X.SX32 R53, R71, R245, 0x1, P4 ;  /* 0x000000f547357211 */ /* 0x000fe400020f0eff */
[----:B------:R-:W-:-:S05]  /*62130*/  PRMT R81, R184, 0x7632, R81 ;  /* 0x00007632b8517816 */ /* 0x000fca0000000051 */
[----:B------:R-:W4:Y:S01]  /*62140*/  LDC R79, c[0x0][0x278] ;  /* 0x00009e00ff4f7b82 */ /* 0x000f220000000800 */
[----:B------:R3:W-:Y:S01]  /*62150*/  STG.E.U16 desc[UR60][R48.64], R80 ;  /* 0x0000005030007986 */ /* 0x0007e2000c10153c */
[----:B--2---:R-:W-:-:S06]  /*62160*/  IMAD R75, R75, 0x316, RZ ;  /* 0x000003164b4b7824 */ /* 0x004fcc00078e02ff */
[----:B------:R-:W2:Y:S01]  /*62170*/  LDC R69, c[0x0][0x278] ;  /* 0x00009e00ff457b82 */ /* 0x000ea20000000800 */
[----:B------:R1:W-:Y:S01]  /*62180*/  STG.E.U16 desc[UR60][R50.64], R184 ;  /* 0x000000b832007986 */ /* 0x0003e2000c10153c */
[----:B------:R-:W-:-:S06]  /*62190*/  IADD3 R46, P3, R47, R244, RZ ;  /* 0x000000f42f2e7210 */ /* 0x000fcc0007f7e0ff */
[----:B------:R-:W2:Y:S01]  /*621a0*/  LDC R71, c[0x0][0x278] ;  /* 0x00009e00ff477b82 */ /* 0x000ea20000000800 */
[----:B------:R0:W-:Y:S01]  /*621b0*/  STG.E.U16 desc[UR60][R52.64], R81 ;  /* 0x0000005134007986 */ /* 0x0001e2000c10153c */
[----:B---3--:R-:W-:Y:S01]  /*621c0*/  IMAD R49, R73, 0x18b, RZ ;  /* 0x0000018b49317824 */ /* 0x008fe200078e02ff */
[-C--:B------:R-:W-:Y:S01]  /*621d0*/  IADD3 R48, P0, R75, R244.reuse, RZ ;  /* 0x000000f44b307210 */ /* 0x080fe20007f1e0ff */
[----:B-1----:R-:W-:Y:S02]  /*621e0*/  IMAD R77, R77, 0x31a, RZ ;  /* 0x0000031a4d4d7824 */ /* 0x002fe400078e02ff */
[----:B------:R-:W-:Y:S01]  /*621f0*/  IMAD R51, R76, 0x318, RZ ;  /* 0x000003184c337824 */ /* 0x000fe200078e02ff */
[-C--:B------:R-:W-:Y:S01]  /*62200*/  LEA.HI.X.SX32 R47, R68, R245.reuse, 0x1, P3 ;  /* 0x000000f5442f7211 */ /* 0x080fe200018f0eff */
[----:B0-----:R-:W-:Y:S01]  /*62210*/  IMAD R53, R70, 0x18d, RZ ;  /* 0x0000018d46357824 */ /* 0x001fe200078e02ff */
[----:B------:R-:W-:Y:S01]  /*62220*/  LEA.HI.X.SX32 R49, R49, R245, 0x1, P0 ;  /* 0x000000f531317211 */ /* 0x000fe200000f0eff */
[----:B------:R-:W0:Y:S01]  /*62230*/  LDC R70, c[0x0][0x278] ;  /* 0x00009e00ff467b82 */ /* 0x000e220000000800 */
[----:B------:R-:W-:Y:S01]  /*62240*/  PRMT R76, R185, 0x7632, R76 ;  /* 0x00007632b94c7816 */ /* 0x000fe2000000004c */
[----:B------:R-:W-:Y:S01]  /*62250*/  IMAD R75, R72, 0x31c, RZ ;  /* 0x0000031c484b7824 */ /* 0x000fe200078e02ff */
[-C--:B------:R-:W-:Y:S01]  /*62260*/  IADD3 R50, P3, R51, R244.reuse, RZ ;  /* 0x000000f433327210 */ /* 0x080fe20007f7e0ff */
[----:B------:R1:W-:Y:S01]  /*62270*/  STG.E.U16 desc[UR60][R46.64], R185 ;  /* 0x000000b92e007986 */ /* 0x0003e2000c10153c */
[----:B------:R-:W-:-:S03]  /*62280*/  IADD3 R52, P4, R77, R244, RZ ;  /* 0x000000f44d347210 */ /* 0x000fc60007f9e0ff */
[----:B------:R-:W3:Y:S01]  /*62290*/  LDC R68, c[0x0][0x278] ;  /* 0x00009e00ff447b82 */ /* 0x000ee20000000800 */
[-C--:B------:R-:W-:Y:S01]  /*622a0*/  LEA.HI.X.SX32 R51, R67, R245.reuse, 0x1, P3 ;  /* 0x000000f543337211 */ /* 0x080fe200018f0eff */
[----:B------:R4:W-:Y:S01]  /*622b0*/  STG.E.U16 desc[UR60][R48.64], R76 ;  /* 0x0000004c30007986 */ /* 0x0009e2000c10153c */
[----:B------:R-:W-:Y:S02]  /*622c0*/  LEA.HI.X.SX32 R53, R53, R245, 0x1, P4 ;  /* 0x000000f535357211 */ /* 0x000fe400020f0eff */
[----:B------:R-:W-:-:S03]  /*622d0*/  PRMT R77, R186, 0x7632, R77 ;  /* 0x00007632ba4d7816 */ /* 0x000fc6000000004d */
[----:B------:R-:W3:Y:S01]  /*622e0*/  LDC R72, c[0x0][0x278] ;  /* 0x00009e00ff487b82 */ /* 0x000ee20000000800 */
[----:B-1----:R-:W-:Y:S01]  /*622f0*/  IMAD R47, R78, 0x31e, RZ ;  /* 0x0000031e4e2f7824 */ /* 0x002fe200078e02ff */
[----:B------:R-:W-:Y:S01]  /*62300*/  IADD3 R46, P3, R75, R244, RZ ;  /* 0x000000f44b2e7210 */ /* 0x000fe20007f7e0ff */
[----:B----4-:R-:W-:Y:S02]  /*62310*/  IMAD R79, R79, 0x322, RZ ;  /* 0x000003224f4f7824 */ /* 0x010fe400078e02ff */
[----:B------:R-:W-:-:S03]  /*62320*/  IMAD R49, R74, 0x320, RZ ;  /* 0x000003204a317824 */ /* 0x000fc600078e02ff */
[----:B------:R-:W1:Y:S01]  /*62330*/  LDC R73, c[0x0][0x278] ;  /* 0x00009e00ff497b82 */ /* 0x000e620000000800 */
[-C--:B------:R-:W-:Y:S01]  /*62340*/  IADD3 R48, P0, R47, R244.reuse, RZ ;  /* 0x000000f42f307210 */ /* 0x080fe20007f1e0ff */
[----:B------:R4:W-:Y:S01]  /*62350*/  STG.E.U16 desc[UR60][R50.64], R186 ;  /* 0x000000ba32007986 */ /* 0x0009e2000c10153c */
[----:B--2---:R-:W-:Y:S01]  /*62360*/  IMAD R67, R69, 0x18f, RZ ;  /* 0x0000018f45437824 */ /* 0x004fe200078e02ff */
[----:B------:R-:W-:Y:S02]  /*62370*/  LEA.HI.X.SX32 R47, R66, R245, 0x1, P3 ;  /* 0x000000f5422f7211 */ /* 0x000fe400018f0eff */
[----:B------:R2:W-:Y:S02]  /*62380*/  STG.E.U16 desc[UR60][R52.64], R77 ;  /* 0x0000004d34007986 */ /* 0x0005e4000c10153c */
[----:B------:R-:W1:Y:S01]  /*62390*/  LDC R66, c[0x0][0x278] ;  /* 0x00009e00ff427b82 */ /* 0x000e620000000800 */
[----:B------:R-:W-:Y:S02]  /*623a0*/  PRMT R74, R187, 0x7632, R74 ;  /* 0x00007632bb4a7816 */ /* 0x000fe4000000004a */
[----:B----4-:R-:W-:-:S02]  /*623b0*/  IADD3 R50, P3, R49, R244, RZ ;  /* 0x000000f431327210 */ /* 0x010fc40007f7e0ff */
[----:B------:R-:W-:-:S03]  /*623c0*/  PRMT R75, R188, 0x7632, R75 ;  /* 0x00007632bc4b7816 */ /* 0x000fc6000000004b */
[----:B------:R-:W4:Y:S01]  /*623d0*/  LDC R69, c[0x0][0x278] ;  /* 0x00009e00ff457b82 */ /* 0x000f220000000800 */
[----:B--2---:R-:W-:Y:S01]  /*623e0*/  IMAD R53, R71, 0x191, RZ ;  /* 0x0000019147357824 */ /* 0x004fe200078e02ff */
[----:B------:R-:W-:Y:S02]  /*623f0*/  IADD3 R52, P4, R79, R244, RZ ;  /* 0x000000f44f347210 */ /* 0x000fe40007f9e0ff */
[-C--:B------:R-:W-:Y:S02]  /*62400*/  LEA.HI.X.SX32 R49, R67, R245.reuse, 0x1, P0 ;  /* 0x000000f543317211 */ /* 0x080fe400000f0eff */
[-C--:B------:R-:W-:Y:S02]  /*62410*/  LEA.HI.X.SX32 R51, R65, R245.reuse, 0x1, P3 ;  /* 0x000000f541337211 */ /* 0x080fe400018f0eff */
[----:B------:R-:W2:Y:S01]  /*62420*/  LDC R65, c[0x0][0x278] ;  /* 0x00009e00ff417b82 */ /* 0x000ea20000000800 */
[----:B------:R-:W-:Y:S01]  /*62430*/  LEA.HI.X.SX32 R53, R53, R245, 0x1, P4 ;  /* 0x000000f535357211 */ /* 0x000fe200020f0eff */
[----:B0-----:R-:W-:Y:S01]  /*62440*/  IMAD R71, R70, 0x324, RZ ;  /* 0x0000032446477824 */ /* 0x001fe200078e02ff */
[----:B------:R-:W-:Y:S04]  /*62450*/  STG.E.U16 desc[UR60][R46.64], R187 ;  /* 0x000000bb2e007986 */ /* 0x000fe8000c10153c */
[----:B------:R3:W-:Y:S01]  /*62460*/  STG.E.U16 desc[UR60][R48.64], R74 ;  /* 0x0000004a30007986 */ /* 0x0007e2000c10153c */
[----:B------:R-:W0:Y:S03]  /*62470*/  LDC R67, c[0x0][0x278] ;  /* 0x00009e00ff437b82 */ /* 0x000e260000000800 */
[----:B------:R-:W-:Y:S05]  /*62480*/  STG.E.U16 desc[UR60][R50.64], R188 ;  /* 0x000000bc32007986 */ /* 0x000fea000c10153c */
[----:B------:R-:W4:Y:S01]  /*62490*/  LDC R70, c[0x0][0x278] ;  /* 0x00009e00ff467b82 */ /* 0x000f220000000800 */
[----:B------:R1:W-:Y:S01]  /*624a0*/  STG.E.U16 desc[UR60][R52.64], R75 ;  /* 0x0000004b34007986 */ /* 0x0003e2000c10153c */
[----:B---3--:R-:W-:-:S02]  /*624b0*/  IMAD R49, R68, 0x193, RZ ;  /* 0x0000019344317824 */ /* 0x008fc400078e02ff */
[----:B------:R-:W-:-:S04]  /*624c0*/  IMAD R47, R72, 0x326, RZ ;  /* 0x00000326482f7824 */ /* 0x000fc800078e02ff */
[----:B------:R-:W3:Y:S01]  /*624d0*/  LDC R68, c[0x0][0x278] ;  /* 0x00009e00ff447b82 */ /* 0x000ee20000000800 */
[----:B-1----:R-:W-:-:S07]  /*624e0*/  IMAD R73, R73, 0x328, RZ ;  /* 0x0000032849497824 */ /* 0x002fce00078e02ff */
[----:B------:R-:W1:Y:S01]  /*624f0*/  LDC R52, c[0x0][0x278] ;  /* 0x00009e00ff347b82 */ /* 0x000e620000000800 */
[-C--:B------:R-:W-:Y:S02]  /*62500*/  IADD3 R46, P0, R71, R244.reuse, RZ ;  /* 0x000000f4472e7210 */ /* 0x080fe40007f1e0ff */
[-C--:B------:R-:W-:Y:S02]  /*62510*/  IADD3 R48, P3, R47, R244.reuse, RZ ;  /* 0x000000f42f307210 */ /* 0x080fe40007f7e0ff */
[-C--:B------:R-:W-:Y:S01]  /*62520*/  LEA.HI.X.SX32 R47, R64, R245.reuse, 0x1, P0 ;  /* 0x000000f5402f7211 */ /* 0x080fe200000f0eff */
[----:B------:R-:W-:Y:S01]  /*62530*/  IMAD R53, R66, 0x32a, RZ ;  /* 0x0000032a42357824 */ /* 0x000fe200078e02ff */
[----:B------:R-:W-:Y:S01]  /*62540*/  IADD3 R50, P4, R73, R244, RZ ;  /* 0x000000f449327210 */ /* 0x000fe20007f9e0ff */
[----:B------:R-:W3:Y:S01]  /*62550*/  LDC R66, c[0x0][0x278] ;  /* 0x00009e00ff427b82 */ /* 0x000ee20000000800 */
[-C--:B------:R-:W-:Y:S01]  /*62560*/  LEA.HI.X.SX32 R49, R49, R245.reuse, 0x1, P3 ;  /* 0x000000f531317211 */ /* 0x080fe200018f0eff */
[----:B------:R2:W-:Y:S01]  /*62570*/  STG.E.U16 desc[UR60][R46.64], R189 ;  /* 0x000000bd2e007986 */ /* 0x0005e2000c10153c */
[----:B------:R-:W-:-:S02]  /*62580*/  LEA.HI.X.SX32 R51, R63, R245, 0x1, P4 ;  /* 0x000000f53f337211 */ /* 0x000fc400020f0eff */
[----:B------:R-:W-:-:S03]  /*62590*/  PRMT R72, R189, 0x7632, R72 ;  /* 0x00007632bd487816 */ /* 0x000fc60000000048 */
[----:B------:R-:W3:Y:S01]  /*625a0*/  LDC R63, c[0x0][0x278] ;  /* 0x00009e00ff3f7b82 */ /* 0x000ee20000000800 */
[----:B0-----:R-:W-:Y:S02]  /*625b0*/  IMAD R67, R67, 0x32c, RZ ;  /* 0x0000032c43437824 */ /* 0x001fe400078e02ff */
[----:B--2---:R-:W-:Y:S01]  /*625c0*/  IMAD R47, R65, 0x195, RZ ;  /* 0x00000195412f7824 */ /* 0x004fe200078e02ff */
[----:B------:R-:W-:-:S04]  /*625d0*/  IADD3 R46, P3, R53, R244, RZ ;  /* 0x000000f4352e7210 */ /* 0x000fc80007f7e0ff */
[----:B------:R-:W0:Y:S01]  /*625e0*/  LDC R71, c[0x0][0x278] ;  /* 0x00009e00ff477b82 */ /* 0x000e220000000800 */
[----:B----4-:R-:W-:Y:S01]  /*625f0*/  IMAD R53, R70, 0x330, RZ ;  /* 0x0000033046357824 */ /* 0x010fe200078e02ff */
[----:B------:R2:W-:Y:S01]  /*62600*/  STG.E.U16 desc[UR60][R48.64], R72 ;  /* 0x0000004830007986 */ /* 0x0005e2000c10153c */
[----:B------:R-:W-:Y:S02]  /*62610*/  PRMT R73, R190, 0x7632, R73 ;  /* 0x00007632be497816 */ /* 0x000fe40000000049 */
[----:B------:R-:W-:-:S03]  /*62620*/  LEA.HI.X.SX32 R47, R47, R245, 0x1, P3 ;  /* 0x000000f52f2f7211 */ /* 0x000fc600018f0eff */
[----:B------:R-:W4:Y:S01]  /*62630*/  LDC R64, c[0x0][0x278] ;  /* 0x00009e00ff407b82 */ /* 0x000f220000000800 */
[----:B------:R1:W-:Y:S01]  /*62640*/  STG.E.U16 desc[UR60][R50.64], R190 ;  /* 0x000000be32007986 */ /* 0x0003e2000c10153c */
[----:B------:R-:W-:Y:S01]  /*62650*/  IMAD R69, R69, 0x32e, RZ ;  /* 0x0000032e45457824 */ /* 0x000fe200078e02ff */
[----:B--2---:R-:W-:-:S05]  /*62660*/  IADD3 R48, P0, R67, R244, RZ ;  /* 0x000000f443307210 */ /* 0x004fca0007f1e0ff */
[----:B------:R-:W2:Y:S01]  /*62670*/  LDC R65, c[0x0][0x278] ;  /* 0x00009e00ff417b82 */ /* 0x000ea20000000800 */
[----:B------:R3:W-:Y:S01]  /*62680*/  STG.E.U16 desc[UR60][R46.64], R73 ;  /* 0x000000492e007986 */ /* 0x0007e2000c10153c */
[----:B-1----:R-:W-:Y:S01]  /*62690*/  IMAD R51, R52, 0x197, RZ ;  /* 0x0000019734337824 */ /* 0x002fe200078e02ff */
[----:B------:R-:W-:-:S05]  /*626a0*/  IADD3 R52, P4, R53, R244, RZ ;  /* 0x000000f435347210 */ /* 0x000fca0007f9e0ff */
[----:B------:R-:W1:Y:S01]  /*626b0*/  LDC R67, c[0x0][0x278] ;  /* 0x00009e00ff437b82 */ /* 0x000e620000000800 */
[----:B------:R-:W-:Y:S01]  /*626c0*/  LEA.HI.X.SX32 R53, R2, R245, 0x1, P4 ;  /* 0x000000f502357211 */ /* 0x000fe200020f0eff */
[----:B---3--:R-:W-:-:S06]  /*626d0*/  IMAD R73, R68, 0x332, RZ ;  /* 0x0000033244497824 */ /* 0x008fcc00078e02ff */
[----:B------:R-:W3:Y:S01]  /*626e0*/  LDC R68, c[0x0][0x278] ;  /* 0x00009e00ff447b82 */ /* 0x000ee20000000800 */
[----:B------:R-:W-:-:S07]  /*626f0*/  IADD3 R50, P3, R69, R244, RZ ;  /* 0x000000f445327210 */ /* 0x000fce0007f7e0ff */
[----:B------:R-:W3:Y:S01]  /*62700*/  LDC R2, c[0x0][0x278] ;  /* 0x00009e00ff027b82 */ /* 0x000ee20000000800 */
[-C--:B------:R-:W-:Y:S01]  /*62710*/  LEA.HI.X.SX32 R49, R62, R245.reuse, 0x1, P0 ;  /* 0x000000f53e317211 */ /* 0x080fe200000f0eff */
[----:B------:R-:W-:Y:S01]  /*62720*/  IMAD R75, R66, 0x334, RZ ;  /* 0x00000334424b7824 */ /* 0x000fe200078e02ff */
[----:B------:R-:W-:Y:S02]  /*62730*/  LEA.HI.X.SX32 R51, R51, R245, 0x1, P3 ;  /* 0x000000f533337211 */ /* 0x000fe400018f0eff */
[----:B------:R-:W-:-:S03]  /*62740*/  PRMT R62, R191, 0x7632, R62 ;  /* 0x00007632bf3e7816 */ /* 0x000fc6000000003e */
[----:B------:R-:W3:Y:S01]  /*62750*/  LDC R69, c[0x0][0x278] ;  /* 0x00009e00ff457b82 */ /* 0x000ee20000000800 */
[----:B------:R-:W-:Y:S01]  /*62760*/  IMAD R47, R63, 0x199, RZ ;  /* 0x000001993f2f7824 */ /* 0x000fe200078e02ff */
[----:B------:R4:W-:Y:S01]  /*62770*/  STG.E.U16 desc[UR60][R48.64], R191 ;  /* 0x000000bf30007986 */ /* 0x0009e2000c10153c */
[-C--:B------:R-:W-:Y:S01]  /*62780*/  IADD3 R46, P0, R73, R244.reuse, RZ ;  /* 0x000000f4492e7210 */ /* 0x080fe20007f1e0ff */
[----:B0-----:R-:W-:Y:S02]  /*62790*/  IMAD R71, R71, 0x336, RZ ;  /* 0x0000033647477824 */ /* 0x001fe400078e02ff */
[----:B------:R0:W-:Y:S01]  /*627a0*/  STG.E.U16 desc[UR60][R50.64], R62 ;  /* 0x0000003e32007986 */ /* 0x0001e2000c10153c */
[----:B------:R-:W-:Y:S01]  /*627b0*/  LEA.HI.X.SX32 R47, R47, R245, 0x1, P0 ;  /* 0x000000f52f2f7211 */ /* 0x000fe200000f0eff */
[----:B------:R-:W3:Y:S02]  /*627c0*/  LDC R66, c[0x0][0x278] ;  /* 0x00009e00ff427b82 */ /* 0x000ee40000000800 */
[----:B------:R2:W-:Y:S01]  /*627d0*/  STG.E.U16 desc[UR60][R52.64], R192 ;  /* 0x000000c034007986 */ /* 0x0005e2000c10153c */
[----:B----4-:R-:W-:Y:S01]  /*627e0*/  IADD3 R48, P3, R75, R244, RZ ;  /* 0x000000f44b307210 */ /* 0x010fe20007f7e0ff */
[----:B-1----:R-:W-:-:S04]  /*627f0*/  IMAD R67, R67, 0x33a, RZ ;  /* 0x0000033a43437824 */ /* 0x002fc800078e02ff */
[----:B------:R-:W1:Y:S01]  /*62800*/  LDC R70, c[0x0][0x278] ;  /* 0x00009e00ff467b82 */ /* 0x000e620000000800 */
[----:B0-----:R-:W-:Y:S01]  /*62810*/  IMAD R51, R64, 0x19b, RZ ;  /* 0x0000019b40337824 */ /* 0x001fe200078e02ff */
[----:B------:R-:W-:Y:S02]  /*62820*/  LEA.HI.X.SX32 R49, R4, R245, 0x1, P3 ;  /* 0x000000f504317211 */ /* 0x000fe400018f0eff */
[----:B--2---:R-:W-:-:S04]  /*62830*/  PRMT R192, R192, 0x7632, R192 ;  /* 0x00007632c0c07816 */ /* 0x004fc800000000c0 */
[----:B------:R-:W0:Y:S01]  /*62840*/  LDC R64, c[0x0][0x278] ;  /* 0x00009e00ff407b82 */ /* 0x000e220000000800 */
[----:B------:R-:W-:Y:S01]  /*62850*/  IADD3 R50, P4, R71, R244, RZ ;  /* 0x000000f447327210 */ /* 0x000fe20007f9e0ff */
[----:B------:R-:W-:Y:S01]  /*62860*/  IMAD R71, R65, 0x338, RZ ;  /* 0x0000033841477824 */ /* 0x000fe200078e02ff */
[----:B------:R-:W-:Y:S05]  /*62870*/  STG.E.U16 desc[UR60][R46.64], R192 ;  /* 0x000000c02e007986 */ /* 0x000fea000c10153c */
[----:B------:R-:W2:Y:S01]  /*62880*/  LDC R52, c[0x0][0x278] ;  /* 0x00009e00ff347b82 */ /* 0x000ea20000000800 */
[----:B------:R-:W-:Y:S01]  /*62890*/  LEA.HI.X.SX32 R51, R51, R245, 0x1, P4 ;  /* 0x000000f533337211 */ /* 0x000fe200020f0eff */
[----:B------:R4:W-:Y:S01]  /*628a0*/  STG.E.U16 desc[UR60][R48.64], R193 ;  /* 0x000000c130007986 */ /* 0x0009e2000c10153c */
[----:B------:R-:W-:Y:S01]  /*628b0*/  PRMT R4, R193, 0x7632, R4 ;  /* 0x00007632c1047816 */ /* 0x000fe20000000004 */
[----:B---3--:R-:W-:-:S04]  /*628c0*/  IMAD R53, R2, 0x19d, RZ ;  /* 0x0000019d02357824 */ /* 0x008fc800078e02ff */
[----:B------:R-:W3:Y:S01]  /*628d0*/  LDC R65, c[0x0][0x278] ;  /* 0x00009e00ff417b82 */ /* 0x000ee20000000800 */
[----:B------:R4:W-:Y:S02]  /*628e0*/  STG.E.U16 desc[UR60][R50.64], R4 ;  /* 0x0000000432007986 */ /* 0x0009e4000c10153c */
[----:B----4-:R-:W-:-:S05]  /*628f0*/  IMAD R49, R68, 0x33e, RZ ;  /* 0x0000033e44317824 */ /* 0x010fca00078e02ff */
[----:B------:R-:W4:Y:S01]  /*62900*/  LDC R62, c[0x0][0x278] ;  /* 0x00009e00ff3e7b82 */ /* 0x000f220000000800 */
[-C--:B------:R-:W-:Y:S01]  /*62910*/  IADD3 R48, P0, R67, R244.reuse, RZ ;  /* 0x000000f443307210 */ /* 0x080fe20007f1e0ff */
[----:B------:R-:W-:Y:S01]  /*62920*/  IMAD R69, R69, 0x33c, RZ ;  /* 0x0000033c45457824 */ /* 0x000fe200078e02ff */
[----:B------:R-:W-:Y:S02]  /*62930*/  IADD3 R50, P4, R49, R244, RZ ;  /* 0x000000f431327210 */ /* 0x000fe40007f9e0ff */
[----:B------:R-:W-:-:S03]  /*62940*/  LEA.HI.X.SX32 R49, R53, R245, 0x1, P0 ;  /* 0x000000f535317211 */ /* 0x000fc600000f0eff */
[----:B------:R-:W1:Y:S01]  /*62950*/  LDC R63, c[0x0][0x278] ;  /* 0x00009e00ff3f7b82 */ /* 0x000e620000000800 */
[----:B------:R-:W-:-:S07]  /*62960*/  IADD3 R46, P3, R71, R244, RZ ;  /* 0x000000f4472e7210 */ /* 0x000fce0007f7e0ff */
[----:B------:R-:W1:Y:S01]  /*62970*/  LDC R53, c[0x0][0x278] ;  /* 0x00009e00ff357b82 */ /* 0x000e620000000800 */
[-C--:B------:R-:W-:Y:S02]  /*62980*/  LEA.HI.X.SX32 R47, R6, R245.reuse, 0x1, P3 ;  /* 0x000000f5062f7211 */ /* 0x080fe400018f0eff */
[-C--:B------:R-:W-:Y:S01]  /*62990*/  IADD3 R4, P3, R69, R244.reuse, RZ ;  /* 0x000000f445047210 */ /* 0x080fe20007f7e0ff */
[----:B0-----:R-:W-:Y:S01]  /*629a0*/  IMAD R67, R64, 0x340, RZ ;  /* 0x0000034040437824 */ /* 0x001fe200078e02ff */
[----:B------:R-:W-:Y:S01]  /*629b0*/  PRMT R68, R194, 0x7632, R68 ;  /* 0x00007632c2447816 */ /* 0x000fe20000000044 */
[----:B--2---:R-:W-:Y:S01]  /*629c0*/  IMAD R51, R52, 0x19f, RZ ;  /* 0x0000019f34337824 */ /* 0x004fe200078e02ff */
[-C--:B------:R-:W-:Y:S01]  /*629d0*/  LEA.HI.X.SX32 R5, R5, R245.reuse, 0x1, P3 ;  /* 0x000000f505057211 */ /* 0x080fe200018f0eff */
[----:B------:R-:W0:Y:S01]  /*629e0*/  LDC R52, c[0x0][0x278] ;  /* 0x00009e00ff347b82 */ /* 0x000e220000000800 */
[----:B------:R4:W-:Y:S01]  /*629f0*/  STG.E.U16 desc[UR60][R46.64], R194 ;  /* 0x000000c22e007986 */ /* 0x0009e2000c10153c */
[----:B------:R-:W-:Y:S01]  /*62a00*/  IMAD R69, R66, 0x342, RZ ;  /* 0x0000034242457824 */ /* 0x000fe200078e02ff */
[----:B------:R-:W-:Y:S01]  /*62a10*/  IADD3 R2, P3, R67, R244, RZ ;  /* 0x000000f443027210 */ /* 0x000fe20007f7e0ff */
[----:B---3--:R-:W-:Y:S01]  /*62a20*/  IMAD R65, R65, 0x344, RZ ;  /* 0x0000034441417824 */ /* 0x008fe200078e02ff */
[----:B------:R-:W-:Y:S03]  /*62a30*/  STG.E.U16 desc[UR60][R48.64], R68 ;  /* 0x0000004430007986 */ /* 0x000fe6000c10153c */
[----:B------:R-:W2:Y:S01]  /*62a40*/  LDC R64, c[0x0][0x278] ;  /* 0x00009e00ff407b82 */ /* 0x000ea20000000800 */
[----:B------:R1:W-:Y:S01]  /*62a50*/  STG.E.U16 desc[UR60][R4.64], R195 ;  /* 0x000000c304007986 */ /* 0x0003e2000c10153c */
[----:B------:R-:W-:-:S02]  /*62a60*/  LEA.HI.X.SX32 R51, R51, R245, 0x1, P4 ;  /* 0x000000f533337211 */ /* 0x000fc400020f0eff */
[----:B------:R-:W-:Y:S01]  /*62a70*/  PRMT R71, R195, 0x7632, R71 ;  /* 0x00007632c3477816 */ /* 0x000fe20000000047 */
[----:B----4-:R-:W-:Y:S01]  /*62a80*/  IMAD R47, R62, 0x1a1, RZ ;  /* 0x000001a13e2f7824 */ /* 0x010fe200078e02ff */
[-C--:B------:R-:W-:Y:S02]  /*62a90*/  LEA.HI.X.SX32 R3, R3, R245.reuse, 0x1, P3 ;  /* 0x000000f503037211 */ /* 0x080fe400018f0eff */
[----:B------:R-:W3:Y:S01]  /*62aa0*/  LDC R6, c[0x0][0x278] ;  /* 0x00009e00ff067b82 */ /* 0x000ee20000000800 */
[-C--:B------:R-:W-:Y:S01]  /*62ab0*/  IADD3 R46, P3, R65, R244.reuse, RZ ;  /* 0x000000f4412e7210 */ /* 0x080fe20007f7e0ff */
[----:B-1----:R-:W-:Y:S01]  /*62ac0*/  IMAD R5, R70, 0x346, RZ ;  /* 0x0000034646057824 */ /* 0x002fe200078e02ff */
[-C--:B------:R-:W-:Y:S01]  /*62ad0*/  IADD3 R4, P0, R69, R244.reuse, RZ ;  /* 0x000000f445047210 */ /* 0x080fe20007f1e0ff */
[----:B------:R1:W-:Y:S01]  /*62ae0*/  STG.E.U16 desc[UR60][R50.64], R71 ;  /* 0x0000004732007986 */ /* 0x0003e2000c10153c */
[----:B------:R-:W-:Y:S02]  /*62af0*/  PRMT R62, R196, 0x7632, R62 ;  /* 0x00007632c43e7816 */ /* 0x000fe4000000003e */
[----:B------:R-:W-:Y:S01]  /*62b00*/  IADD3 R48, P4, R5, R244, RZ ;  /* 0x000000f405307210 */ /* 0x000fe20007f9e0ff */
[----:B------:R-:W-:Y:S01]  /*62b10*/  IMAD R49, R63, 0x1a3, RZ ;  /* 0x000001a33f317824 */ /* 0x000fe200078e02ff */
[-C--:B------:R-:W-:Y:S01]  /*62b20*/  LEA.HI.X.SX32 R5, R47, R245.reuse, 0x1, P0 ;  /* 0x000000f52f057211 */ /* 0x080fe200000f0eff */
[----:B------:R-:W-:Y:S01]  /*62b30*/  IMAD R63, R53, 0x34a, RZ ;  /* 0x0000034a353f7824 */ /* 0x000fe200078e02ff */
[----:B------:R-:W-:Y:S01]  /*62b40*/  LEA.HI.X.SX32 R47, R12, R245, 0x1, P3 ;  /* 0x000000f50c2f7211 */ /* 0x000fe200018f0eff */
[----:B------:R-:W4:Y:S01]  /*62b50*/  LDC R53, c[0x0][0x278] ;  /* 0x00009e00ff357b82 */ /* 0x000f220000000800 */
[----:B------:R0:W-:Y:S04]  /*62b60*/  STG.E.U16 desc[UR60][R2.64], R196 ;  /* 0x000000c402007986 */ /* 0x0001e8000c10153c */
[----:B------:R-:W-:Y:S03]  /*62b70*/  STG.E.U16 desc[UR60][R4.64], R62 ;  /* 0x0000003e04007986 */ /* 0x000fe6000c10153c */
[----:B-1----:R-:W1:Y:S01]  /*62b80*/  LDC R50, c[0x0][0x278] ;  /* 0x00009e00ff327b82 */ /* 0x002e620000000800 */
[----:B------:R0:W-:Y:S01]  /*62b90*/  STG.E.U16 desc[UR60][R46.64], R197 ;  /* 0x000000c52e007986 */ /* 0x0001e2000c10153c */
[----:B--2---:R-:W-:-:S02]  /*62ba0*/  IMAD R65, R64, 0x34c, RZ ;  /* 0x0000034c40417824 */ /* 0x004fc400078e02ff */
[----:B0-----:R-:W-:-:S04]  /*62bb0*/  IMAD R3, R52, 0x348, RZ ;  /* 0x0000034834037824 */ /* 0x001fc800078e02ff */
[----:B------:R-:W0:Y:S08]  /*62bc0*/  LDC R51, c[0x0][0x278] ;  /* 0x00009e00ff337b82 */ /* 0x000e300000000800 */
[----:B------:R-:W2:Y:S01]  /*62bd0*/  LDC R46, c[0x0][0x278] ;  /* 0x00009e00ff2e7b82 */ /* 0x000ea20000000800 */
[----:B------:R-:W-:Y:S01]  /*62be0*/  IADD3 R2, P0, R3, R244, RZ ;  /* 0x000000f403027210 */ /* 0x000fe20007f1e0ff */
[----:B---3--:R-:W-:Y:S01]  /*62bf0*/  IMAD R5, R6, 0x1a5, RZ ;  /* 0x000001a506057824 */ /* 0x008fe200078e02ff */
[----:B------:R-:W-:-:S02]  /*62c00*/  LEA.HI.X.SX32 R49, R49, R245, 0x1, P4 ;  /* 0x000000f531317211 */ /* 0x000fc400020f0eff */
[----:B------:R-:W-:-:S03]  /*62c10*/  PRMT R66, R197, 0x7632, R66 ;  /* 0x00007632c5427816 */ /* 0x000fc60000000042 */
[----:B------:R-:W3:Y:S01]  /*62c20*/  LDC R52, c[0x0][0x278] ;  /* 0x00009e00ff347b82 */ /* 0x000ee20000000800 */
[-C--:B------:R-:W-:Y:S02]  /*62c30*/  IADD3 R4, P3, R63, R244.reuse, RZ ;  /* 0x000000f43f047210 */ /* 0x080fe40007f7e0ff */
[----:B------:R-:W-:-:S05]  /*62c40*/  IADD3 R6, P4, R65, R244, RZ ;  /* 0x000000f441067210 */ /* 0x000fca0007f9e0ff */
[----:B------:R-:W3:Y:S01]  /*62c50*/  LDC R12, c[0x0][0x278] ;  /* 0x00009e00ff0c7b82 */ /* 0x000ee20000000800 */
[-C--:B------:R-:W-:Y:S01]  /*62c60*/  LEA.HI.X.SX32 R3, R7, R245.reuse, 0x1, P0 ;  /* 0x000000f507037211 */ /* 0x080fe200000f0eff */
[----:B------:R4:W-:Y:S01]  /*62c70*/  STG.E.U16 desc[UR60][R48.64], R66 ;  /* 0x0000004230007986 */ /* 0x0009e2000c10153c */
[-C--:B------:R-:W-:Y:S02]  /*62c80*/  LEA.HI.X.SX32 R5, R5, R245.reuse, 0x1, P3 ;  /* 0x000000f505057211 */ /* 0x080fe400018f0eff */
[----:B------:R-:W-:Y:S01]  /*62c90*/  PRMT R63, R198, 0x7632, R63 ;  /* 0x00007632c63f7816 */ /* 0x000fe2000000003f */
[----:B-1----:R-:W-:Y:S01]  /*62ca0*/  IMAD R47, R50, 0x34e, RZ ;  /* 0x0000034e322f7824 */ /* 0x002fe200078e02ff */
[----:B------:R-:W-:Y:S01]  /*62cb0*/  LEA.HI.X.SX32 R7, R8, R245, 0x1, P4 ;  /* 0x000000f508077211 */ /* 0x000fe200020f0eff */
[----:B------:R-:W1:Y:S01]  /*62cc0*/  LDC R50, c[0x0][0x278] ;  /* 0x00009e00ff327b82 */ /* 0x000e620000000800 */
[----:B----4-:R-:W-:Y:S01]  /*62cd0*/  IMAD R53, R53, 0x354, RZ ;  /* 0x0000035435357824 */ /* 0x010fe200078e02ff */
[----:B------:R4:W-:Y:S06]  /*62ce0*/  STG.E.U16 desc[UR60][R2.64], R198 ;  /* 0x000000c602007986 */ /* 0x0009ec000c10153c */
[----:B------:R-:W1:Y:S01]  /*62cf0*/  LDC R49, c[0x0][0x278] ;  /* 0x00009e00ff317b82 */ /* 0x000e620000000800 */
[----:B------:R-:W-:Y:S04]  /*62d00*/  STG.E.U16 desc[UR60][R4.64], R63 ;  /* 0x0000003f04007986 */ /* 0x000fe8000c10153c */
[----:B------:R2:W-:Y:S03]  /*62d10*/  STG.E.U16 desc[UR60][R6.64], R199 ;  /* 0x000000c706007986 */ /* 0x0005e6000c10153c */
[----:B------:R-:W1:Y:S01]  /*62d20*/  LDC R8, c[0x0][0x278] ;  /* 0x00009e00ff087b82 */ /* 0x000e620000000800 */
[----:B----4-:R-:W-:-:S07]  /*62d30*/  IADD3 R2, P3, R47, R244, RZ ;  /* 0x000000f42f027210 */ /* 0x010fce0007f7e0ff */
[----:B------:R-:W4:Y:S01]  /*62d40*/  LDC R62, c[0x0][0x278] ;  /* 0x00009e00ff3e7b82 */ /* 0x000f220000000800 */
[----:B--2---:R-:W-:Y:S01]  /*62d50*/  IMAD R7, R46, 0x1a9, RZ ;  /* 0x000001a92e077824 */ /* 0x004fe200078e02ff */
[----:B------:R-:W-:-:S04]  /*62d60*/  IADD3 R46, P4, R53, R244, RZ ;  /* 0x000000f4352e7210 */ /* 0x000fc80007f9e0ff */
[----:B------:R-:W-:Y:S02]  /*62d70*/  LEA.HI.X.SX32 R47, R16, R245, 0x1, P4 ;  /* 0x000000f5102f7211 */ /* 0x000fe400020f0eff */
[----:B------:R-:W2:Y:S01]  /*62d80*/  LDC R48, c[0x0][0x278] ;  /* 0x00009e00ff307b82 */ /* 0x000ea20000000800 */
[----:B0-----:R-:W-:Y:S02]  /*62d90*/  IMAD R51, R51, 0x350, RZ ;  /* 0x0000035033337824 */ /* 0x001fe400078e02ff */
[----:B---3--:R-:W-:-:S05]  /*62da0*/  IMAD R5, R52, 0x352, RZ ;  /* 0x0000035234057824 */ /* 0x008fca00078e02ff */
[----:B------:R-:W0:Y:S01]  /*62db0*/  LDC R16, c[0x0][0x278] ;  /* 0x00009e00ff107b82 */ /* 0x000e220000000800 */
[----:B------:R-:W-:Y:S01]  /*62dc0*/  IMAD R3, R12, 0x1a7, RZ ;  /* 0x000001a70c037824 */ /* 0x000fe200078e02ff */
[----:B------:R-:W-:-:S06]  /*62dd0*/  IADD3 R4, P0, R51, R244, RZ ;  /* 0x000000f433047210 */ /* 0x000fcc0007f1e0ff */
[----:B------:R-:W3:Y:S01]  /*62de0*/  LDC R52, c[0x0][0x278] ;  /* 0x00009e00ff347b82 */ /* 0x000ee20000000800 */
[-C--:B------:R-:W-:Y:S02]  /*62df0*/  LEA.HI.X.SX32 R3, R3, R245.reuse, 0x1, P3 ;  /* 0x000000f503037211 */ /* 0x080fe400018f0eff */
[----:B------:R-:W-:Y:S02]  /*62e00*/  PRMT R64, R199, 0x7632, R64 ;  /* 0x00007632c7407816 */ /* 0x000fe40000000040 */
[----:B------:R-:W-:Y:S02]  /*62e10*/  IADD3 R6, P3, R5, R244, RZ ;  /* 0x000000f405067210 */ /* 0x000fe40007f7e0ff */
[-C--:B------:R-:W-:Y:S01]  /*62e20*/  LEA.HI.X.SX32 R5, R15, R245.reuse, 0x1, P0 ;  /* 0x000000f50f057211 */ /* 0x080fe200000f0eff */
[----:B------:R-:W3:Y:S01]  /*62e30*/  LDC R51, c[0x0][0x278] ;  /* 0x00009e00ff337b82 */ /* 0x000ee20000000800 */
[----:B-1----:R-:W-:Y:S01]  /*62e40*/  IMAD R15, R49, 0x356, RZ ;  /* 0x00000356310f7824 */ /* 0x002fe200078e02ff */
[----:B------:R-:W-:Y:S01]  /*62e50*/  LEA.HI.X.SX32 R7, R7, R245, 0x1, P3 ;  /* 0x000000f507077211 */ /* 0x000fe200018f0eff */
[----:B------:R-:W-:Y:S01]  /*62e60*/  IMAD R53, R50, 0x358, RZ ;  /* 0x0000035832357824 */ /* 0x000fe200078e02ff */
[----:B------:R-:W-:Y:S01]  /*62e70*/  PRMT R65, R200, 0x7632, R65 ;  /* 0x00007632c8417816 */ /* 0x000fe20000000041 */
[----:B------:R1:W-:Y:S01]  /*62e80*/  STG.E.U16 desc[UR60][R2.64], R64 ;  /* 0x0000004002007986 */ /* 0x0003e2000c10153c */
[----:B----4-:R-:W-:-:S02]  /*62e90*/  IMAD R63, R62, 0x35a, RZ ;  /* 0x0000035a3e3f7824 */ /* 0x010fc400078e02ff */
[----:B------:R-:W4:Y:S01]  /*62ea0*/  LDC R12, c[0x0][0x278] ;  /* 0x00009e00ff0c7b82 */ /* 0x000f220000000800 */
[----:B------:R2:W-:Y:S04]  /*62eb0*/  STG.E.U16 desc[UR60][R4.64], R200 ;  /* 0x000000c804007986 */ /* 0x0005e8000c10153c */
[----:B------:R0:W-:Y:S03]  /*62ec0*/  STG.E.U16 desc[UR60][R6.64], R65 ;  /* 0x0000004106007986 */ /* 0x0001e6000c10153c */
[----:B------:R-:W4:Y:S01]  /*62ed0*/  LDC R49, c[0x0][0x278] ;  /* 0x00009e00ff317b82 */ /* 0x000f220000000800 */
[----:B-1----:R-:W-:Y:S01]  /*62ee0*/  IMAD R3, R8, 0x1ab, RZ ;  /* 0x000001ab08037824 */ /* 0x002fe200078e02ff */
[-C--:B------:R-:W-:Y:S01]  /*62ef0*/  IADD3 R2, P0, R15, R244.reuse, RZ ;  /* 0x000000f40f027210 */ /* 0x080fe20007f1e0ff */
[----:B------:R1:W-:Y:S01]  /*62f00*/  STG.E.U16 desc[UR60][R46.64], R201 ;  /* 0x000000c92e007986 */ /* 0x0003e2000c10153c */
[----:B--2---:R-:W-:-:S02]  /*62f10*/  IADD3 R4, P3, R53, R244, RZ ;  /* 0x000000f435047210 */ /* 0x004fc40007f7e0ff */
[-C--:B------:R-:W-:Y:S02]  /*62f20*/  LEA.HI.X.SX32 R3, R3, R245.reuse, 0x1, P0 ;  /* 0x000000f503037211 */ /* 0x080fe400000f0eff */
[----:B------:R-:W2:Y:S01]  /*62f30*/  LDC R15, c[0x0][0x278] ;  /* 0x00009e00ff0f7b82 */ /* 0x000ea20000000800 */
[----:B0-----:R-:W-:Y:S01]  /*62f40*/  IMAD R7, R48, 0x1ad, RZ ;  /* 0x000001ad30077824 */ /* 0x001fe200078e02ff */
[-C--:B------:R-:W-:Y:S01]  /*62f50*/  LEA.HI.X.SX32 R5, R13, R245.reuse, 0x1, P3 ;  /* 0x000000f50d057211 */ /* 0x080fe200018f0eff */
[----:B------:R-:W-:Y:S01]  /*62f60*/  IMAD R53, R16, 0x35c, RZ ;  /* 0x0000035c10357824 */ /* 0x000fe200078e02ff */
[----:B------:R-:W-:Y:S02]  /*62f70*/  IADD3 R6, P4, R63, R244, RZ ;  /* 0x000000f43f067210 */ /* 0x000fe40007f9e0ff */
[----:B-1----:R-:W-:Y:S02]  /*62f80*/  PRMT R201, R201, 0x7632, R201 ;  /* 0x00007632c9c97816 */ /* 0x002fe400000000c9 */
[----:B------:R-:W0:Y:S01]  /*62f90*/  LDC R46, c[0x0][0x278] ;  /* 0x00009e00ff2e7b82 */ /* 0x000e220000000800 */
[----:B------:R-:W-:-:S02]  /*62fa0*/  LEA.HI.X.SX32 R7, R7, R245, 0x1, P4 ;  /* 0x000000f507077211 */ /* 0x000fc400020f0eff */
[----:B------:R-:W-:Y:S01]  /*62fb0*/  PRMT R62, R202, 0x7632, R62 ;  /* 0x00007632ca3e7816 */ /* 0x000fe2000000003e */
[----:B------:R1:W-:Y:S04]  /*62fc0*/  STG.E.U16 desc[UR60][R2.64], R201 ;  /* 0x000000c902007986 */ /* 0x0003e8000c10153c */
[----:B------:R3:W-:Y:S01]  /*62fd0*/  STG.E.U16 desc[UR60][R4.64], R202 ;  /* 0x000000ca04007986 */ /* 0x0007e2000c10153c */
[----:B------:R-:W0:Y:S03]  /*62fe0*/  LDC R48, c[0x0][0x278] ;  /* 0x00009e00ff307b82 */ /* 0x000e260000000800 */
[----:B------:R3:W-:Y:S01]  /*62ff0*/  STG.E.U16 desc[UR60][R6.64], R62 ;  /* 0x0000003e06007986 */ /* 0x0007e2000c10153c */
[----:B-1----:R-:W-:-:S04]  /*63000*/  IADD3 R2, P3, R53, R244, RZ ;  /* 0x000000f435027210 */ /* 0x002fc80007f7e0ff */
[----:B------:R-:W1:Y:S01]  /*63010*/  LDC R47, c[0x0][0x278] ;  /* 0x00009e00ff2f7b82 */ /* 0x000e620000000800 */
[----:B---3--:R-:W-:Y:S01]  /*63020*/  IMAD R5, R52, 0x360, RZ ;  /* 0x0000036034057824 */ /* 0x008fe200078e02ff */
[----:B------:R-:W-:Y:S01]  /*63030*/  LEA.HI.X.SX32 R3, R14, R245, 0x1, P3 ;  /* 0x000000f50e037211 */ /* 0x000fe200018f0eff */
[----:B------:R-:W-:-:S03]  /*63040*/  IMAD R51, R51, 0x35e, RZ ;  /* 0x0000035e33337824 */ /* 0x000fc600078e02ff */
[-C--:B------:R-:W-:Y:S02]  /*63050*/  IADD3 R6, P3, R5, R244.reuse, RZ ;  /* 0x000000f405067210 */ /* 0x080fe40007f7e0ff */
[----:B------:R-:W3:Y:S02]  /*63060*/  LDC R8, c[0x0][0x278] ;  /* 0x00009e00ff087b82 */ /* 0x000ee40000000800 */
[----:B------:R-:W-:Y:S01]  /*63070*/  LEA.HI.X.SX32 R7, R18, R245, 0x1, P3 ;  /* 0x000000f512077211 */ /* 0x000fe200018f0eff */
[----:B----4-:R-:W-:Y:S01]  /*63080*/  IMAD R13, R12, 0x1af, RZ ;  /* 0x000001af0c0d7824 */ /* 0x010fe200078e02ff */
[----:B------:R-:W-:-:S04]  /*63090*/  IADD3 R4, P0, R51, R244, RZ ;  /* 0x000000f433047210 */ /* 0x000fc80007f1e0ff */
[----:B------:R-:W4:Y:S01]  /*630a0*/  LDC R18, c[0x0][0x278] ;  /* 0x00009e00ff127b82 */ /* 0x000f220000000800 */
[----:B------:R-:W-:Y:S01]  /*630b0*/  IMAD R49, R49, 0x362, RZ ;  /* 0x0000036231317824 */ /* 0x000fe200078e02ff */
[----:B------:R-:W-:Y:S01]  /*630c0*/  LEA.HI.X.SX32 R5, R13, R245, 0x1, P0 ;  /* 0x000000f50d057211 */ /* 0x000fe200000f0eff */
[----:B--2---:R-:W-:Y:S01]  /*630d0*/  IMAD R15, R15, 0x1b1, RZ ;  /* 0x000001b10f0f7824 */ /* 0x004fe200078e02ff */
[----:B------:R-:W-:-:S04]  /*630e0*/  PRMT R52, R203, 0x7632, R52 ;  /* 0x00007632cb347816 */ /* 0x000fc80000000034 */
[----:B------:R-:W2:Y:S01]  /*630f0*/  LDC R50, c[0x0][0x278] ;  /* 0x00009e00ff327b82 */ /* 0x000ea20000000800 */
[----:B------:R0:W-:Y:S01]  /*63100*/  STG.E.U16 desc[UR60][R2.64], R203 ;  /* 0x000000cb02007986 */ /* 0x0001e2000c10153c */
[----:B------:R-:W-:-:S06]  /*63110*/  IADD3 R12, P4, R49, R244, RZ ;  /* 0x000000f4310c7210 */ /* 0x000fcc0007f9e0ff */
[----:B------:R-:W2:Y:S01]  /*63120*/  LDC R14, c[0x0][0x278] ;  /* 0x00009e00ff0e7b82 */ /* 0x000ea20000000800 */
[----:B------:R-:W-:Y:S01]  /*63130*/  STG.E.U16 desc[UR60][R4.64], R52 ;  /* 0x0000003404007986 */ /* 0x000fe2000c10153c */
[----:B0-----:R-:W-:-:S06]  /*63140*/  IMAD R3, R46, 0x364, RZ ;  /* 0x000003642e037824 */ /* 0x001fcc00078e02ff */
[----:B------:R-:W0:Y:S01]  /*63150*/  LDC R49, c[0x0][0x278] ;  /* 0x00009e00ff317b82 */ /* 0x000e220000000800 */
[----:B------:R-:W-:Y:S01]  /*63160*/  LEA.HI.X.SX32 R13, R15, R245, 0x1, P4 ;  /* 0x000000f50f0d7211 */ /* 0x000fe200020f0eff */
[----:B------:R3:W-:Y:S01]  /*63170*/  STG.E.U16 desc[UR60][R6.64], R204 ;  /* 0x000000cc06007986 */ /* 0x0007e2000c10153c */
[----:B------:R-:W-:-:S05]  /*63180*/  IADD3 R2, P3, R3, R244, RZ ;  /* 0x000000f403027210 */ /* 0x000fca0007f7e0ff */
[----:B------:R-:W0:Y:S01]  /*63190*/  LDC R46, c[0x0][0x278] ;  /* 0x00009e00ff2e7b82 */ /* 0x000e220000000800 */
[----:B-1----:R-:W-:Y:S01]  /*631a0*/  IMAD R47, R47, 0x366, RZ ;  /* 0x000003662f2f7824 */ /* 0x002fe200078e02ff */
[----:B------:R-:W-:Y:S01]  /*631b0*/  LEA.HI.X.SX32 R3, R19, R245, 0x1, P3 ;  /* 0x000000f513037211 */ /* 0x000fe200018f0eff */
[----:B---3--:R-:W-:-:S05]  /*631c0*/  IMAD R7, R48, 0x368, RZ ;  /* 0x0000036830077824 */ /* 0x008fca00078e02ff */
[----:B------:R-:W1:Y:S01]  /*631d0*/  LDC R15, c[0x0][0x278] ;  /* 0x00009e00ff0f7b82 */ /* 0x000e620000000800 */
[----:B------:R-:W-:-:S07]  /*631e0*/  IADD3 R6, P3, R7, R244, RZ ;  /* 0x000000f407067210 */ /* 0x000fce0007f7e0ff */
[----:B------:R-:W3:Y:S01]  /*631f0*/  LDC R51, c[0x0][0x278] ;  /* 0x00009e00ff337b82 */ /* 0x000ee20000000800 */
[----:B------:R-:W-:Y:S02]  /*63200*/  PRMT R53, R204, 0x7632, R53 ;  /* 0x00007632cc357816 */ /* 0x000fe40000000035 */
[----:B------:R-:W-:-:S05]  /*63210*/  IADD3 R4, P0, R47, R244, RZ ;  /* 0x000000f42f047210 */ /* 0x000fca0007f1e0ff */
[----:B------:R-:W3:Y:S01]  /*63220*/  LDC R16, c[0x0][0x278] ;  /* 0x00009e00ff107b82 */ /* 0x000ee20000000800 */
[----:B------:R-:W-:Y:S01]  /*63230*/  LEA.HI.X.SX32 R7, R17, R245, 0x1, P3 ;  /* 0x000000f511077211 */ /* 0x000fe200018f0eff */
[----:B----4-:R-:W-:Y:S01]  /*63240*/  IMAD R47, R18, 0x36c, RZ ;  /* 0x0000036c122f7824 */ /* 0x010fe200078e02ff */
[----:B------:R2:W-:Y:S01]  /*63250*/  STG.E.U16 desc[UR60][R12.64], R53 ;  /* 0x000000350c007986 */ /* 0x0005e2000c10153c */
[----:B------:R-:W-:-:S04]  /*63260*/  IMAD R5, R8, 0x1b3, RZ ;  /* 0x000001b308057824 */ /* 0x000fc800078e02ff */
[----:B------:R-:W4:Y:S01]  /*63270*/  LDC R17, c[0x0][0x278] ;  /* 0x00009e00ff117b82 */ /* 0x000f220000000800 */
[----:B------:R0:W-:Y:S01]  /*63280*/  STG.E.U16 desc[UR60][R2.64], R205 ;  /* 0x000000cd02007986 */ /* 0x0001e2000c10153c */
[----:B------:R-:W-:-:S06]  /*63290*/  LEA.HI.X.SX32 R5, R5, R245, 0x1, P0 ;  /* 0x000000f505057211 */ /* 0x000fcc00000f0eff */
[----:B------:R-:W4:Y:S01]  /*632a0*/  LDC R18, c[0x0][0x278] ;  /* 0x00009e00ff127b82 */ /* 0x000f220000000800 */
[----:B--2---:R-:W-:Y:S02]  /*632b0*/  IMAD R53, R50, 0x36a, RZ ;  /* 0x0000036a32357824 */ /* 0x004fe400078e02ff */
[----:B------:R-:W-:Y:S01]  /*632c0*/  IMAD R13, R14, 0x1b5, RZ ;  /* 0x000001b50e0d7824 */ /* 0x000fe200078e02ff */
[----:B0-----:R-:W-:-:S04]  /*632d0*/  PRMT R3, R205, 0x7632, R3 ;  /* 0x00007632cd037816 */ /* 0x001fc80000000003 */
[----:B------:R-:W0:Y:S01]  /*632e0*/  LDC R19, c[0x0][0x278] ;  /* 0x00009e00ff137b82 */ /* 0x000e220000000800 */
[-C--:B------:R-:W-:Y:S01]  /*632f0*/  IADD3 R12, P4, R53, R244.reuse, RZ ;  /* 0x000000f4350c7210 */ /* 0x080fe20007f9e0ff */
[----:B------:R-:W-:Y:S01]  /*63300*/  IMAD R49, R49, 0x36e, RZ ;  /* 0x0000036e31317824 */ /* 0x000fe200078e02ff */
[----:B------:R2:W-:Y:S01]  /*63310*/  STG.E.U16 desc[UR60][R4.64], R3 ;  /* 0x0000000304007986 */ /* 0x0005e2000c10153c */
[----:B------:R-:W-:Y:S01]  /*63320*/  PRMT R8, R206, 0x7632, R8 ;  /* 0x00007632ce087816 */ /* 0x000fe20000000008 */
[----:B-1----:R-:W-:Y:S01]  /*63330*/  IMAD R15, R15, 0x1b7, RZ ;  /* 0x000001b70f0f7824 */ /* 0x002fe200078e02ff */
[-C--:B------:R-:W-:Y:S01]  /*63340*/  LEA.HI.X.SX32 R13, R13, R245.reuse, 0x1, P4 ;  /* 0x000000f50d0d7211 */ /* 0x080fe200020f0eff */
[----:B---3--:R-:W-:Y:S01]  /*63350*/  IMAD R51, R51, 0x372, RZ ;  /* 0x0000037233337824 */ /* 0x008fe200078e02ff */
[-C--:B------:R-:W-:Y:S01]  /*63360*/  IADD3 R2, P3, R47, R244.reuse, RZ ;  /* 0x000000f42f027210 */ /* 0x080fe20007f7e0ff */
[----:B------:R1:W-:Y:S01]  /*63370*/  STG.E.U16 desc[UR60][R6.64], R206 ;  /* 0x000000ce06007986 */ /* 0x0003e2000c10153c */
[----:B------:R-:W3:Y:S01]  /*63380*/  LDC R14, c[0x0][0x278] ;  /* 0x00009e00ff0e7b82 */ /* 0x000ee20000000800 */
[----:B--2---:R-:W-:Y:S01]  /*63390*/  IMAD R5, R46, 0x370, RZ ;  /* 0x000003702e057824 */ /* 0x004fe200078e02ff */
[-C--:B------:R-:W-:Y:S01]  /*633a0*/  IADD3 R4, P0, R49, R244.reuse, RZ ;  /* 0x000000f431047210 */ /* 0x080fe20007f1e0ff */
[----:B------:R2:W-:Y:S01]  /*633b0*/  STG.E.U16 desc[UR60][R12.64], R8 ;  /* 0x000000080c007986 */ /* 0x0005e2000c10153c */
[----:B------:R-:W-:Y:S01]  /*633c0*/  LEA.HI.X.SX32 R3, R9, R245, 0x1, P3 ;  /* 0x000000f509037211 */ /* 0x000fe200018f0eff */
[----:B------:R-:W-:Y:S01]  /*633d0*/  IMAD R9, R16, 0x1b9, RZ ;  /* 0x000001b910097824 */ /* 0x000fe200078e02ff */
[----:B-1----:R-:W-:-:S02]  /*633e0*/  IADD3 R6, P3, R5, R244, RZ ;  /* 0x000000f405067210 */ /* 0x002fc40007f7e0ff */
[----:B------:R-:W1:Y:S01]  /*633f0*/  LDC R16, c[0x0][0x278] ;  /* 0x00009e00ff107b82 */ /* 0x000e620000000800 */
[----:B------:R-:W-:Y:S02]  /*63400*/  LEA.HI.X.SX32 R5, R15, R245, 0x1, P0 ;  /* 0x000000f50f057211 */ /* 0x000fe400000f0eff */
[----:B------:R-:W-:Y:S02]  /*63410*/  PRMT R46, R207, 0x7632, R46 ;  /* 0x00007632cf2e7816 */ /* 0x000fe4000000002e */
[----:B--2---:R-:W-:-:S03]  /*63420*/  IADD3 R8, P4, R51, R244, RZ ;  /* 0x000000f433087210 */ /* 0x004fc60007f9e0ff */
[----:B------:R-:W2:Y:S01]  /*63430*/  LDC R15, c[0x0][0x278] ;  /* 0x00009e00ff0f7b82 */ /* 0x000ea20000000800 */
[-C--:B------:R-:W-:Y:S01]  /*63440*/  LEA.HI.X.SX32 R7, R23, R245.reuse, 0x1, P3 ;  /* 0x000000f517077211 */ /* 0x080fe200018f0eff */
[----:B------:R0:W-:Y:S01]  /*63450*/  STG.E.U16 desc[UR60][R2.64], R207 ;  /* 0x000000cf02007986 */ /* 0x0001e2000c10153c */
[----:B------:R-:W-:Y:S01]  /*63460*/  LEA.HI.X.SX32 R9, R9, R245, 0x1, P4 ;  /* 0x000000f509097211 */ /* 0x000fe200020f0eff */
[----:B----4-:R-:W-:Y:S01]  /*63470*/  IMAD R13, R17, 0x374, RZ ;  /* 0x00000374110d7824 */ /* 0x010fe200078e02ff */
[----:B------:R-:W-:Y:S01]  /*63480*/  PRMT R23, R208, 0x7632, R23 ;  /* 0x00007632d0177816 */ /* 0x000fe20000000017 */
[----:B------:R-:W-:Y:S02]  /*63490*/  STG.E.U16 desc[UR60][R4.64], R46 ;  /* 0x0000002e04007986 */ /* 0x000fe4000c10153c */
[----:B------:R-:W4:Y:S02]  /*634a0*/  LDC R12, c[0x0][0x278] ;  /* 0x00009e00ff0c7b82 */ /* 0x000f240000000800 */
[----:B------:R3:W-:Y:S01]  /*634b0*/  STG.E.U16 desc[UR60][R6.64], R208 ;  /* 0x000000d006007986 */ /* 0x0007e2000c10153c */
[----:B0-----:R-:W-:-:S05]  /*634c0*/  IMAD R3, R18, 0x376, RZ ;  /* 0x0000037612037824 */ /* 0x001fca00078e02ff */
[----:B------:R-:W0:Y:S01]  /*634d0*/  LDC R17, c[0x0][0x278] ;  /* 0x00009e00ff117b82 */ /* 0x000e220000000800 */
[----:B------:R3:W-:Y:S01]  /*634e0*/  STG.E.U16 desc[UR60][R8.64], R23 ;  /* 0x0000001708007986 */ /* 0x0007e2000c10153c */
[----:B------:R-:W-:-:S06]  /*634f0*/  IMAD R19, R19, 0x378, RZ ;  /* 0x0000037813137824 */ /* 0x000fcc00078e02ff */
[----:B------:R-:W4:Y:S01]  /*63500*/  LDC R18, c[0x0][0x278] ;  /* 0x00009e00ff127b82 */ /* 0x000f220000000800 */
[----:B---3--:R-:W-:-:S07]  /*63510*/  IADD3 R6, P4, R19, R244, RZ ;  /* 0x000000f413067210 */ /* 0x008fce0007f9e0ff */
[----:B------:R-:W3:Y:S01]  /*63520*/  LDC R8, c[0x0][0x278] ;  /* 0x00009e00ff087b82 */ /* 0x000ee20000000800 */
[-C--:B------:R-:W-:Y:S01]  /*63530*/  IADD3 R2, P0, R13, R244.reuse, RZ ;  /* 0x000000f40d027210 */ /* 0x080fe20007f1e0ff */
[----:B------:R-:W-:Y:S01]  /*63540*/  IMAD R5, R14, 0x1bb, RZ ;  /* 0x000001bb0e057824 */ /* 0x000fe200078e02ff */
[----:B------:R-:W-:-:S05]  /*63550*/  IADD3 R4, P3, R3, R244, RZ ;  /* 0x000000f403047210 */ /* 0x000fca0007f7e0ff */
[----:B------:R-:W3:Y:S01]  /*63560*/  LDC R19, c[0x0][0x278] ;  /* 0x00009e00ff137b82 */ /* 0x000ee20000000800 */
[-C--:B------:R-:W-:Y:S01]  /*63570*/  LEA.HI.X.SX32 R3, R26, R245.reuse, 0x1, P0 ;  /* 0x000000f51a037211 */ /* 0x080fe200000f0eff */
[----:B--2---:R-:W-:Y:S01]  /*63580*/  IMAD R9, R15, 0x37a, RZ ;  /* 0x0000037a0f097824 */ /* 0x004fe200078e02ff */
[----:B------:R-:W-:-:S05]  /*63590*/  LEA.HI.X.SX32 R5, R5, R245, 0x1, P3 ;  /* 0x000000f505057211 */ /* 0x000fca00018f0eff */
[----:B------:R-:W2:Y:S01]  /*635a0*/  LDC R14, c[0x0][0x278] ;  /* 0x00009e00ff0e7b82 */ /* 0x000ea20000000800 */
[----:B------:R-:W-:Y:S01]  /*635b0*/  PRMT R26, R209, 0x7632, R26 ;  /* 0x00007632d11a7816 */ /* 0x000fe2000000001a */
[----:B------:R4:W-:Y:S01]  /*635c0*/  STG.E.U16 desc[UR60][R2.64], R209 ;  /* 0x000000d102007986 */ /* 0x0009e2000c10153c */
[----:B------:R-:W-:Y:S01]  /*635d0*/  LEA.HI.X.SX32 R7, R25, R245, 0x1, P4 ;  /* 0x000000f519077211 */ /* 0x000fe200020f0eff */
[----:B-1----:R-:W-:Y:S02]  /*635e0*/  IMAD R25, R16, 0x37c, RZ ;  /* 0x0000037c10197824 */ /* 0x002fe400078e02ff */
[----:B0-----:R-:W-:Y:S02]  /*635f0*/  IMAD R17, R17, 0x37e, RZ ;  /* 0x0000037e11117824 */ /* 0x001fe400078e02ff */
[----:B------:R-:W0:Y:S01]  /*63600*/  LDC R13, c[0x0][0x278] ;  /* 0x00009e00ff0d7b82 */ /* 0x000e220000000800 */
[----:B------:R1:W-:Y:S01]  /*63610*/  STG.E.U16 desc[UR60][R4.64], R26 ;  /* 0x0000001a04007986 */ /* 0x0003e2000c10153c */
[----:B----4-:R-:W-:Y:S01]  /*63620*/  IMAD R3, R12, 0x1bd, RZ ;  /* 0x000001bd0c037824 */ /* 0x010fe200078e02ff */
[----:B------:R-:W-:-:S05]  /*63630*/  IADD3 R2, P3, R9, R244, RZ ;  /* 0x000000f409027210 */ /* 0x000fca0007f7e0ff */
[----:B------:R-:W4:Y:S01]  /*63640*/  LDC R15, c[0x0][0x278] ;  /* 0x00009e00ff0f7b82 */ /* 0x000f220000000800 */
[----:B------:R-:W-:Y:S01]  /*63650*/  IMAD R9, R18, 0x380, RZ ;  /* 0x0000038012097824 */ /* 0x000fe200078e02ff */
[----:B------:R3:W-:Y:S01]  /*63660*/  STG.E.U16 desc[UR60][R6.64], R210 ;  /* 0x000000d206007986 */ /* 0x0007e2000c10153c */
[-C--:B------:R-:W-:Y:S02]  /*63670*/  LEA.HI.X.SX32 R3, R3, R245.reuse, 0x1, P3 ;  /* 0x000000f503037211 */ /* 0x080fe400018f0eff */
[-C--:B-1----:R-:W-:Y:S02]  /*63680*/  IADD3 R4, P0, R25, R244.reuse, RZ ;  /* 0x000000f419047210 */ /* 0x082fe40007f1e0ff */
[----:B------:R-:W-:Y:S01]  /*63690*/  PRMT R46, R210, 0x7632, R46 ;  /* 0x00007632d22e7816 */ /* 0x000fe2000000002e */
[----:B------:R-:W1:Y:S01]  /*636a0*/  LDC R23, c[0x0][0x278] ;  /* 0x00009e00ff177b82 */ /* 0x000e620000000800 */
[----:B------:R-:W-:Y:S01]  /*636b0*/  LEA.HI.X.SX32 R5, R27, R245, 0x1, P0 ;  /* 0x000000f51b057211 */ /* 0x000fe200000f0eff */
[----:B---3--:R-:W-:Y:S01]  /*636c0*/  IMAD R7, R8, 0x1bf, RZ ;  /* 0x000001bf08077824 */ /* 0x008fe200078e02ff */
[----:B------:R-:W-:-:S05]  /*636d0*/  IADD3 R6, P3, R17, R244, RZ ;  /* 0x000000f411067210 */ /* 0x000fca0007f7e0ff */
[----:B------:R-:W3:Y:S01]  /*636e0*/  LDC R16, c[0x0][0x278] ;  /* 0x00009e00ff107b82 */ /* 0x000ee20000000800 */
[----:B------:R-:W-:Y:S02]  /*636f0*/  IADD3 R8, P4, R9, R244, RZ ;  /* 0x000000f409087210 */ /* 0x000fe40007f9e0ff */
[-C--:B------:R-:W-:Y:S02]  /*63700*/  LEA.HI.X.SX32 R7, R7, R245.reuse, 0x1, P3 ;  /* 0x000000f507077211 */ /* 0x080fe400018f0eff */
[----:B------:R-:W-:Y:S01]  /*63710*/  PRMT R26, R211, 0x7632, R26 ;  /* 0x00007632d31a7816 */ /* 0x000fe2000000001a */
[----:B------:R-:W-:Y:S01]  /*63720*/  IMAD R25, R19, 0x382, RZ ;  /* 0x0000038213197824 */ /* 0x000fe200078e02ff */
[----:B------:R-:W-:Y:S01]  /*63730*/  LEA.HI.X.SX32 R9, R28, R245, 0x1, P4 ;  /* 0x000000f51c097211 */ /* 0x000fe200020f0eff */
[----:B------:R0:W-:Y:S01]  /*63740*/  STG.E.U16 desc[UR60][R2.64], R46 ;  /* 0x0000002e02007986 */ /* 0x0001e2000c10153c */
[----:B------:R-:W3:Y:S03]  /*63750*/  LDC R19, c[0x0][0x278] ;  /* 0x00009e00ff137b82 */ /* 0x000ee60000000800 */
[----:B------:R-:W-:Y:S04]  /*63760*/  STG.E.U16 desc[UR60][R4.64], R211 ;  /* 0x000000d304007986 */ /* 0x000fe8000c10153c */
[----:B------:R2:W-:Y:S01]  /*63770*/  STG.E.U16 desc[UR60][R6.64], R26 ;  /* 0x0000001a06007986 */ /* 0x0005e2000c10153c */
[----:B------:R-:W3:Y:S03]  /*63780*/  LDC R17, c[0x0][0x278] ;  /* 0x00009e00ff117b82 */ /* 0x000ee60000000800 */
[----:B------:R4:W-:Y:S01]  /*63790*/  STG.E.U16 desc[UR60][R8.64], R212 ;  /* 0x000000d408007986 */ /* 0x0009e2000c10153c */
[----:B0-----:R-:W-:-:S04]  /*637a0*/  IMAD R3, R13, 0x1c1, RZ ;  /* 0x000001c10d037824 */ /* 0x001fc800078e02ff */
[----:B------:R-:W0:Y:S01]  /*637b0*/  LDC R18, c[0x0][0x278] ;  /* 0x00009e00ff127b82 */ /* 0x000e220000000800 */
[----:B--2---:R-:W-:-:S07]  /*637c0*/  IMAD R7, R14, 0x1c3, RZ ;  /* 0x000001c30e077824 */ /* 0x004fce00078e02ff */
[----:B----4-:R-:W2:Y:S01]  /*637d0*/  LDC R8, c[0x0][0x278] ;  /* 0x00009e00ff087b82 */ /* 0x010ea20000000800 */
[----:B------:R-:W-:-:S07]  /*637e0*/  IMAD R15, R15, 0x384, RZ ;  /* 0x000003840f0f7824 */ /* 0x000fce00078e02ff */
[----:B------:R-:W4:Y:S01]  /*637f0*/  LDC R14, c[0x0][0x278] ;  /* 0x00009e00ff0e7b82 */ /* 0x000f220000000800 */
[----:B------:R-:W-:Y:S01]  /*63800*/  IADD3 R2, P0, R25, R244, RZ ;  /* 0x000000f419027210 */ /* 0x000fe20007f1e0ff */
[----:B-1----:R-:W-:Y:S01]  /*63810*/  IMAD R23, R23, 0x386, RZ ;  /* 0x0000038617177824 */ /* 0x002fe200078e02ff */
[----:B------:R-:W-:-:S05]  /*63820*/  PRMT R212, R212, 0x7632, R212 ;  /* 0x00007632d4d47816 */ /* 0x000fca00000000d4 */
[----:B------:R-:W1:Y:S01]  /*63830*/  LDC R12, c[0x0][0x278] ;  /* 0x00009e00ff0c7b82 */ /* 0x000e620000000800 */
[-C--:B------:R-:W-:Y:S01]  /*63840*/  LEA.HI.X.SX32 R3, R3, R245.reuse, 0x1, P0 ;  /* 0x000000f503037211 */ /* 0x080fe200000f0eff */
[----:B---3--:R-:W-:Y:S01]  /*63850*/  IMAD R25, R16, 0x388, RZ ;  /* 0x0000038810197824 */ /* 0x008fe200078e02ff */
[-C--:B------:R-:W-:Y:S01]  /*63860*/  IADD3 R4, P3, R15, R244.reuse, RZ ;  /* 0x000000f40f047210 */ /* 0x080fe20007f7e0ff */
[----:B------:R-:W-:Y:S01]  /*63870*/  IMAD R19, R19, 0x38e, RZ ;  /* 0x0000038e13137824 */ /* 0x000fe200078e02ff */
[----:B------:R-:W-:Y:S01]  /*63880*/  IADD3 R6, P4, R23, R244, RZ ;  /* 0x000000f417067210 */ /* 0x000fe20007f9e0ff */
[----:B------:R3:W-:Y:S01]  /*63890*/  STG.E.U16 desc[UR60][R2.64], R212 ;  /* 0x000000d402007986 */ /* 0x0007e2000c10153c */
[-C--:B------:R-:W-:Y:S01]  /*638a0*/  LEA.HI.X.SX32 R5, R10, R245.reuse, 0x1, P3 ;  /* 0x000000f50a057211 */ /* 0x080fe200018f0eff */
[----:B------:R-:W0:Y:S01]  /*638b0*/  LDC R13, c[0x0][0x278] ;  /* 0x00009e00ff0d7b82 */ /* 0x000e220000000800 */
[----:B------:R-:W-:Y:S02]  /*638c0*/  LEA.HI.X.SX32 R7, R7, R245, 0x1, P4 ;  /* 0x000000f507077211 */ /* 0x000fe400020f0eff */
[----:B------:R-:W-:-:S05]  /*638d0*/  PRMT R26, R213, 0x7632, R26 ;  /* 0x00007632d51a7816 */ /* 0x000fca000000001a */
[----:B------:R-:W0:Y:S01]  /*638e0*/  LDC R15, c[0x0][0x278] ;  /* 0x00009e00ff0f7b82 */ /* 0x000e220000000800 */
[----:B---3--:R-:W-:-:S04]  /*638f0*/  IADD3 R2, P3, R25, R244, RZ ;  /* 0x000000f419027210 */ /* 0x008fc80007f7e0ff */
[----:B------:R-:W-:Y:S01]  /*63900*/  LEA.HI.X.SX32 R3, R11, R245, 0x1, P3 ;  /* 0x000000f50b037211 */ /* 0x000fe200018f0eff */
[----:B--2---:R-:W-:Y:S01]  /*63910*/  IMAD R11, R8, 0x1c7, RZ ;  /* 0x000001c7080b7824 */ /* 0x004fe200078e02ff */
[-C--:B------:R-:W-:Y:S01]  /*63920*/  IADD3 R8, P4, R19, R244.reuse, RZ ;  /* 0x000000f413087210 */ /* 0x080fe20007f9e0ff */
[----:B----4-:R-:W-:Y:S01]  /*63930*/  IMAD R19, R14, 0x390, RZ ;  /* 0x000003900e137824 */ /* 0x010fe200078e02ff */
[----:B------:R2:W-:Y:S01]  /*63940*/  STG.E.U16 desc[UR60][R4.64], R213 ;  /* 0x000000d504007986 */ /* 0x0005e2000c10153c */
[----:B------:R-:W3:Y:S01]  /*63950*/  LDC R16, c[0x0][0x278] ;  /* 0x00009e00ff107b82 */ /* 0x000ee20000000800 */
[----:B------:R-:W-:Y:S02]  /*63960*/  IMAD R17, R17, 0x38a, RZ ;  /* 0x0000038a11117824 */ /* 0x000fe400078e02ff */
[----:B------:R0:W-:Y:S05]  /*63970*/  STG.E.U16 desc[UR60][R6.64], R26 ;  /* 0x0000001a06007986 */ /* 0x0001ea000c10153c */
[----:B------:R-:W4:Y:S01]  /*63980*/  LDC R14, c[0x0][0x278] ;  /* 0x00009e00ff0e7b82 */ /* 0x000f220000000800 */
[----:B-1----:R-:W-:Y:S01]  /*63990*/  IMAD R9, R12, 0x1c5, RZ ;  /* 0x000001c50c097824 */ /* 0x002fe200078e02ff */
[----:B--2---:R-:W-:Y:S01]  /*639a0*/  IADD3 R4, P0, R17, R244, RZ ;  /* 0x000000f411047210 */ /* 0x004fe20007f1e0ff */
[----:B0-----:R-:W-:-:S05]  /*639b0*/  IMAD R7, R18, 0x38c, RZ ;  /* 0x0000038c12077824 */ /* 0x001fca00078e02ff */
[----:B------:R-:W0:Y:S01]  /*639c0*/  LDC R23, c[0x0][0x278] ;  /* 0x00009e00ff177b82 */ /* 0x000e220000000800 */
[----:B------:R1:W-:Y:S01]  /*639d0*/  STG.E.U16 desc[UR60][R2.64], R214 ;  /* 0x000000d602007986 */ /* 0x0003e2000c10153c */
[----:B------:R-:W-:-:S06]  /*639e0*/  IADD3 R6, P3, R7, R244, RZ ;  /* 0x000000f407067210 */ /* 0x000fcc0007f7e0ff */
[----:B------:R-:W2:Y:S01]  /*639f0*/  LDC R10, c[0x0][0x278] ;  /* 0x00009e00ff0a7b82 */ /* 0x000ea20000000800 */
[-C--:B------:R-:W-:Y:S02]  /*63a00*/  LEA.HI.X.SX32 R5, R9, R245.reuse, 0x1, P0 ;  /* 0x000000f509057211 */ /* 0x080fe400000f0eff */
[----:B------:R-:W-:-:S05]  /*63a10*/  LEA.HI.X.SX32 R7, R30, R245, 0x1, P3 ;  /* 0x000000f51e077211 */ /* 0x000fca00018f0eff */
[----:B------:R-:W4:Y:S01]  /*63a20*/  LDC R17, c[0x0][0x278] ;  /* 0x00009e00ff117b82 */ /* 0x000f220000000800 */
[----:B-1----:R-:W-:Y:S02]  /*63a30*/  PRMT R3, R214, 0x7632, R3 ;  /* 0x00007632d6037816 */ /* 0x002fe40000000003 */
[----:B------:R-:W-:Y:S02]  /*63a40*/  LEA.HI.X.SX32 R9, R11, R245, 0x1, P4 ;  /* 0x000000f50b097211 */ /* 0x000fe400020f0eff */
[----:B------:R-:W-:-:S03]  /*63a50*/  PRMT R25, R215, 0x7632, R25 ;  /* 0x00007632d7197816 */ /* 0x000fc60000000019 */
[----:B------:R-:W1:Y:S01]  /*63a60*/  LDC R18, c[0x0][0x278] ;  /* 0x00009e00ff127b82 */ /* 0x000e620000000800 */
[----:B------:R-:W-:Y:S01]  /*63a70*/  IADD3 R2, P3, R19, R244, RZ ;  /* 0x000000f413027210 */ /* 0x000fe20007f7e0ff */
[----:B------:R3:W-:Y:S01]  /*63a80*/  STG.E.U16 desc[UR60][R4.64], R3 ;  /* 0x0000000304007986 */ /* 0x0007e2000c10153c */
[----:B------:R-:W-:-:S03]  /*63a90*/  IMAD R15, R15, 0x392, RZ ;  /* 0x000003920f0f7824 */ /* 0x000fc600078e02ff */
[----:B------:R-:W-:Y:S02]  /*63aa0*/  STG.E.U16 desc[UR60][R6.64], R215 ;  /* 0x000000d706007986 */ /* 0x000fe4000c10153c */
[----:B------:R-:W1:Y:S02]  /*63ab0*/  LDC R12, c[0x0][0x278] ;  /* 0x00009e00ff0c7b82 */ /* 0x000e640000000800 */
[----:B------:R0:W-:Y:S01]  /*63ac0*/  STG.E.U16 desc[UR60][R8.64], R25 ;  /* 0x0000001908007986 */ /* 0x0001e2000c10153c */
[----:B---3--:R-:W-:Y:S01]  /*63ad0*/  LEA.HI.X.SX32 R3, R29, R245, 0x1, P3 ;  /* 0x000000f51d037211 */ /* 0x008fe200018f0eff */
[----:B------:R-:W-:Y:S01]  /*63ae0*/  IMAD R5, R16, 0x394, RZ ;  /* 0x0000039410057824 */ /* 0x000fe200078e02ff */
[----:B------:R-:W-:Y:S01]  /*63af0*/  IADD3 R4, P0, R15, R244, RZ ;  /* 0x000000f40f047210 */ /* 0x000fe20007f1e0ff */
[----:B0-----:R-:W-:Y:S02]  /*63b00*/  IMAD R23, R23, 0x396, RZ ;  /* 0x0000039617177824 */ /* 0x001fe400078e02ff */
[----:B------:R-:W0:Y:S01]  /*63b10*/  LDC R15, c[0x0][0x278] ;  /* 0x00009e00ff0f7b82 */ /* 0x000e220000000800 */
[----:B------:R-:W-:-:S07]  /*63b20*/  IMAD R9, R13, 0x1cb, RZ ;  /* 0x000001cb0d097824 */ /* 0x000fce00078e02ff */
[----:B------:R-:W3:Y:S01]  /*63b30*/  LDC R13, c[0x0][0x278] ;  /* 0x00009e00ff0d7b82 */ /* 0x000ee20000000800 */
[----:B------:R4:W-:Y:S01]  /*63b40*/  STG.E.U16 desc[UR60][R2.64], R216 ;  /* 0x000000d802007986 */ /* 0x0009e2000c10153c */
[----:B--2---:R-:W-:Y:S01]  /*63b50*/  IMAD R11, R10, 0x1c9, RZ ;  /* 0x000001c90a0b7824 */ /* 0x004fe200078e02ff */
[-C--:B------:R-:W-:Y:S01]  /*63b60*/  IADD3 R6, P3, R5, R244.reuse, RZ ;  /* 0x000000f405067210 */ /* 0x080fe20007f7e0ff */
[----:B----4-:R-:W-:Y:S01]  /*63b70*/  IMAD R17, R17, 0x398, RZ ;  /* 0x0000039811117824 */ /* 0x010fe200078e02ff */
[----:B------:R-:W-:-:S03]  /*63b80*/  IADD3 R8, P4, R23, R244, RZ ;  /* 0x000000f417087210 */ /* 0x000fc60007f9e0ff */
[----:B------:R-:W2:Y:S01]  /*63b90*/  LDC R10, c[0x0][0x278] ;  /* 0x00009e00ff0a7b82 */ /* 0x000ea20000000800 */
[----:B------:R-:W-:-:S07]  /*63ba0*/  IMAD R3, R14, 0x39a, RZ ;  /* 0x0000039a0e037824 */ /* 0x000fce00078e02ff */
[----:B------:R-:W4:Y:S01]  /*63bb0*/  LDC R14, c[0x0][0x278] ;  /* 0x00009e00ff0e7b82 */ /* 0x000f220000000800 */
[-C--:B------:R-:W-:Y:S02]  /*63bc0*/  LEA.HI.X.SX32 R5, R11, R245.reuse, 0x1, P0 ;  /* 0x000000f50b057211 */ /* 0x080fe400000f0eff */
[----:B------:R-:W-:Y:S01]  /*63bd0*/  PRMT R19, R216, 0x7632, R19 ;  /* 0x00007632d8137816 */ /* 0x000fe20000000013 */
[----:B-1----:R-:W-:Y:S01]  /*63be0*/  IMAD R11, R18, 0x39c, RZ ;  /* 0x0000039c120b7824 */ /* 0x002fe200078e02ff */
[-C--:B------:R-:W-:Y:S02]  /*63bf0*/  LEA.HI.X.SX32 R7, R31, R245.reuse, 0x1, P3 ;  /* 0x000000f51f077211 */ /* 0x080fe400018f0eff */
[-C--:B------:R-:W-:Y:S01]  /*63c00*/  LEA.HI.X.SX32 R9, R9, R245.reuse, 0x1, P4 ;  /* 0x000000f509097211 */ /* 0x080fe200020f0eff */
[----:B------:R-:W1:Y:S01]  /*63c10*/  LDC R16, c[0x0][0x278] ;  /* 0x00009e00ff107b82 */ /* 0x000e620000000800 */
[----:B------:R-:W-:Y:S02]  /*63c20*/  PRMT R23, R217, 0x7632, R23 ;  /* 0x00007632d9177816 */ /* 0x000fe40000000017 */
[-C--:B------:R-:W-:Y:S01]  /*63c30*/  IADD3 R2, P0, R17, R244.reuse, RZ ;  /* 0x000000f411027210 */ /* 0x080fe20007f1e0ff */
[----:B------:R0:W-:Y:S04]  /*63c40*/  STG.E.U16 desc[UR60][R4.64], R19 ;  /* 0x0000001304007986 */ /* 0x0001e8000c10153c */
[----:B------:R-:W1:Y:S01]  /*63c50*/  LDC R17, c[0x0][0x278] ;  /* 0x00009e00ff117b82 */ /* 0x000e620000000800 */
[----:B------:R3:W-:Y:S04]  /*63c60*/  STG.E.U16 desc[UR60][R6.64], R217 ;  /* 0x000000d906007986 */ /* 0x0007e8000c10153c */
[----:B------:R2:W-:Y:S01]  /*63c70*/  STG.E.U16 desc[UR60][R8.64], R23 ;  /* 0x0000001708007986 */ /* 0x0005e2000c10153c */
[-C--:B0-----:R-:W-:Y:S01]  /*63c80*/  IADD3 R4, P3, R3, R244.reuse, RZ ;  /* 0x000000f403047210 */ /* 0x081fe20007f7e0ff */
[----:B------:R-:W-:Y:S01]  /*63c90*/  IMAD R5, R12, 0x1cd, RZ ;  /* 0x000001cd0c057824 */ /* 0x000fe200078e02ff */
[----:B------:R-:W-:Y:S01]  /*63ca0*/  LEA.HI.X.SX32 R3, R20, R245, 0x1, P0 ;  /* 0x000000f514037211 */ /* 0x000fe200000f0eff */
[----:B------:R-:W0:Y:S01]  /*63cb0*/  LDC R18, c[0x0][0x278] ;  /* 0x00009e00ff127b82 */ /* 0x000e220000000800 */
[----:B---3--:R-:W-:-:S07]  /*63cc0*/  IADD3 R6, P4, R11, R244, RZ ;  /* 0x000000f40b067210 */ /* 0x008fce0007f9e0ff */
[----:B--2---:R-:W2:Y:S01]  /*63cd0*/  LDC R8, c[0x0][0x278] ;  /* 0x00009e00ff087b82 */ /* 0x004ea20000000800 */
[----:B------:R-:W-:-:S07]  /*63ce0*/  IMAD R9, R13, 0x39e, RZ ;  /* 0x0000039e0d097824 */ /* 0x000fce00078e02ff */
[----:B------:R-:W3:Y:S01]  /*63cf0*/  LDC R11, c[0x0][0x278] ;  /* 0x00009e00ff0b7b82 */ /* 0x000ee20000000800 */
[----:B------:R-:W-:Y:S01]  /*63d00*/  LEA.HI.X.SX32 R5, R5, R245, 0x1, P3 ;  /* 0x000000f505057211 */ /* 0x000fe200018f0eff */
[----:B------:R4:W-:Y:S01]  /*63d10*/  STG.E.U16 desc[UR60][R2.64], R218 ;  /* 0x000000da02007986 */ /* 0x0009e2000c10153c */
[----:B------:R-:W-:Y:S01]  /*63d20*/  PRMT R19, R218, 0x7632, R19 ;  /* 0x00007632da137816 */ /* 0x000fe20000000013 */
[----:B------:R-:W-:-:S04]  /*63d30*/  IMAD R15, R15, 0x3a0, RZ ;  /* 0x000003a00f0f7824 */ /* 0x000fc800078e02ff */
[----:B------:R-:W3:Y:S01]  /*63d40*/  LDC R13, c[0x0][0x278] ;  /* 0x00009e00ff0d7b82 */ /* 0x000ee20000000800 */
[----:B------:R1:W-:Y:S01]  /*63d50*/  STG.E.U16 desc[UR60][R4.64], R19 ;  /* 0x0000001304007986 */ /* 0x0003e2000c10153c */
[----:B----4-:R-:W-:Y:S01]  /*63d60*/  IADD3 R2, P3, R9, R244, RZ ;  /* 0x000000f409027210 */ /* 0x010fe20007f7e0ff */
[----:B------:R-:W-:-:S05]  /*63d70*/  IMAD R9, R14, 0x3a4, RZ ;  /* 0x000003a40e097824 */ /* 0x000fca00078e02ff */
[----:B------:R-:W4:Y:S01]  /*63d80*/  LDC R12, c[0x0][0x278] ;  /* 0x00009e00ff0c7b82 */ /* 0x000f220000000800 */
[----:B------:R-:W-:Y:S01]  /*63d90*/  IMAD R3, R10, 0x1cf, RZ ;  /* 0x000001cf0a037824 */ /* 0x000fe200078e02ff */
[----:B-1----:R-:W-:-:S06]  /*63da0*/  IADD3 R4, P0, R15, R244, RZ ;  /* 0x000000f40f047210 */ /* 0x002fcc0007f1e0ff */
[----:B------:R-:W1:Y:S01]  /*63db0*/  LDC R14, c[0x0][0x278] ;  /* 0x00009e00ff0e7b82 */ /* 0x000e620000000800 */
[----:B------:R-:W-:Y:S01]  /*63dc0*/  LEA.HI.X.SX32 R7, R34, R245, 0x1, P4 ;  /* 0x000000f522077211 */ /* 0x000fe200020f0eff */
[----:B------:R-:W-:Y:S01]  /*63dd0*/  IMAD R5, R16, 0x3a2, RZ ;  /* 0x000003a210057824 */ /* 0x000fe200078e02ff */
[----:B------:R-:W-:-:S05]  /*63de0*/  PRMT R20, R219, 0x7632, R20 ;  /* 0x00007632db147816 */ /* 0x000fca0000000014 */
[----:B------:R-:W4:Y:S01]  /*63df0*/  LDC R15, c[0x0][0x278] ;  /* 0x00009e00ff0f7b82 */ /* 0x000f220000000800 */
[----:B------:R-:W-:Y:S01]  /*63e00*/  LEA.HI.X.SX32 R3, R3, R245, 0x1, P3 ;  /* 0x000000f503037211 */ /* 0x000fe200018f0eff */
[----:B------:R-:W-:-:S06]  /*63e10*/  IMAD R19, R17, 0x3a6, RZ ;  /* 0x000003a611137824 */ /* 0x000fcc00078e02ff */
[----:B------:R-:W4:Y:S01]  /*63e20*/  LDC R10, c[0x0][0x278] ;  /* 0x00009e00ff0a7b82 */ /* 0x000f220000000800 */
[----:B------:R2:W-:Y:S04]  /*63e30*/  STG.E.U16 desc[UR60][R6.64], R219 ;  /* 0x000000db06007986 */ /* 0x0005e8000c10153c */
[----:B------:R3:W-:Y:S03]  /*63e40*/  STG.E.U16 desc[UR60][R2.64], R20 ;  /* 0x0000001402007986 */ /* 0x0007e6000c10153c */
[----:B------:R-:W4:Y:S01]  /*63e50*/  LDC R16, c[0x0][0x278] ;  /* 0x00009e00ff107b82 */ /* 0x000f220000000800 */
[----:B0-----:R-:W-:Y:S02]  /*63e60*/  IMAD R23, R18, 0x3aa, RZ ;  /* 0x000003aa12177824 */ /* 0x001fe400078e02ff */
[----:B--2---:R-:W-:-:S05]  /*63e70*/  IMAD R7, R8, 0x1d1, RZ ;  /* 0x000001d108077824 */ /* 0x004fca00078e02ff */
[----:B------:R-:W0:Y:S01]  /*63e80*/  LDC R17, c[0x0][0x278] ;  /* 0x00009e00ff117b82 */ /* 0x000e220000000800 */
[----:B---3--:R-:W-:Y:S01]  /*63e90*/  IMAD R3, R11, 0x1d3, RZ ;  /* 0x000001d30b037824 */ /* 0x008fe200078e02ff */
[-C--:B------:R-:W-:Y:S02]  /*63ea0*/  IADD3 R6, P3, R5, R244.reuse, RZ ;  /* 0x000000f405067210 */ /* 0x080fe40007f7e0ff */
[----:B------:R-:W-:Y:S01]  /*63eb0*/  IADD3 R8, P4, R9, R244, RZ ;  /* 0x000000f409087210 */ /* 0x000fe20007f9e0ff */
[----:B------:R-:W-:Y:S01]  /*63ec0*/  IMAD R13, R13, 0x3a8, RZ ;  /* 0x000003a80d0d7824 */ /* 0x000fe200078e02ff */
[-C--:B------:R-:W-:Y:S02]  /*63ed0*/  LEA.HI.X.SX32 R5, R32, R245.reuse, 0x1, P0 ;  /* 0x000000f520057211 */ /* 0x080fe400000f0eff */
[----:B------:R-:W2:Y:S01]  /*63ee0*/  LDC R11, c[0x0][0x278] ;  /* 0x00009e00ff0b7b82 */ /* 0x000ea20000000800 */
[----:B------:R-:W-:Y:S02]  /*63ef0*/  LEA.HI.X.SX32 R7, R7, R245, 0x1, P3 ;  /* 0x000000f507077211 */ /* 0x000fe400018f0eff */
[----:B------:R-:W-:-:S02]  /*63f00*/  PRMT R25, R220, 0x7632, R25 ;  /* 0x00007632dc197816 */ /* 0x000fc40000000019 */
[----:B------:R-:W-:-:S03]  /*63f10*/  LEA.HI.X.SX32 R9, R33, R245, 0x1, P4 ;  /* 0x000000f521097211 */ /* 0x000fc600020f0eff */
[----:B------:R-:W3:Y:S01]  /*63f20*/  LDC R18, c[0x0][0x278] ;  /* 0x00009e00ff127b82 */ /* 0x000ee20000000800 */
[----:B------:R1:W-:Y:S01]  /*63f30*/  STG.E.U16 desc[UR60][R4.64], R220 ;  /* 0x000000dc04007986 */ /* 0x0003e2000c10153c */
[----:B------:R-:W-:-:S03]  /*63f40*/  IADD3 R2, P0, R19, R244, RZ ;  /* 0x000000f413027210 */ /* 0x000fc60007f1e0ff */
[----:B------:R4:W-:Y:S01]  /*63f50*/  STG.E.U16 desc[UR60][R6.64], R25 ;  /* 0x0000001906007986 */ /* 0x0009e2000c10153c */
[----:B------:R-:W-:Y:S02]  /*63f60*/  LEA.HI.X.SX32 R3, R3, R245, 0x1, P0 ;  /* 0x000000f503037211 */ /* 0x000fe400000f0eff */
[----:B------:R-:W3:Y:S01]  /*63f70*/  LDC R19, c[0x0][0x278] ;  /* 0x00009e00ff137b82 */ /* 0x000ee20000000800 */
[----:B------:R4:W-:Y:S01]  /*63f80*/  STG.E.U16 desc[UR60][R8.64], R221 ;  /* 0x000000dd08007986 */ /* 0x0009e2000c10153c */
[----:B-1----:R-:W-:Y:S01]  /*63f90*/  IADD3 R4, P3, R13, R244, RZ ;  /* 0x000000f40d047210 */ /* 0x002fe20007f7e0ff */
[----:B------:R-:W-:-:S05]  /*63fa0*/  IMAD R13, R14, 0x3ac, RZ ;  /* 0x000003ac0e0d7824 */ /* 0x000fca00078e02ff */
[----:B------:R-:W1:Y:S01]  /*63fb0*/  LDC R14, c[0x0][0x278] ;  /* 0x00009e00ff0e7b82 */ /* 0x000e620000000800 */
[----:B----4-:R-:W-:Y:S01]  /*63fc0*/  IMAD R7, R12, 0x1d5, RZ ;  /* 0x000001d50c077824 */ /* 0x010fe200078e02ff */
[----:B------:R-:W-:Y:S01]  /*63fd0*/  LEA.HI.X.SX32 R5, R21, R245, 0x1, P3 ;  /* 0x000000f515057211 */ /* 0x000fe200018f0eff */
[----:B------:R-:W-:Y:S01]  /*63fe0*/  IMAD R15, R15, 0x3ae, RZ ;  /* 0x000003ae0f0f7824 */ /* 0x000fe200078e02ff */
[----:B------:R-:W-:-:S04]  /*63ff0*/  PRMT R221, R221, 0x7632, R221 ;  /* 0x00007632dddd7816 */ /* 0x000fc800000000dd */
[----:B------:R-:W4:Y:S01]  /*64000*/  LDC R20, c[0x0][0x278] ;  /* 0x00009e00ff147b82 */ /* 0x000f220000000800 */
[----:B------:R-:W-:Y:S01]  /*64010*/  IADD3 R6, P4, R23, R244, RZ ;  /* 0x000000f417067210 */ /* 0x000fe20007f9e0ff */
[----:B------:R-:W-:Y:S01]  /*64020*/  IMAD R9, R10, 0x1d7, RZ ;  /* 0x000001d70a097824 */ /* 0x000fe200078e02ff */
[----:B------:R0:W-:Y:S05]  /*64030*/  STG.E.U16 desc[UR60][R2.64], R221 ;  /* 0x000000dd02007986 */ /* 0x0001ea000c10153c */
[----:B------:R-:W1:Y:S01]  /*64040*/  LDC R12, c[0x0][0x278] ;  /* 0x00009e00ff0c7b82 */ /* 0x000e620000000800 */
[----:B------:R2:W-:Y:S01]  /*64050*/  STG.E.U16 desc[UR60][R4.64], R222 ;  /* 0x000000de04007986 */ /* 0x0005e2000c10153c */
[----:B------:R-:W-:-:S02]  /*64060*/  LEA.HI.X.SX32 R7, R7, R245, 0x1, P4 ;  /* 0x000000f507077211 */ /* 0x000fc400020f0eff */
[----:B------:R-:W-:-:S04]  /*64070*/  PRMT R8, R222, 0x7632, R8 ;  /* 0x00007632de087816 */ /* 0x000fc80000000008 */
[----:B------:R-:W1:Y:S01]  /*64080*/  LDC R10, c[0x0][0x278] ;  /* 0x00009e00ff0a7b82 */ /* 0x000e620000000800 */
[-C--:B0-----:R-:W-:Y:S01]  /*64090*/  IADD3 R2, P3, R13, R244.reuse, RZ ;  /* 0x000000f40d027210 */ /* 0x081fe20007f7e0ff */
[----:B------:R-:W-:Y:S01]  /*640a0*/  IMAD R17, R17, 0x3b2, RZ ;  /* 0x000003b211117824 */ /* 0x000fe200078e02ff */
[----:B--2---:R-:W-:Y:S01]  /*640b0*/  IADD3 R4, P0, R15, R244, RZ ;  /* 0x000000f40f047210 */ /* 0x004fe20007f1e0ff */
[----:B------:R-:W-:-:S04]  /*640c0*/  IMAD R5, R16, 0x3b0, RZ ;  /* 0x000003b010057824 */ /* 0x000fc800078e02ff */
[----:B------:R-:W0:Y:S01]  /*640d0*/  LDC R15, c[0x0][0x278] ;  /* 0x00009e00ff0f7b82 */ /* 0x000e220000000800 */
[----:B------:R-:W-:Y:S01]  /*640e0*/  LEA.HI.X.SX32 R3, R36, R245, 0x1, P3 ;  /* 0x000000f524037211 */ /* 0x000fe200018f0eff */
[----:B------:R2:W-:Y:S01]  /*640f0*/  STG.E.U16 desc[UR60][R6.64], R8 ;  /* 0x0000000806007986 */ /* 0x0005e2000c10153c */
[----:B------:R-:W-:Y:S01]  /*64100*/  IMAD R11, R11, 0x1d9, RZ ;  /* 0x000001d90b0b7824 */ /* 0x000fe200078e02ff */
[----:B------:R-:W-:Y:S02]  /*64110*/  PRMT R21, R223, 0x7632, R21 ;  /* 0x00007632df157816 */ /* 0x000fe40000000015 */
[----:B------:R3:W-:Y:S02]  /*64120*/  STG.E.U16 desc[UR60][R2.64], R223 ;  /* 0x000000df02007986 */ /* 0x0007e4000c10153c */
[----:B------:R-:W0:Y:S01]  /*64130*/  LDC R16, c[0x0][0x278] ;  /* 0x00009e00ff107b82 */ /* 0x000e220000000800 */
[-C--:B--2---:R-:W-:Y:S02]  /*64140*/  IADD3 R6, P3, R5, R244.reuse, RZ ;  /* 0x000000f405067210 */ /* 0x084fe40007f7e0ff */
[----:B------:R-:W-:-:S05]  /*64150*/  IADD3 R8, P4, R17, R244, RZ ;  /* 0x000000f411087210 */ /* 0x000fca0007f9e0ff */
[----:B------:R-:W2:Y:S01]  /*64160*/  LDC R13, c[0x0][0x278] ;  /* 0x00009e00ff0d7b82 */ /* 0x000ea20000000800 */
[-C--:B------:R-:W-:Y:S01]  /*64170*/  LEA.HI.X.SX32 R5, R9, R245.reuse, 0x1, P0 ;  /* 0x000000f509057211 */ /* 0x080fe200000f0eff */
[----:B---3--:R-:W-:Y:S01]  /*64180*/  IMAD R3, R18, 0x3b4, RZ ;  /* 0x000003b412037824 */ /* 0x008fe200078e02ff */
[-C--:B------:R-:W-:Y:S02]  /*64190*/  LEA.HI.X.SX32 R7, R22, R245.reuse, 0x1, P3 ;  /* 0x000000f516077211 */ /* 0x080fe400018f0eff */
[----:B------:R-:W-:-:S03]  /*641a0*/  LEA.HI.X.SX32 R9, R11, R245, 0x1, P4 ;  /* 0x000000f50b097211 */ /* 0x000fc600020f0eff */
[----:B------:R-:W3:Y:S01]  /*641b0*/  LDC R17, c[0x0][0x278] ;  /* 0x00009e00ff117b82 */ /* 0x000ee20000000800 */
[----:B------:R4:W-:Y:S01]  /*641c0*/  STG.E.U16 desc[UR60][R4.64], R21 ;  /* 0x0000001504007986 */ /* 0x0009e2000c10153c */
[----:B------:R-:W-:Y:S01]  /*641d0*/  PRMT R22, R224, 0x7632, R22 ;  /* 0x00007632e0167816 */ /* 0x000fe20000000016 */
[----:B------:R-:W-:-:S05]  /*641e0*/  IMAD R19, R19, 0x3b6, RZ ;  /* 0x000003b613137824 */ /* 0x000fca00078e02ff */
[----:B------:R-:W2:Y:S01]  /*641f0*/  LDC R18, c[0x0][0x278] ;  /* 0x00009e00ff127b82 */ /* 0x000ea20000000800 */
[----:B------:R1:W-:Y:S01]  /*64200*/  STG.E.U16 desc[UR60][R6.64], R224 ;  /* 0x000000e006007986 */ /* 0x0003e2000c10153c */
[----:B------:R-:W-:-:S06]  /*64210*/  IADD3 R2, P3, R3, R244, RZ ;  /* 0x000000f403027210 */ /* 0x000fcc0007f7e0ff */
[----:B------:R-:W2:Y:S01]  /*64220*/  LDC R11, c[0x0][0x278] ;  /* 0x00009e00ff0b7b82 */ /* 0x000ea20000000800 */
[----:B----4-:R-:W-:Y:S02]  /*64230*/  IMAD R21, R20, 0x3ba, RZ ;  /* 0x000003ba14157824 */ /* 0x010fe400078e02ff */
[----:B-1----:R-:W-:Y:S01]  /*64240*/  IMAD R7, R14, 0x3b8, RZ ;  /* 0x000003b80e077824 */ /* 0x002fe200078e02ff */
[----:B------:R1:W-:Y:S01]  /*64250*/  STG.E.U16 desc[UR60][R8.64], R22 ;  /* 0x0000001608007986 */ /* 0x0003e2000c10153c */
[----:B------:R-:W-:Y:S01]  /*64260*/  IMAD R5, R12, 0x1db, RZ ;  /* 0x000001db0c057824 */ /* 0x000fe200078e02ff */
[-C--:B------:R-:W-:Y:S02]  /*64270*/  IADD3 R4, P0, R19, R244.reuse, RZ ;  /* 0x000000f413047210 */ /* 0x080fe40007f1e0ff */
[----:B------:R-:W4:Y:S01]  /*64280*/  LDC R14, c[0x0][0x278] ;  /* 0x00009e00ff0e7b82 */ /* 0x000f220000000800 */
[-C--:B------:R-:W-:Y:S02]  /*64290*/  LEA.HI.X.SX32 R3, R35, R245.reuse, 0x1, P3 ;  /* 0x000000f523037211 */ /* 0x080fe400018f0eff */
[-C--:B------:R-:W-:Y:S01]  /*642a0*/  IADD3 R6, P3, R7, R244.reuse, RZ ;  /* 0x000000f407067210 */ /* 0x080fe20007f7e0ff */
[----:B0-----:R-:W-:Y:S01]  /*642b0*/  IMAD R19, R15, 0x3bc, RZ ;  /* 0x000003bc0f137824 */ /* 0x001fe200078e02ff */
[----:B------:R-:W-:Y:S01]  /*642c0*/  LEA.HI.X.SX32 R5, R5, R245, 0x1, P0 ;  /* 0x000000f505057211 */ /* 0x000fe200000f0eff */
[----:B-1----:R-:W-:Y:S01]  /*642d0*/  IMAD R9, R10, 0x1dd, RZ ;  /* 0x000001dd0a097824 */ /* 0x002fe200078e02ff */
[----:B------:R-:W-:Y:S01]  /*642e0*/  IADD3 R8, P4, R21, R244, RZ ;  /* 0x000000f415087210 */ /* 0x000fe20007f9e0ff */
[----:B------:R-:W0:Y:S01]  /*642f0*/  LDC R15, c[0x0][0x278] ;  /* 0x00009e00ff0f7b82 */ /* 0x000e220000000800 */
[----:B------:R-:W-:-:S02]  /*64300*/  PRMT R20, R225, 0x7632, R20 ;  /* 0x00007632e1147816 */ /* 0x000fc40000000014 */
[-C--:B------:R-:W-:Y:S02]  /*64310*/  LEA.HI.X.SX32 R7, R39, R245.reuse, 0x1, P3 ;  /* 0x000000f527077211 */ /* 0x080fe400018f0eff */
[----:B------:R-:W-:Y:S02]  /*64320*/  LEA.HI.X.SX32 R9, R9, R245, 0x1, P4 ;  /* 0x000000f509097211 */ /* 0x000fe400020f0eff */
[----:B------:R-:W-:Y:S01]  /*64330*/  PRMT R21, R226, 0x7632, R21 ;  /* 0x00007632e2157816 */ /* 0x000fe20000000015 */
[----:B------:R1:W-:Y:S01]  /*64340*/  STG.E.U16 desc[UR60][R2.64], R225 ;  /* 0x000000e102007986 */ /* 0x0003e2000c10153c */
[----:B------:R-:W0:Y:S03]  /*64350*/  LDC R12, c[0x0][0x278] ;  /* 0x00009e00ff0c7b82 */ /* 0x000e260000000800 */
[----:B------:R1:W-:Y:S01]  /*64360*/  STG.E.U16 desc[UR60][R4.64], R20 ;  /* 0x0000001404007986 */ /* 0x0003e2000c10153c */
[----:B---3--:R-:W-:-:S03]  /*64370*/  IMAD R17, R17, 0x3c0, RZ ;  /* 0x000003c011117824 */ /* 0x008fc600078e02ff */
[----:B------:R-:W-:Y:S01]  /*64380*/  STG.E.U16 desc[UR60][R6.64], R226 ;  /* 0x000000e206007986 */ /* 0x000fe2000c10153c */
[----:B--2---:R-:W-:Y:S01]  /*64390*/  IMAD R11, R11, 0x1df, RZ ;  /* 0x000001df0b0b7824 */ /* 0x004fe200078e02ff */
[----:B------:R-:W2:Y:S02]  /*643a0*/  LDC R10, c[0x0][0x278] ;  /* 0x00009e00ff0a7b82 */ /* 0x000ea40000000800 */
[----:B------:R3:W-:Y:S01]  /*643b0*/  STG.E.U16 desc[UR60][R8.64], R21 ;  /* 0x0000001508007986 */ /* 0x0007e2000c10153c */
[----:B-1----:R-:W-:Y:S01]  /*643c0*/  IMAD R3, R16, 0x3be, RZ ;  /* 0x000003be10037824 */ /* 0x002fe200078e02ff */
[----:B------:R-:W-:Y:S01]  /*643d0*/  IADD3 R2, P3, R19, R244, RZ ;  /* 0x000000f413027210 */ /* 0x000fe20007f7e0ff */
[----:B------:R-:W-:-:S03]  /*643e0*/  IMAD R5, R18, 0x3c2, RZ ;  /* 0x000003c212057824 */ /* 0x000fc600078e02ff */
[----:B------:R-:W-:Y:S01]  /*643f0*/  IADD3 R4, P0, R3, R244, RZ ;  /* 0x000000f403047210 */ /* 0x000fe20007f1e0ff */
[----:B------:R-:W1:Y:S01]  /*64400*/  LDC R16, c[0x0][0x278] ;  /* 0x00009e00ff107b82 */ /* 0x000e620000000800 */
[----:B---3--:R-:W-:-:S07]  /*64410*/  IMAD R9, R13, 0x1e1, RZ ;  /* 0x000001e10d097824 */ /* 0x008fce00078e02ff */
[----:B------:R-:W3:Y:S01]  /*64420*/  LDC R13, c[0x0][0x278] ;  /* 0x00009e00ff0d7b82 */ /* 0x000ee20000000800 */
[-C--:B------:R-:W-:Y:S02]  /*64430*/  LEA.HI.X.SX32 R3, R38, R245.reuse, 0x1, P3 ;  /* 0x000000f526037211 */ /* 0x080fe400018f0eff */
[-C--:B------:R-:W-:Y:S02]  /*64440*/  IADD3 R6, P3, R17, R244.reuse, RZ ;  /* 0x000000f411067210 */ /* 0x080fe40007f7e0ff */
[----:B------:R-:W-:Y:S02]  /*64450*/  IADD3 R8, P4, R5, R244, RZ ;  /* 0x000000f405087210 */ /* 0x000fe40007f9e0ff */
[-C--:B------:R-:W-:Y:S02]  /*64460*/  LEA.HI.X.SX32 R5, R11, R245.reuse, 0x1, P0 ;  /* 0x000000f50b057211 */ /* 0x080fe400000f0eff */
[----:B------:R-:W-:Y:S01]  /*64470*/  PRMT R18, R227, 0x7632, R18 ;  /* 0x00007632e3127816 */ /* 0x000fe20000000012 */
[----:B------:R4:W-:Y:S01]  /*64480*/  STG.E.U16 desc[UR60][R2.64], R227 ;  /* 0x000000e302007986 */ /* 0x0009e2000c10153c */
[-C--:B------:R-:W-:Y:S01]  /*64490*/  LEA.HI.X.SX32 R7, R24, R245.reuse, 0x1, P3 ;  /* 0x000000f518077211 */ /* 0x080fe200018f0eff */
[----:B------:R-:W1:Y:S01]  /*644a0*/  LDC R11, c[0x0][0x278] ;  /* 0x00009e00ff0b7b82 */ /* 0x000e620000000800 */
[----:B------:R-:W-:-:S02]  /*644b0*/  LEA.HI.X.SX32 R9, R9, R245, 0x1, P4 ;  /* 0x000000f509097211 */ /* 0x000fc400020f0eff */
[----:B------:R-:W-:Y:S01]  /*644c0*/  PRMT R20, R228, 0x7632, R20 ;  /* 0x00007632e4147816 */ /* 0x000fe20000000014 */
[----:B------:R-:W-:Y:S04]  /*644d0*/  STG.E.U16 desc[UR60][R4.64], R18 ;  /* 0x0000001204007986 */ /* 0x000fe8000c10153c */
[----:B------:R-:W1:Y:S01]  /*644e0*/  LDC R17, c[0x0][0x278] ;  /* 0x00009e00ff117b82 */ /* 0x000e620000000800 */
[----:B----4-:R-:W-:Y:S01]  /*644f0*/  IMAD R3, R14, 0x3c6, RZ ;  /* 0x000003c60e037824 */ /* 0x010fe200078e02ff */
[----:B------:R4:W-:Y:S01]  /*64500*/  STG.E.U16 desc[UR60][R6.64], R228 ;  /* 0x000000e406007986 */ /* 0x0009e2000c10153c */
[----:B0-----:R-:W-:-:S05]  /*64510*/  IMAD R15, R15, 0x3c8, RZ ;  /* 0x000003c80f0f7824 */ /* 0x001fca00078e02ff */
[----:B------:R-:W0:Y:S01]  /*64520*/  LDC R14, c[0x0][0x278] ;  /* 0x00009e00ff0e7b82 */ /* 0x000e220000000800 */
[----:B------:R3:W-:Y:S01]  /*64530*/  STG.E.U16 desc[UR60][R8.64], R20 ;  /* 0x0000001408007986 */ /* 0x0007e2000c10153c */
[----:B------:R-:W-:Y:S01]  /*64540*/  IMAD R19, R12, 0x3c4, RZ ;  /* 0x000003c40c137824 */ /* 0x000fe200078e02ff */
[----:B----4-:R-:W-:Y:S01]  /*64550*/  IADD3 R6, P4, R15, R244, RZ ;  /* 0x000000f40f067210 */ /* 0x010fe20007f9e0ff */
[----:B--2---:R-:W-:-:S04]  /*64560*/  IMAD R5, R10, 0x1e3, RZ ;  /* 0x000001e30a057824 */ /* 0x004fc800078e02ff */
[----:B------:R-:W2:Y:S08]  /*64570*/  LDC R15, c[0x0][0x278] ;  /* 0x00009e00ff0f7b82 */ /* 0x000eb00000000800 */
[----:B---3--:R-:W3:Y:S01]  /*64580*/  LDC R8, c[0x0][0x278] ;  /* 0x00009e00ff087b82 */ /* 0x008ee20000000800 */
[----:B------:R-:W-:Y:S01]  /*64590*/  IMAD R9, R13, 0x3ca, RZ ;  /* 0x000003ca0d097824 */ /* 0x000fe200078e02ff */
[----:B------:R-:W-:-:S02]  /*645a0*/  IADD3 R2, P0, R19, R244, RZ ;  /* 0x000000f413027210 */ /* 0x000fc40007f1e0ff */
[----:B------:R-:W-:-:S04]  /*645b0*/  IADD3 R4, P3, R3, R244, RZ ;  /* 0x000000f403047210 */ /* 0x000fc80007f7e0ff */
[----:B------:R-:W4:Y:S01]  /*645c0*/  LDC R13, c[0x0][0x278] ;  /* 0x00009e00ff0d7b82 */ /* 0x000f220000000800 */
[-C--:B------:R-:W-:Y:S02]  /*645d0*/  LEA.HI.X.SX32 R3, R37, R245.reuse, 0x1, P0 ;  /* 0x000000f525037211 */ /* 0x080fe400000f0eff */
[-C--:B------:R-:W-:Y:S02]  /*645e0*/  LEA.HI.X.SX32 R5, R5, R245.reuse, 0x1, P3 ;  /* 0x000000f505057211 */ /* 0x080fe400018f0eff */
[----:B------:R-:W-:Y:S01]  /*645f0*/  PRMT R20, R229, 0x7632, R20 ;  /* 0x00007632e5147816 */ /* 0x000fe20000000014 */
[----:B------:R0:W-:Y:S01]  /*64600*/  STG.E.U16 desc[UR60][R2.64], R229 ;  /* 0x000000e502007986 */ /* 0x0001e2000c10153c */
[-C--:B------:R-:W-:Y:S01]  /*64610*/  LEA.HI.X.SX32 R7, R42, R245.reuse, 0x1, P4 ;  /* 0x000000f52a077211 */ /* 0x080fe200020f0eff */
[----:B------:R-:W4:Y:S01]  /*64620*/  LDC R18, c[0x0][0x278] ;  /* 0x00009e00ff127b82 */ /* 0x000f220000000800 */
[----:B-1----:R-:W-:Y:S02]  /*64630*/  IMAD R19, R16, 0x3cc, RZ ;  /* 0x000003cc10137824 */ /* 0x002fe400078e02ff */
[----:B------:R-:W-:Y:S01]  /*64640*/  IMAD R17, R17, 0x3ce, RZ ;  /* 0x000003ce11117824 */ /* 0x000fe200078e02ff */
[----:B------:R1:W-:Y:S04]  /*64650*/  STG.E.U16 desc[UR60][R4.64], R20 ;  /* 0x0000001404007986 */ /* 0x0003e8000c10153c */
[----:B------:R-:W4:Y:S01]  /*64660*/  LDC R10, c[0x0][0x278] ;  /* 0x00009e00ff0a7b82 */ /* 0x000f220000000800 */
[----:B0-----:R-:W-:Y:S01]  /*64670*/  IMAD R3, R11, 0x1e5, RZ ;  /* 0x000001e50b037824 */ /* 0x001fe200078e02ff */
[----:B------:R-:W-:Y:S01]  /*64680*/  IADD3 R2, P3, R9, R244, RZ ;  /* 0x000000f409027210 */ /* 0x000fe20007f7e0ff */
[----:B------:R-:W-:Y:S01]  /*64690*/  IMAD R9, R14, 0x3d0, RZ ;  /* 0x000003d00e097824 */ /* 0x000fe200078e02ff */
[----:B------:R3:W-:Y:S02]  /*646a0*/  STG.E.U16 desc[UR60][R6.64], R230 ;  /* 0x000000e606007986 */ /* 0x0007e4000c10153c */
[----:B------:R-:W-:-:S02]  /*646b0*/  LEA.HI.X.SX32 R3, R3, R245, 0x1, P3 ;  /* 0x000000f503037211 */ /* 0x000fc400018f0eff */
[----:B------:R-:W0:Y:S01]  /*646c0*/  LDC R12, c[0x0][0x278] ;  /* 0x00009e00ff0c7b82 */ /* 0x000e220000000800 */
[----:B-1----:R-:W-:Y:S02]  /*646d0*/  IADD3 R4, P0, R19, R244, RZ ;  /* 0x000000f413047210 */ /* 0x002fe40007f1e0ff */
[----:B------:R-:W-:Y:S02]  /*646e0*/  PRMT R21, R230, 0x7632, R21 ;  /* 0x00007632e6157816 */ /* 0x000fe40000000015 */
[----:B------:R-:W-:-:S03]  /*646f0*/  LEA.HI.X.SX32 R5, R40, R245, 0x1, P0 ;  /* 0x000000f528057211 */ /* 0x000fc600000f0eff */
[----:B------:R-:W1:Y:S01]  /*64700*/  LDC R14, c[0x0][0x278] ;  /* 0x00009e00ff0e7b82 */ /* 0x000e620000000800 */
[----:B---3--:R-:W-:Y:S01]  /*64710*/  IMAD R7, R8, 0x1e7, RZ ;  /* 0x000001e708077824 */ /* 0x008fe200078e02ff */
[-C--:B------:R-:W-:Y:S02]  /*64720*/  IADD3 R6, P3, R17, R244.reuse, RZ ;  /* 0x000000f411067210 */ /* 0x080fe40007f7e0ff */
[----:B------:R-:W-:Y:S02]  /*64730*/  IADD3 R8, P4, R9, R244, RZ ;  /* 0x000000f409087210 */ /* 0x000fe40007f9e0ff */
[-C--:B------:R-:W-:Y:S02]  /*64740*/  LEA.HI.X.SX32 R7, R7, R245.reuse, 0x1, P3 ;  /* 0x000000f507077211 */ /* 0x080fe400018f0eff */
[----:B------:R-:W-:Y:S01]  /*64750*/  PRMT R20, R231, 0x7632, R20 ;  /* 0x00007632e7147816 */ /* 0x000fe20000000014 */
[----:B------:R-:W3:Y:S01]  /*64760*/  LDC R16, c[0x0][0x278] ;  /* 0x00009e00ff107b82 */ /* 0x000ee20000000800 */
[----:B------:R-:W-:Y:S01]  /*64770*/  LEA.HI.X.SX32 R9, R41, R245, 0x1, P4 ;  /* 0x000000f529097211 */ /* 0x000fe200020f0eff */
[----:B--2---:R-:W-:Y:S01]  /*64780*/  IMAD R19, R15, 0x3d2, RZ ;  /* 0x000003d20f137824 */ /* 0x004fe200078e02ff */
[----:B------:R-:W-:Y:S01]  /*64790*/  STG.E.U16 desc[UR60][R2.64], R21 ;  /* 0x0000001502007986 */ /* 0x000fe2000c10153c */
[----:B----4-:R-:W-:-:S04]  /*647a0*/  IMAD R13, R13, 0x3d4, RZ ;  /* 0x000003d40d0d7824 */ /* 0x010fc800078e02ff */
[----:B------:R-:W2:Y:S01]  /*647b0*/  LDC R17, c[0x0][0x278] ;  /* 0x00009e00ff117b82 */ /* 0x000ea20000000800 */
[----:B------:R4:W-:Y:S04]  /*647c0*/  STG.E.U16 desc[UR60][R4.64], R231 ;  /* 0x000000e704007986 */ /* 0x0009e8000c10153c */
[----:B------:R-:W-:Y:S03]  /*647d0*/  STG.E.U16 desc[UR60][R6.64], R20 ;  /* 0x0000001406007986 */ /* 0x000fe6000c10153c */
[----:B------:R-:W2:Y:S01]  /*647e0*/  LDC R15, c[0x0][0x278] ;  /* 0x00009e00ff0f7b82 */ /* 0x000ea20000000800 */
[----:B------:R0:W-:Y:S07]  /*647f0*/  STG.E.U16 desc[UR60][R8.64], R232 ;  /* 0x000000e808007986 */ /* 0x0001ee000c10153c */
[----:B------:R-:W2:Y:S01]  /*64800*/  LDC R11, c[0x0][0x278] ;  /* 0x00009e00ff0b7b82 */ /* 0x000ea20000000800 */
[----:B----4-:R-:W-:Y:S01]  /*64810*/  IADD3 R4, P3, R13, R244, RZ ;  /* 0x000000f40d047210 */ /* 0x010fe20007f7e0ff */
[----:B------:R-:W-:-:S06]  /*64820*/  IMAD R21, R18, 0x3d6, RZ ;  /* 0x000003d612157824 */ /* 0x000fcc00078e02ff */
[----:B0-----:R-:W0:Y:S01]  /*64830*/  LDC R8, c[0x0][0x278] ;  /* 0x00009e00ff087b82 */ /* 0x001e220000000800 */
[----:B------:R-:W-:Y:S01]  /*64840*/  IMAD R3, R10, 0x1e9, RZ ;  /* 0x000001e90a037824 */ /* 0x000fe200078e02ff */
[----:B------:R-:W-:-:S06]  /*64850*/  IADD3 R2, P0, R19, R244, RZ ;  /* 0x000000f413027210 */ /* 0x000fcc0007f1e0ff */
[----:B------:R-:W4:Y:S01]  /*64860*/  LDC R13, c[0x0][0x278] ;  /* 0x00009e00ff0d7b82 */ /* 0x000f220000000800 */
[----:B------:R-:W-:-:S07]  /*64870*/  IMAD R7, R12, 0x1eb, RZ ;  /* 0x000001eb0c077824 */ /* 0x000fce00078e02ff */
[----:B------:R-:W4:Y:S01]  /*64880*/  LDC R18, c[0x0][0x278] ;  /* 0x00009e00ff127b82 */ /* 0x000f220000000800 */
[----:B------:R-:W-:Y:S01]  /*64890*/  IADD3 R6, P4, R21, R244, RZ ;  /* 0x000000f415067210 */ /* 0x000fe20007f9e0ff */
[----:B-1----:R-:W-:Y:S01]  /*648a0*/  IMAD R21, R14, 0x3d8, RZ ;  /* 0x000003d80e157824 */ /* 0x002fe200078e02ff */
[----:B------:R-:W-:Y:S02]  /*648b0*/  LEA.HI.X.SX32 R3, R3, R245, 0x1, P0 ;  /* 0x000000f503037211 */ /* 0x000fe400000f0eff */
[----:B------:R-:W-:-:S03]  /*648c0*/  PRMT R232, R232, 0x7632, R232 ;  /* 0x00007632e8e87816 */ /* 0x000fc600000000e8 */
[----:B------:R-:W1:Y:S01]  /*648d0*/  LDC R20, c[0x0][0x278] ;  /* 0x00009e00ff147b82 */ /* 0x000e620000000800 */
[-C--:B------:R-:W-:Y:S01]  /*648e0*/  LEA.HI.X.SX32 R5, R44, R245.reuse, 0x1, P3 ;  /* 0x000000f52c057211 */ /* 0x080fe200018f0eff */
[----:B---3--:R-:W-:Y:S01]  /*648f0*/  IMAD R23, R16, 0x3da, RZ ;  /* 0x000003da10177824 */ /* 0x008fe200078e02ff */
[----:B------:R-:W-:Y:S01]  /*64900*/  LEA.HI.X.SX32 R7, R7, R245, 0x1, P4 ;  /* 0x000000f507077211 */ /* 0x000fe200020f0eff */
[----:B------:R3:W-:Y:S01]  /*64910*/  STG.E.U16 desc[UR60][R2.64], R232 ;  /* 0x000000e802007986 */ /* 0x0007e2000c10153c */
[----:B------:R-:W-:-:S03]  /*64920*/  PRMT R22, R233, 0x7632, R22 ;  /* 0x00007632e9167816 */ /* 0x000fc60000000016 */
[----:B------:R-:W1:Y:S01]  /*64930*/  LDC R12, c[0x0][0x278] ;  /* 0x00009e00ff0c7b82 */ /* 0x000e620000000800 */
[----:B--2---:R-:W-:Y:S02]  /*64940*/  IMAD R17, R17, 0x3dc, RZ ;  /* 0x000003dc11117824 */ /* 0x004fe400078e02ff */
[----:B------:R-:W-:-:S05]  /*64950*/  IMAD R15, R15, 0x3de, RZ ;  /* 0x000003de0f0f7824 */ /* 0x000fca00078e02ff */
[----:B------:R-:W2:Y:S01]  /*64960*/  LDC R19, c[0x0][0x278] ;  /* 0x00009e00ff137b82 */ /* 0x000ea20000000800 */
[----:B---3--:R-:W-:Y:S01]  /*64970*/  IADD3 R2, P3, R21, R244, RZ ;  /* 0x000000f415027210 */ /* 0x008fe20007f7e0ff */
[----:B------:R3:W-:Y:S01]  /*64980*/  STG.E.U16 desc[UR60][R4.64], R233 ;  /* 0x000000e904007986 */ /* 0x0007e2000c10153c */
[----:B------:R-:W-:-:S05]  /*64990*/  IMAD R9, R11, 0x1ed, RZ ;  /* 0x000001ed0b097824 */ /* 0x000fca00078e02ff */
[----:B------:R-:W2:Y:S01]  /*649a0*/  LDC R16, c[0x0][0x278] ;  /* 0x00009e00ff107b82 */ /* 0x000ea20000000800 */
[----:B------:R4:W-:Y:S01]  /*649b0*/  STG.E.U16 desc[UR60][R6.64], R22 ;  /* 0x0000001606007986 */ /* 0x0009e2000c10153c */
[----:B------:R-:W-:Y:S01]  /*649c0*/  LEA.HI.X.SX32 R3, R54, R245, 0x1, P3 ;  /* 0x000000f536037211 */ /* 0x000fe200018f0eff */
[----:B0-----:R-:W-:-:S05]  /*649d0*/  IMAD R11, R8, 0x1ef, RZ ;  /* 0x000001ef080b7824 */ /* 0x001fca00078e02ff */
[----:B------:R-:W0:Y:S01]  /*649e0*/  LDC R10, c[0x0][0x278] ;  /* 0x00009e00ff0a7b82 */ /* 0x000e220000000800 */
[-C--:B---3--:R-:W-:Y:S02]  /*649f0*/  IADD3 R4, P0, R23, R244.reuse, RZ ;  /* 0x000000f417047210 */ /* 0x088fe40007f1e0ff */
[-C--:B------:R-:W-:Y:S02]  /*64a00*/  IADD3 R8, P4, R15, R244.reuse, RZ ;  /* 0x000000f40f087210 */ /* 0x080fe40007f9e0ff */
[----:B----4-:R-:W-:Y:S01]  /*64a10*/  IADD3 R6, P3, R17, R244, RZ ;  /* 0x000000f411067210 */ /* 0x010fe20007f7e0ff */
[----:B------:R-:W-:Y:S01]  /*64a20*/  IMAD R13, R13, 0x3e0, RZ ;  /* 0x000003e00d0d7824 */ /* 0x000fe200078e02ff */
[-C--:B------:R-:W-:Y:S01]  /*64a30*/  LEA.HI.X.SX32 R5, R9, R245.reuse, 0x1, P0 ;  /* 0x000000f509057211 */ /* 0x080fe200000f0eff */
[----:B------:R3:W-:Y:S01]  /*64a40*/  STG.E.U16 desc[UR60][R2.64], R234 ;  /* 0x000000ea02007986 */ /* 0x0007e2000c10153c */
[----:B------:R-:W-:Y:S01]  /*64a50*/  PRMT R15, R234, 0x7632, R15 ;  /* 0x00007632ea0f7816 */ /* 0x000fe2000000000f */
[----:B------:R-:W4:Y:S01]  /*64a60*/  LDC R17, c[0x0][0x278] ;  /* 0x00009e00ff117b82 */ /* 0x000f220000000800 */
[----:B------:R-:W-:-:S02]  /*64a70*/  LEA.HI.X.SX32 R7, R45, R245, 0x1, P3 ;  /* 0x000000f52d077211 */ /* 0x000fc400018f0eff */
[----:B------:R-:W-:Y:S02]  /*64a80*/  LEA.HI.X.SX32 R9, R11, R245, 0x1, P4 ;  /* 0x000000f50b097211 */ /* 0x000fe400020f0eff */
[----:B------:R-:W-:Y:S01]  /*64a90*/  PRMT R22, R235, 0x7632, R22 ;  /* 0x00007632eb167816 */ /* 0x000fe20000000016 */
[----:B------:R2:W-:Y:S02]  /*64aa0*/  STG.E.U16 desc[UR60][R4.64], R15 ;  /* 0x0000000f04007986 */ /* 0x0005e4000c10153c */
[----:B------:R-:W4:Y:S01]  /*64ab0*/  LDC R21, c[0x0][0x278] ;  /* 0x00009e00ff157b82 */ /* 0x000f220000000800 */
[----:B---3--:R-:W-:Y:S01]  /*64ac0*/  IMAD R3, R18, 0x3e2, RZ ;  /* 0x000003e212037824 */ /* 0x008fe200078e02ff */
[----:B------:R-:W-:Y:S01]  /*64ad0*/  IADD3 R2, P3, R13, R244, RZ ;  /* 0x000000f40d027210 */ /* 0x000fe20007f7e0ff */
[----:B------:R-:W-:Y:S01]  /*64ae0*/  STG.E.U16 desc[UR60][R6.64], R235 ;  /* 0x000000eb06007986 */ /* 0x000fe2000c10153c */
[----:B-1----:R-:W-:-:S03]  /*64af0*/  IMAD R13, R20, 0x3e6, RZ ;  /* 0x000003e6140d7824 */ /* 0x002fc600078e02ff */
[----:B------:R1:W-:Y:S01]  /*64b00*/  STG.E.U16 desc[UR60][R8.64], R22 ;  /* 0x0000001608007986 */ /* 0x0003e2000c10153c */
[----:B------:R-:W3:Y:S01]  /*64b10*/  LDC R14, c[0x0][0x278] ;  /* 0x00009e00ff0e7b82 */ /* 0x000ee20000000800 */
[----:B--2---:R-:W-:Y:S01]  /*64b20*/  IMAD R5, R12, 0x1f3, RZ ;  /* 0x000001f30c057824 */ /* 0x004fe200078e02ff */
[----:B------:R-:W-:Y:S01]  /*64b30*/  IADD3 R12, P4, R13, R244, RZ ;  /* 0x000000f40d0c7210 */ /* 0x000fe20007f9e0ff */
[----:B------:R-:W-:-:S05]  /*64b40*/  IMAD R19, R19, 0x3e4, RZ ;  /* 0x000003e413137824 */ /* 0x000fca00078e02ff */
[----:B------:R-:W2:Y:S01]  /*64b50*/  LDC R18, c[0x0][0x278] ;  /* 0x00009e00ff127b82 */ /* 0x000ea20000000800 */
[----:B-1----:R-:W-:Y:S02]  /*64b60*/  IADD3 R8, P0, R3, R244, RZ ;  /* 0x000000f403087210 */ /* 0x002fe40007f1e0ff */
[-C--:B------:R-:W-:Y:S01]  /*64b70*/  LEA.HI.X.SX32 R3, R43, R245.reuse, 0x1, P3 ;  /* 0x000000f52b037211 */ /* 0x080fe200018f0eff */
[----:B0-----:R-:W-:Y:S01]  /*64b80*/  IMAD R11, R10, 0x1f1, RZ ;  /* 0x000001f10a0b7824 */ /* 0x001fe200078e02ff */
[----:B------:R-:W-:-:S03]  /*64b90*/  LEA.HI.X.SX32 R13, R5, R245, 0x1, P4 ;  /* 0x000000f5050d7211 */ /* 0x000fc600020f0eff */
[----:B------:R-:W0:Y:S01]  /*64ba0*/  LDC R15, c[0x0][0x278] ;  /* 0x00009e00ff0f7b82 */ /* 0x000e220000000800 */
[----:B------:R1:W-:Y:S01]  /*64bb0*/  STG.E.U16 desc[UR60][R2.64], R240 ;  /* 0x000000f002007986 */ /* 0x0003e2000c10153c */
[----:B------:R-:W-:-:S03]  /*64bc0*/  IADD3 R10, P3, R19, R244, RZ ;  /* 0x000000f4130a7210 */ /* 0x000fc60007f7e0ff */
[----:B------:R4:W0:Y:S01]  /*64bd0*/  LDS.128 R4, [R0] ;  /* 0x0000000000047984 */ /* 0x0008220000000c00 */
[----:B------:R-:W-:Y:S02]  /*64be0*/  LEA.HI.X.SX32 R9, R11, R245, 0x1, P0 ;  /* 0x000000f50b097211 */ /* 0x000fe400000f0eff */
[----:B------:R-:W0:Y:S01]  /*64bf0*/  LDC R19, c[0x0][0x278] ;  /* 0x00009e00ff137b82 */ /* 0x000e220000000800 */
[----:B-1----:R-:W-:-:S07]  /*64c00*/  IMAD R3, R16, 0x3e8, RZ ;  /* 0x000003e810037824 */ /* 0x002fce00078e02ff */
[----:B------:R-:W1:Y:S01]  /*64c10*/  LDC R16, c[0x0][0x278] ;  /* 0x00009e00ff107b82 */ /* 0x000e620000000800 */
[----:B------:R-:W-:Y:S02]  /*64c20*/  PRMT R22, R240, 0x7632, R22 ;  /* 0x00007632f0167816 */ /* 0x000fe40000000016 */
[----:B------:R-:W-:Y:S02]  /*64c30*/  LEA.HI.X.SX32 R11, R57, R245, 0x1, P3 ;  /* 0x000000f5390b7211 */ /* 0x000fe400018f0eff */
[----:B------:R-:W-:Y:S01]  /*64c40*/  PRMT R23, R241, 0x7632, R23 ;  /* 0x00007632f1177816 */ /* 0x000fe20000000017 */
[----:B------:R3:W-:Y:S02]  /*64c50*/  STG.E.U16 desc[UR60][R8.64], R22 ;  /* 0x0000001608007986 */ /* 0x0007e4000c10153c */
[----:B------:R-:W0:Y:S01]  /*64c60*/  LDC R20, c[0x0][0x278] ;  /* 0x00009e00ff147b82 */ /* 0x000e220000000800 */
[----:B----4-:R-:W-:Y:S01]  /*64c70*/  IMAD R17, R17, 0x3ea, RZ ;  /* 0x000003ea11117824 */ /* 0x010fe200078e02ff */
[----:B------:R4:W-:Y:S01]  /*64c80*/  STG.E.U16 desc[UR60][R10.64], R241 ;  /* 0x000000f10a007986 */ /* 0x0009e2000c10153c */
[----:B------:R-:W-:Y:S01]  /*64c90*/  IADD3 R2, P0, R3, R244, RZ ;  /* 0x000000f403027210 */ /* 0x000fe20007f1e0ff */
[----:B------:R-:W-:-:S02]  /*64ca0*/  IMAD R21, R21, 0x3ec, RZ ;  /* 0x000003ec15157824 */ /* 0x000fc400078e02ff */
[----:B------:R2:W-:Y:S01]  /*64cb0*/  STG.E.U16 desc[UR60][R12.64], R23 ;  /* 0x000000170c007986 */ /* 0x0005e2000c10153c */
[----:B------:R-:W-:Y:S01]  /*64cc0*/  LEA.HI.X.SX32 R3, R56, R245, 0x1, P0 ;  /* 0x000000f538037211 */ /* 0x000fe200000f0eff */
[----:B------:R-:W0:Y:S01]  /*64cd0*/  LDC R0, c[0x0][0x278] ;  /* 0x00009e00ff007b82 */ /* 0x000e220000000800 */
[----:B---3--:R-:W-:Y:S01]  /*64ce0*/  IMAD R9, R14, 0x1f5, RZ ;  /* 0x000001f50e097824 */ /* 0x008fe200078e02ff */
[----:B------:R-:W-:-:S06]  /*64cf0*/  IADD3 R8, P3, R17, R244, RZ ;  /* 0x000000f411087210 */ /* 0x000fcc0007f7e0ff */
[----:B------:R-:W3:Y:S01]  /*64d00*/  LDC R22, c[0x0][0x278] ;  /* 0x00009e00ff167b82 */ /* 0x000ee20000000800 */
[----:B----4-:R-:W-:Y:S01]  /*64d10*/  IADD3 R10, P4, R21, R244, RZ ;  /* 0x000000f4150a7210 */ /* 0x010fe20007f9e0ff */
[----:B--2---:R-:W-:-:S06]  /*64d20*/  IMAD R13, R18, 0x3ee, RZ ;  /* 0x000003ee120d7824 */ /* 0x004fcc00078e02ff */
[----:B------:R-:W2:Y:S01]  /*64d30*/  LDC R12, c[0x0][0x278] ;  /* 0x00009e00ff0c7b82 */ /* 0x000ea20000000800 */
[----:B------:R-:W-:Y:S01]  /*64d40*/  LEA.HI.X.SX32 R9, R9, R245, 0x1, P3 ;  /* 0x000000f509097211 */ /* 0x000fe200018f0eff */
[----:B------:R4:W-:Y:S06]  /*64d50*/  STG.E.U16 desc[UR60][R2.64], R242 ;  /* 0x000000f202007986 */ /* 0x0009ec000c10153c */
[----:B------:R-:W3:Y:S01]  /*64d60*/  LDC R17, c[0x0][0x278] ;  /* 0x00009e00ff117b82 */ /* 0x000ee20000000800 */
[----:B------:R-:W-:-:S07]  /*64d70*/  PRMT R23, R242, 0x7632, R23 ;  /* 0x00007632f2177816 */ /* 0x000fce0000000017 */
[----:B------:R-:W3:Y:S01]  /*64d80*/  LDC R21, c[0x0][0x278] ;  /* 0x00009e00ff157b82 */ /* 0x000ee20000000800 */
[----:B----4-:R-:W-:Y:S01]  /*64d90*/  IADD3 R2, P3, R13, R244, RZ ;  /* 0x000000f40d027210 */ /* 0x010fe20007f7e0ff */
[----:B-1----:R-:W-:-:S06]  /*64da0*/  IMAD R13, R16, 0x3f4, RZ ;  /* 0x000003f4100d7824 */ /* 0x002fcc00078e02ff */
[----:B------:R-:W1:Y:S01]  /*64db0*/  LDC R18, c[0x0][0x278] ;  /* 0x00009e00ff127b82 */ /* 0x000e620000000800 */
[----:B0-----:R-:W-:Y:S01]  /*64dc0*/  IMAD R3, R15, 0x1f7, RZ ;  /* 0x000001f70f037824 */ /* 0x001fe200078e02ff */
[----:B------:R-:W-:-:S06]  /*64dd0*/  LEA.HI.X.SX32 R11, R55, R245, 0x1, P4 ;  /* 0x000000f5370b7211 */ /* 0x000fcc00020f0eff */
[----:B------:R-:W0:Y:S01]  /*64de0*/  LDC R16, c[0x0][0x278] ;  /* 0x00009e00ff107b82 */ /* 0x000e220000000800 */
[----:B------:R4:W-:Y:S01]  /*64df0*/  STG.E.U16 desc[UR60][R8.64], R23 ;  /* 0x0000001708007986 */ /* 0x0009e2000c10153c */
[----:B------:R-:W-:-:S06]  /*64e00*/  IMAD R19, R19, 0x3f0, RZ ;  /* 0x000003f013137824 */ /* 0x000fcc00078e02ff */
[----:B------:R-:W0:Y:S01]  /*64e10*/  LDC R14, c[0x0][0x278] ;  /* 0x00009e00ff0e7b82 */ /* 0x000e220000000800 */
[----:B------:R2:W-:Y:S01]  /*64e20*/  STG.E.U16 desc[UR60][R10.64], R243 ;  /* 0x000000f30a007986 */ /* 0x0005e2000c10153c */
[----:B----4-:R-:W-:-:S06]  /*64e30*/  IMAD R9, R20, 0x3f2, RZ ;  /* 0x000003f214097824 */ /* 0x010fcc00078e02ff */
[----:B------:R-:W4:Y:S01]  /*64e40*/  LDC R15, c[0x0][0x278] ;  /* 0x00009e00ff0f7b82 */ /* 0x000f220000000800 */
[-C--:B------:R-:W-:Y:S02]  /*64e50*/  IADD3 R8, P0, R19, R244.reuse, RZ ;  /* 0x000000f413087210 */ /* 0x080fe40007f1e0ff */
[-C--:B------:R-:W-:Y:S01]  /*64e60*/  LEA.HI.X.SX32 R3, R3, R245.reuse, 0x1, P3 ;  /* 0x000000f503037211 */ /* 0x080fe200018f0eff */
[----:B--2---:R-:W-:Y:S01]  /*64e70*/  IMAD R11, R12, 0x1f9, RZ ;  /* 0x000001f90c0b7824 */ /* 0x004fe200078e02ff */
[-C--:B------:R-:W-:Y:S02]  /*64e80*/  IADD3 R10, P3, R9, R244.reuse, RZ ;  /* 0x000000f4090a7210 */ /* 0x080fe40007f7e0ff */
[----:B------:R-:W-:Y:S02]  /*64e90*/  IADD3 R12, P4, R13, R244, RZ ;  /* 0x000000f40d0c7210 */ /* 0x000fe40007f9e0ff */
[----:B------:R-:W-:Y:S01]  /*64ea0*/  PRMT R24, R243, 0x7632, R24 ;  /* 0x00007632f3187816 */ /* 0x000fe20000000018 */
[----:B---3--:R-:W-:Y:S01]  /*64eb0*/  IMAD R17, R17, 0x3f6, RZ ;  /* 0x000003f611117824 */ /* 0x008fe200078e02ff */
[----:B------:R-:W-:-:S02]  /*64ec0*/  LEA.HI.X.SX32 R9, R58, R245, 0x1, P0 ;  /* 0x000000f53a097211 */ /* 0x000fc400000f0eff */
[-C--:B------:R-:W-:Y:S02]  /*64ed0*/  LEA.HI.X.SX32 R11, R11, R245.reuse, 0x1, P3 ;  /* 0x000000f50b0b7211 */ /* 0x080fe400018f0eff */
[----:B------:R-:W-:Y:S01]  /*64ee0*/  PRMT R19, R4, 0x7632, R19 ;  /* 0x0000763204137816 */ /* 0x000fe20000000013 */
[----:B------:R-:W-:Y:S01]  /*64ef0*/  IMAD R21, R21, 0x3f8, RZ ;  /* 0x000003f815157824 */ /* 0x000fe200078e02ff */
[----:B------:R-:W-:Y:S01]  /*64f00*/  LEA.HI.X.SX32 R13, R59, R245, 0x1, P4 ;  /* 0x000000f53b0d7211 */ /* 0x000fe200020f0eff */
[----:B------:R2:W-:Y:S04]  /*64f10*/  STG.E.U16 desc[UR60][R2.64], R24 ;  /* 0x0000001802007986 */ /* 0x0005e8000c10153c */
[----:B------:R3:W-:Y:S04]  /*64f20*/  STG.E.U16 desc[UR60][R8.64], R4 ;  /* 0x0000000408007986 */ /* 0x0007e8000c10153c */
[----:B------:R0:W-:Y:S01]  /*64f30*/  STG.E.U16 desc[UR60][R10.64], R19 ;  /* 0x000000130a007986 */ /* 0x0001e2000c10153c */
[----:B--2---:R-:W-:Y:S01]  /*64f40*/  IMAD R3, R0, 0x1fb, RZ ;  /* 0x000001fb00037824 */ /* 0x004fe200078e02ff */
[----:B------:R-:W-:-:S02]  /*64f50*/  IADD3 R2, P3, R17, R244, RZ ;  /* 0x000000f411027210 */ /* 0x000fc40007f7e0ff */
[----:B------:R2:W-:Y:S01]  /*64f60*/  STG.E.U16 desc[UR60][R12.64], R5 ;  /* 0x000000050c007986 */ /* 0x0005e2000c10153c */
[----:B-1----:R-:W-:Y:S02]  /*64f70*/  IMAD R17, R18, 0x3fa, RZ ;  /* 0x000003fa12117824 */ /* 0x002fe400078e02ff */
[----:B---3--:R-:W-:Y:S01]  /*64f80*/  IMAD R9, R22, 0x3fc, RZ ;  /* 0x000003fc16097824 */ /* 0x008fe200078e02ff */
[-C--:B------:R-:W-:Y:S02]  /*64f90*/  IADD3 R8, P0, R21, R244.reuse, RZ ;  /* 0x000000f415087210 */ /* 0x080fe40007f1e0ff */
[----:B0-----:R-:W-:Y:S02]  /*64fa0*/  PRMT R11, R5, 0x7632, R11 ;  /* 0x00007632050b7816 */ /* 0x001fe4000000000b */
[----:B------:R-:W-:Y:S01]  /*64fb0*/  LEA.HI.X.SX32 R3, R3, R245, 0x1, P3 ;  /* 0x000000f503037211 */ /* 0x000fe200018f0eff */
[----:B--2---:R-:W-:Y:S01]  /*64fc0*/  IMAD R13, R16, 0x3fe, RZ ;  /* 0x000003fe100d7824 */ /* 0x004fe200078e02ff */
[-C--:B------:R-:W-:Y:S01]  /*64fd0*/  IADD3 R10, P4, R9, R244.reuse, RZ ;  /* 0x000000f4090a7210 */ /* 0x080fe20007f9e0ff */
[----:B------:R-:W-:Y:S01]  /*64fe0*/  IMAD R5, R14, 0x1fd, RZ ;  /* 0x000001fd0e057824 */ /* 0x000fe200078e02ff */
[----:B------:R-:W-:-:S02]  /*64ff0*/  IADD3 R4, P3, R17, R244, RZ ;  /* 0x000000f411047210 */ /* 0x000fc40007f7e0ff */
[----:B------:R-:W-:Y:S02]  /*65000*/  LEA.HI.X.SX32 R9, R60, R245, 0x1, P0 ;  /* 0x000000f53c097211 */ /* 0x000fe400000f0eff */
[----:B------:R-:W-:Y:S02]  /*65010*/  IADD3 R12, P0, R13, R244, RZ ;  /* 0x000000f40d0c7210 */ /* 0x000fe40007f1e0ff */
[----:B----4-:R-:W-:Y:S01]  /*65020*/  LEA R13, R15, -R15, 0x9 ;  /* 0x8000000f0f0d7211 */ /* 0x010fe200078e48ff */
[----:B------:R0:W-:Y:S01]  /*65030*/  STG.E.U16 desc[UR60][R2.64], R11 ;  /* 0x0000000b02007986 */ /* 0x0001e2000c10153c */
[----:B------:R-:W-:Y:S02]  /*65040*/  LEA.HI.X.SX32 R5, R5, R245, 0x1, P3 ;  /* 0x000000f505057211 */ /* 0x000fe400018f0eff */
[----:B------:R-:W-:Y:S02]  /*65050*/  PRMT R14, R6, 0x7632, R14 ;  /* 0x00007632060e7816 */ /* 0x000fe4000000000e */
[----:B------:R-:W-:-:S02]  /*65060*/  PRMT R16, R7, 0x7632, R16 ;  /* 0x0000763207107816 */ /* 0x000fc40000000010 */
[-C--:B------:R-:W-:Y:S01]  /*65070*/  LEA.HI.X.SX32 R13, R13, R245.reuse, 0x1, P0 ;  /* 0x000000f50d0d7211 */ /* 0x080fe200000f0eff */
[----:B------:R1:W-:Y:S01]  /*65080*/  STG.E.U16 desc[UR60][R8.64], R6 ;  /* 0x0000000608007986 */ /* 0x0003e2000c10153c */
[----:B0-----:R-:W-:-:S03]  /*65090*/  LEA.HI.X.SX32 R11, R61, R245, 0x1, P4 ;  /* 0x000000f53d0b7211 */ /* 0x001fc600020f0eff */
[----:B------:R0:W-:Y:S04]  /*650a0*/  STG.E.U16 desc[UR60][R4.64], R14 ;  /* 0x0000000e04007986 */ /* 0x0001e8000c10153c */
[----:B------:R2:W-:Y:S04]  /*650b0*/  STG.E.U16 desc[UR60][R10.64], R7 ;  /* 0x000000070a007986 */ /* 0x0005e8000c10153c */
[----:B------:R-:W-:Y:S01]  /*650c0*/  STG.E.U16 desc[UR60][R12.64], R16 ;  /* 0x000000100c007986 */ /* 0x000fe2000c10153c */
[----:B------:R-:W-:Y:S02]  /*650d0*/  FSEL R3, R100, -INF , P1 ;  /* 0xff80000064037808 */ /* 0x000fe40000800000 */
[----:B------:R-:W-:-:S02]  /*650e0*/  FSEL R2, R99, -INF , P2 ;  /* 0xff80000063027808 */ /* 0x000fc40001000000 */
[----:B------:R-:W-:Y:S02]  /*650f0*/  FSEL R0, R98, -INF , P5 ;  /* 0xff80000062007808 */ /* 0x000fe40002800000 */
[----:B------:R-:W-:Y:S01]  /*65100*/  FSEL R15, R97, -INF , P6 ;  /* 0xff800000610f7808 */ /* 0x000fe20003000000 */
[----:B-1----:R-:W-:Y:S01]  /*65110*/  FFMA R8, R3, 0.69314718246459960938, R96 ;  /* 0x3f31721803087823 */ /* 0x002fe20000000060 */
[----:B------:R-:W-:Y:S01]  /*65120*/  FFMA R9, R2, 0.69314718246459960938, R95 ;  /* 0x3f31721802097823 */ /* 0x000fe2000000005f */
[----:B------:R-:W-:Y:S01]  /*65130*/  BAR.SYNC.DEFER_BLOCKING 0x0 ;  /* 0x0000000000007b1d */ /* 0x000fe20000010000 */
[----:B0-----:R-:W-:Y:S01]  /*65140*/  FFMA R14, R0, 0.69314718246459960938, R238 ;  /* 0x3f317218000e7823 */ /* 0x001fe200000000ee */
[----:B------:R-:W-:-:S06]  /*65150*/  FFMA R15, R15, 0.69314718246459960938, R252 ;  /* 0x3f3172180f0f7823 */ /* 0x000fcc00000000fc */
[----:B------:R-:W0:Y:S01]  /*65160*/  LDC R0, c[0x0][0x27c] ;  /* 0x00009f00ff007b82 */ /* 0x000e220000000800 */
[----:B------:R-:W1:Y:S07]  /*65170*/  S2R R95, SR_TID.X ;  /* 0x00000000005f7919 */ /* 0x000e6e0000002100 */
[----:B--2---:R-:W2:Y:S01]  /*65180*/  LDC.64 R6, c[0x0][0x230] ;  /* 0x00008c00ff067b82 */ /* 0x004ea20000000a00 */
[----:B------:R-:W-:Y:S04]  /*65190*/  STS.64 [R239], R8 ;  /* 0x00000008ef007388 */ /* 0x000fe80000000a00 */
[----:B------:R3:W-:Y:S03]  /*651a0*/  STS.64 [R239+0x100], R14 ;  /* 0x0001000eef007388 */ /* 0x0007e60000000a00 */
[----:B------:R-:W-:Y:S06]  /*651b0*/  BAR.SYNC.DEFER_BLOCKING 0x0 ;  /* 0x0000000000007b1d */ /* 0x000fec0000010000 */
[----:B------:R-:W0:Y:S01]  /*651c0*/  S2R R238, SR_CTAID.Y ;  /* 0x0000000000ee7919 */ /* 0x000e220000002600 */
[----:B---3--:R-:W3:Y:S01]  /*651d0*/  S2R R239, SR_CTAID.X ;  /* 0x0000000000ef7919 */ /* 0x008ee20000002500 */
[----:B------:R-:W4:Y:S01]  /*651e0*/  LDS R5, [R94] ;  /* 0x000000005e057984 */ /* 0x000f220000000800 */
[----:B-1----:R-:W-:Y:S01]  /*651f0*/  LOP3.LUT R95, R95, 0x7f, RZ, 0xc0, !PT ;  /* 0x0000007f5f5f7812 */ /* 0x002fe200078ec0ff */
[----:B0-----:R-:W-:-:S03]  /*65200*/  IMAD R0, R238, R0, RZ ;  /* 0x00000000ee007224 */ /* 0x001fc600078e02ff */
[----:B---3--:R-:W-:Y:S02]  /*65210*/  LEA R239, R239, R95, 0x7 ;  /* 0x0000005fefef7211 */ /* 0x008fe400078e38ff */
[----:B------:R-:W-:Y:S02]  /*65220*/  SHF.L.U32 R3, R0, 0x2, RZ ;  /* 0x0000000200037819 */ /* 0x000fe400000006ff */
[C---:B------:R-:W-:Y:S01]  /*65230*/  SHF.L.U32 R2, R239.reuse, 0x2, RZ ;  /* 0x00000002ef027819 */ /* 0x040fe200000006ff */
[----:B------:R-:W-:-:S03]  /*65240*/  IMAD.HI R4, R239, 0x4, RZ ;  /* 0x00000004ef047827 */ /* 0x000fc600078e02ff */
[----:B--2---:R-:W-:Y:S01]  /*65250*/  IADD3 R2, P0, P1, R2, R6, R3 ;  /* 0x0000000602027210 */ /* 0x004fe2000791e003 */
[----:B------:R-:W-:-:S05]  /*65260*/  IMAD.HI R0, R0, 0x4, RZ ;  /* 0x0000000400007827 */ /* 0x000fca00078e02ff */
[----:B------:R-:W-:-:S05]  /*65270*/  IADD3.X R3, R4, R7, R0, P0, P1 ;  /* 0x0000000704037210 */ /* 0x000fca00007e2400 */
[----:B----4-:R-:W-:Y:S01]  /*65280*/  STG.E desc[UR60][R2.64], R5 ;  /* 0x0000000502007986 */ /* 0x010fe2000c10193c */
[----:B------:R-:W-:Y:S05]  /*65290*/  EXIT ;  /* 0x000000000000794d */ /* 0x000fea0003800000 */
.L_x_2:
[----:B------:R-:W-:-:S00]  /*652a0*/  BRA `(.L_x_2) ;  /* 0xfffffffc00fc7947 */ /* 0x000fc0000383ffff */
[----:B------:R-:W-:-:S00]  /*652b0*/  NOP ;  /* 0x0000000000007918 */ /* 0x000fc00000000000 */
        /* <DEDUP_REMOVED lines=12> */
.L_x_3:


//--------------------- .nv.global.init           --------------------------
	.section	.nv.global.init,"aw",@progbits
.nv.global.init:
	.type		_$_str,@object
	.size		_$_str,(.L_0 - _$_str)
_$_str:
        /*0000*/ 	.byte	0x5f, 0x5f, 0x43, 0x55, 0x44, 0x41, 0x5f, 0x46, 0x54, 0x5a, 0x00
.L_0:


//--------------------- .nv.shared.attn_fwd       --------------------------
	.section	.nv.shared.attn_fwd,"aw",@nobits
	.sectionflags	@""
	.align	16
	.zero		1024


//--------------------- .nv.shared.reserved.0     --------------------------
	.section	.nv.shared.reserved.0,"aw",@nobits
	.weak		__nv_reservedSMEM_offset_0_alias
	.size		__nv_reservedSMEM_offset_0_alias, 0, 0
	.other		__nv_reservedSMEM_offset_0_alias,@"STO_CUDA_RESERVED_SHARED STV_DEFAULT"
__nv_reservedSMEM_offset_0_alias:
	.zero		0


//--------------------- .nv.constant0.attn_fwd    --------------------------
	.section	.nv.constant0.attn_fwd,"a",@progbits
	.sectionflags	@""
	.align	4
.nv.constant0.attn_fwd:
	.zero		664


//--------------------- SYMBOLS --------------------------

	.type		.nv.reservedSmem.offset0,@object
	.size		.nv.reservedSmem.offset0,0x4
